def matmul_kernel(
    a_ptr,
    b_ptr,
    c_ptr,
    M,
    N,
    K,
    stride_am,
    stride_ak,
    stride_bk,
    stride_bn,
    stride_cm,
    stride_cn,
    BLOCK_M: tl.constexpr,
    BLOCK_N: tl.constexpr,
    BLOCK_K: tl.constexpr,
    GROUP_M: tl.constexpr,
):
    pid = tl.program_id(axis=0)
    num_pid_m = tl.cdiv(M, BLOCK_M)
    num_pid_n = tl.cdiv(N, BLOCK_N)
    num_pid_in_group = GROUP_M * num_pid_n
    group_id = pid // num_pid_in_group
    first_pid_m = group_id * GROUP_M
    group_size_m = min(num_pid_m - first_pid_m, GROUP_M)
    pid_m = first_pid_m + ((pid % num_pid_in_group) % group_size_m)
    pid_n = (pid % num_pid_in_group) // group_size_m

    offs_am = (pid_m * BLOCK_M + tl.arange(0, BLOCK_M)) % M
    offs_bn = (pid_n * BLOCK_N + tl.arange(0, BLOCK_N)) % N
    offs_k = tl.arange(0, BLOCK_K)
    a_ptrs = a_ptr + offs_am[:, None] * stride_am + offs_k[None, :] * stride_ak
    b_ptrs = b_ptr + offs_k[:, None] * stride_bk + offs_bn[None, :] * stride_bn

    acc = tl.zeros((BLOCK_M, BLOCK_N), dtype=tl.float32)
    for kk in range(0, tl.cdiv(K, BLOCK_K)):
        a = tl.load(a_ptrs, mask=offs_k[None, :] < K - kk * BLOCK_K, other=0.0)
        b = tl.load(b_ptrs, mask=offs_k[:, None] < K - kk * BLOCK_K, other=0.0)
        acc = tl.dot(a, b, acc)
        a_ptrs += BLOCK_K * stride_ak
        b_ptrs += BLOCK_K * stride_bk

    c = acc.to(c_ptr.dtype.element_ty)
    offs_cm = pid_m * BLOCK_M + tl.arange(0, BLOCK_M)
    offs_cn = pid_n * BLOCK_N + tl.arange(0, BLOCK_N)
    c_ptrs = c_ptr + offs_cm[:, None] * stride_cm + offs_cn[None, :] * stride_cn
    mask = (offs_cm[:, None] < M) & (offs_cn[None, :] < N)
    tl.store(c_ptrs, c, mask=mask)

# config = {"BLOCK_K": 128, "BLOCK_M": 256, "BLOCK_N": 128, "GROUP_M": 1, "arch": "sm_90", "dtype": "fp32", "num_ctas": 1, "num_stages": 3, "num_warps": 4}
# arch = sm_90


// ===== COMPILED SASS (sm_90a) =====

	.target	sm_90a

	.elftype	@"ET_EXEC"


//--------------------- .note.nv.tkinfo           --------------------------
	.section	.note.nv.tkinfo,"",@"SHT_NOTE"
	.sectionflags	@"SHF_NOTE_NV_TKINFO"
	.tkinfo
        /*0018*/ 	.word	0x00000002
        /*0030*/ 	.string	""
        /*0030*/ 	.string	"ptxas"
        /*0030*/ 	.string	"Cuda compilation tools, release 13.0, V13.0.88"
        /*0030*/ 	.string	"Build cuda_13.0.r13.0/compiler.36424714_0"
        /*0030*/ 	.string	"-v  -suppress-debug-info  -lineinfo  -arch sm_90a "



//--------------------- .note.nv.cuinfo           --------------------------
	.section	.note.nv.cuinfo,"",@"SHT_NOTE"
	.sectionflags	@"SHF_NOTE_NV_CUINFO"
        /*0018*/ 	.short	0x0002
        /*001a*/ 	.short	0x005a
        /*001c*/ 	.short	0x0082
	.zero		2


//--------------------- .nv.info                  --------------------------
	.section	.nv.info,"",@"SHT_CUDA_INFO"
	.align	4


	//----- nvinfo : EIATTR_REGCOUNT
	.align		4
        /*0000*/ 	.byte	0x04, 0x2f
        /*0002*/ 	.short	(.L_1 - .L_0)
	.align		4
.L_0:
        /*0004*/ 	.word	index@(matmul_kernel)
        /*0008*/ 	.word	0x000000ff


	//----- nvinfo : EIATTR_FRAME_SIZE
	.align		4
.L_1:
        /*000c*/ 	.byte	0x04, 0x11
        /*000e*/ 	.short	(.L_3 - .L_2)
	.align		4
.L_2:
        /*0010*/ 	.word	index@(matmul_kernel)
        /*0014*/ 	.word	0x000010f8


	//----- nvinfo : EIATTR_MIN_STACK_SIZE
	.align		4
.L_3:
        /*0018*/ 	.byte	0x04, 0x12
        /*001a*/ 	.short	(.L_5 - .L_4)
	.align		4
.L_4:
        /*001c*/ 	.word	index@(matmul_kernel)
        /*0020*/ 	.word	0x000010f8
.L_5:


//--------------------- .nv.compat                --------------------------
	.section	.nv.compat,"",@"SHT_CUDA_COMPAT_INFO"
	.align	4
        /*0000*/ 	.byte	0x02, 0x09, 0x01, 0x00, 0x02, 0x02, 0x04, 0x00, 0x02, 0x05, 0x05, 0x00, 0x03, 0x07, 0x01, 0x01
        /*0010*/ 	.byte	0x02, 0x03, 0x00, 0x00, 0x02, 0x06, 0x01, 0x00, 0x04, 0x0b, 0x08, 0x00, 0x00, 0x00, 0x00, 0x00
        /*0020*/ 	.byte	0x00, 0x00, 0x00, 0x00


//--------------------- .nv.info.matmul_kernel    --------------------------
	.section	.nv.info.matmul_kernel,"",@"SHT_CUDA_INFO"
	.sectionflags	@""
	.align	4


	//----- nvinfo : EIATTR_CUDA_API_VERSION
	.align		4
        /*0000*/ 	.byte	0x04, 0x37
        /*0002*/ 	.short	(.L_7 - .L_6)
.L_6:
        /*0004*/ 	.word	0x00000082


	//----- nvinfo : EIATTR_KPARAM_INFO
	.align		4
.L_7:
        /*0008*/ 	.byte	0x04, 0x17
        /*000a*/ 	.short	(.L_9 - .L_8)
.L_8:
        /*000c*/ 	.word	0x00000000
        /*0010*/ 	.short	0x000d
        /*0012*/ 	.short	0x0048
        /*0014*/ 	.byte	0x00, 0xf4, 0x21, 0x00


	//----- nvinfo : EIATTR_KPARAM_INFO
	.align		4
.L_9:
        /*0018*/ 	.byte	0x04, 0x17
        /*001a*/ 	.short	(.L_11 - .L_10)
.L_10:
        /*001c*/ 	.word	0x00000000
        /*0020*/ 	.short	0x000c
        /*0022*/ 	.short	0x0040
        /*0024*/ 	.byte	0x00, 0xf4, 0x21, 0x00


	//----- nvinfo : EIATTR_KPARAM_INFO
	.align		4
.L_11:
        /*0028*/ 	.byte	0x04, 0x17
        /*002a*/ 	.short	(.L_13 - .L_12)
.L_12:
        /*002c*/ 	.word	0x00000000
        /*0030*/ 	.short	0x000b
        /*0032*/ 	.short	0x0038
        /*0034*/ 	.byte	0x00, 0xf0, 0x11, 0x00


	//----- nvinfo : EIATTR_KPARAM_INFO
	.align		4
.L_13:
        /*0038*/ 	.byte	0x04, 0x17
        /*003a*/ 	.short	(.L_15 - .L_14)
.L_14:
        /*003c*/ 	.word	0x00000000
        /*0040*/ 	.short	0x000a
        /*0042*/ 	.short	0x0034
        /*0044*/ 	.byte	0x00, 0xf0, 0x11, 0x00


	//----- nvinfo : EIATTR_KPARAM_INFO
	.align		4
.L_15:
        /*0048*/ 	.byte	0x04, 0x17
        /*004a*/ 	.short	(.L_17 - .L_16)
.L_16:
        /*004c*/ 	.word	0x00000000
        /*0050*/ 	.short	0x0009
        /*0052*/ 	.short	0x0030
        /*0054*/ 	.byte	0x00, 0xf0, 0x11, 0x00


	//----- nvinfo : EIATTR_KPARAM_INFO
	.align		4
.L_17:
        /*0058*/ 	.byte	0x04, 0x17
        /*005a*/ 	.short	(.L_19 - .L_18)
.L_18:
        /*005c*/ 	.word	0x00000000
        /*0060*/ 	.short	0x0008
        /*0062*/ 	.short	0x002c
        /*0064*/ 	.byte	0x00, 0xf0, 0x11, 0x00


	//----- nvinfo : EIATTR_KPARAM_INFO
	.align		4
.L_19:
        /*0068*/ 	.byte	0x04, 0x17
        /*006a*/ 	.short	(.L_21 - .L_20)
.L_20:
        /*006c*/ 	.word	0x00000000
        /*0070*/ 	.short	0x0007
        /*0072*/ 	.short	0x0028
        /*0074*/ 	.byte	0x00, 0xf0, 0x11, 0x00


	//----- nvinfo : EIATTR_KPARAM_INFO
	.align		4
.L_21:
        /*0078*/ 	.byte	0x04, 0x17
        /*007a*/ 	.short	(.L_23 - .L_22)
.L_22:
        /*007c*/ 	.word	0x00000000
        /*0080*/ 	.short	0x0006
        /*0082*/ 	.short	0x0024
        /*0084*/ 	.byte	0x00, 0xf0, 0x11, 0x00


	//----- nvinfo : EIATTR_KPARAM_INFO
	.align		4
.L_23:
        /*0088*/ 	.byte	0x04, 0x17
        /*008a*/ 	.short	(.L_25 - .L_24)
.L_24:
        /*008c*/ 	.word	0x00000000
        /*0090*/ 	.short	0x0005
        /*0092*/ 	.short	0x0020
        /*0094*/ 	.byte	0x00, 0xf0, 0x11, 0x00


	//----- nvinfo : EIATTR_KPARAM_INFO
	.align		4
.L_25:
        /*0098*/ 	.byte	0x04, 0x17
        /*009a*/ 	.short	(.L_27 - .L_26)
.L_26:
        /*009c*/ 	.word	0x00000000
        /*00a0*/ 	.short	0x0004
        /*00a2*/ 	.short	0x001c
        /*00a4*/ 	.byte	0x00, 0xf0, 0x11, 0x00


	//----- nvinfo : EIATTR_KPARAM_INFO
	.align		4
.L_27:
        /*00a8*/ 	.byte	0x04, 0x17
        /*00aa*/ 	.short	(.L_29 - .L_28)
.L_28:
        /*00ac*/ 	.word	0x00000000
        /*00b0*/ 	.short	0x0003
        /*00b2*/ 	.short	0x0018
        /*00b4*/ 	.byte	0x00, 0xf0, 0x11, 0x00


	//----- nvinfo : EIATTR_KPARAM_INFO
	.align		4
.L_29:
        /*00b8*/ 	.byte	0x04, 0x17
        /*00ba*/ 	.short	(.L_31 - .L_30)
.L_30:
        /*00bc*/ 	.word	0x00000000
        /*00c0*/ 	.short	0x0002
        /*00c2*/ 	.short	0x0010
        /*00c4*/ 	.byte	0x00, 0xf4, 0x21, 0x00


	//----- nvinfo : EIATTR_KPARAM_INFO
	.align		4
.L_31:
        /*00c8*/ 	.byte	0x04, 0x17
        /*00ca*/ 	.short	(.L_33 - .L_32)
.L_32:
        /*00cc*/ 	.word	0x00000000
        /*00d0*/ 	.short	0x0001
        /*00d2*/ 	.short	0x0008
        /*00d4*/ 	.byte	0x00, 0xf4, 0x21, 0x00


	//----- nvinfo : EIATTR_KPARAM_INFO
	.align		4
.L_33:
        /*00d8*/ 	.byte	0x04, 0x17
        /*00da*/ 	.short	(.L_35 - .L_34)
.L_34:
        /*00dc*/ 	.word	0x00000000
        /*00e0*/ 	.short	0x0000
        /*00e2*/ 	.short	0x0000
        /*00e4*/ 	.byte	0x00, 0xf4, 0x21, 0x00


	//----- nvinfo : EIATTR_SPARSE_MMA_MASK
	.align		4
.L_35:
        /*00e8*/ 	.byte	0x03, 0x50
        /*00ea*/ 	.short	0x0000


	//----- nvinfo : EIATTR_MAXREG_COUNT
	.align		4
        /*00ec*/ 	.byte	0x03, 0x1b
        /*00ee*/ 	.short	0x00ff


	//----- nvinfo : EIATTR_NUM_BARRIERS
	.align		4
        /*00f0*/ 	.byte	0x02, 0x4c
        /*00f2*/ 	.byte	0x01
	.zero		1


	//----- nvinfo : EIATTR_ANNOTATIONS
	.align		4
        /*00f4*/ 	.byte	0x04, 0x55
        /*00f6*/ 	.short	(.L_37 - .L_36)


	//   ....[0]....
.L_36:
        /*00f8*/ 	.word	0x00000001
        /*00fc*/ 	.byte	0xa0, 0x01, 0x00, 0x00, 0x01, 0x00, 0x00, 0x00, 0xb0, 0x63, 0x00, 0x00, 0x01, 0x00, 0x00, 0x00
        /* <DEDUP_REMOVED lines=1975> */
        /*7c7c*/ 	.byte	0x60, 0x12, 0x03, 0x00


	//----- nvinfo : EIATTR_MERCURY_ISA_VERSION
	.align		4
.L_37:
        /*7c80*/ 	.byte	0x03, 0x5f
        /*7c82*/ 	.short	0x0101


	//----- nvinfo : EIATTR_EXIT_INSTR_OFFSETS
	.align		4
        /*7c84*/ 	.byte	0x04, 0x1c
        /*7c86*/ 	.short	(.L_39 - .L_38)


	//   ....[0]....
.L_38:
        /*7c88*/ 	.word	0x000366e0


	//   ....[1]....
        /*7c8c*/ 	.word	0x00036700


	//----- nvinfo : EIATTR_REQNTID
	.align		4
.L_39:
        /*7c90*/ 	.byte	0x04, 0x10
        /*7c92*/ 	.short	(.L_41 - .L_40)
.L_40:
        /*7c94*/ 	.word	0x00000080
        /*7c98*/ 	.word	0x00000001
        /*7c9c*/ 	.word	0x00000001


	//----- nvinfo : EIATTR_CBANK_PARAM_SIZE
	.align		4
.L_41:
        /*7ca0*/ 	.byte	0x03, 0x19
        /*7ca2*/ 	.short	0x0050


	//----- nvinfo : EIATTR_PARAM_CBANK
	.align		4
        /*7ca4*/ 	.byte	0x04, 0x0a
        /*7ca6*/ 	.short	(.L_43 - .L_42)
	.align		4
.L_42:
        /*7ca8*/ 	.word	index@(.nv.constant0.matmul_kernel)
        /*7cac*/ 	.short	0x0210
        /*7cae*/ 	.short	0x0050


	//----- nvinfo : EIATTR_SW_WAR
	.align		4
.L_43:
        /*7cb0*/ 	.byte	0x04, 0x36
        /*7cb2*/ 	.short	(.L_45 - .L_44)
.L_44:
        /*7cb4*/ 	.word	0x00000008
.L_45:


//--------------------- .nv.callgraph             --------------------------
	.section	.nv.callgraph,"",@"SHT_CUDA_CALLGRAPH"
	.align	4
	.sectionentsize	8
	.align		4
        /*0000*/ 	.word	0x00000000
	.align		4
        /*0004*/ 	.word	0xffffffff
	.align		4
        /*0008*/ 	.word	0x00000000
	.align		4
        /*000c*/ 	.word	0xfffffffe
	.align		4
        /*0010*/ 	.word	0x00000000
	.align		4
        /*0014*/ 	.word	0xfffffffd
	.align		4
        /*0018*/ 	.word	0x00000000
	.align		4
        /*001c*/ 	.word	0xfffffffc


//--------------------- .text.matmul_kernel       --------------------------
	.section	.text.matmul_kernel,"ax",@progbits
	.align	128
        .global         matmul_kernel
        .type           matmul_kernel,@function
        .size           matmul_kernel,(.L_x_3 - matmul_kernel)
        .other          matmul_kernel,@"STO_CUDA_ENTRY STV_DEFAULT"
matmul_kernel:
.text.matmul_kernel:
[----:B------:R-:W1:Y:S08]  /*0000*/  LDC R1, c[0x0][0x28] ;  /* 0x00000a00ff017b82 */ /* 0x000e700000000800 */
[----:B------:R-:W2:Y:S01]  /*0010*/  LDC.64 R2, c[0x0][0x228] ;  /* 0x00008a00ff027b82 */ /* 0x000ea20000000a00 */
[----:B-1----:R-:W-:Y:S01]  /*0020*/  VIADD R1, R1, 0xffffef08 ;  /* 0xffffef0801017836 */ /* 0x002fe20000000000 */
[----:B------:R-:W1:Y:S01]  /*0030*/  S2R R5, SR_CTAID.X ;  /* 0x0000000000057919 */ /* 0x000e620000002500 */
[----:B------:R-:W-:Y:S01]  /*0040*/  ULDC.64 UR4, c[0x0][0x218] ;  /* 0x0000860000047ab9 */ /* 0x000fe20000000a00 */
[----:B------:R-:W-:Y:S01]  /*0050*/  ULDC UR34, c[0x0][0x240] ;  /* 0x0000900000227ab9 */ /* 0x000fe20000000800 */
[----:B------:R-:W-:Y:S01]  /*0060*/  ULDC UR35, c[0x0][0x240] ;  /* 0x0000900000237ab9 */ /* 0x000fe20000000800 */
[----:B------:R-:W3:Y:S01]  /*0070*/  S2R R239, SR_TID.X ;  /* 0x0000000000ef7919 */ /* 0x000ee20000002100 */
[----:B------:R-:W-:Y:S01]  /*0080*/  ULDC UR32, c[0x0][0x240] ;  /* 0x0000900000207ab9 */ /* 0x000fe20000000800 */
        /* <DEDUP_REMOVED lines=16> */
[----:B--2---:R-:W-:Y:S01]  /*0190*/  IMAD.MOV.U32 R51, RZ, RZ, R3 ;  /* 0x000000ffff337224 */ /* 0x004fe200078e0003 */
[----:B------:R2:W-:Y:S01]  /*01a0*/  STL.64 [R1+0xc50], R2 ;  /* 0x000c500201007387 */ /* 0x0005e20000100a00 */
[----:B------:R-:W-:Y:S01]  /*01b0*/  IMAD.MOV.U32 R53, RZ, RZ, R2 ;  /* 0x000000ffff357224 */ /* 0x000fe200078e0002 */
[----:B------:R-:W-:Y:S01]  /*01c0*/  ULDC UR51, c[0x0][0x240] ;  /* 0x0000900000337ab9 */ /* 0x000fe20000000800 */
[----:B------:R-:W-:Y:S01]  /*01d0*/  ULDC UR53, c[0x0][0x240] ;  /* 0x0000900000357ab9 */ /* 0x000fe20000000800 */
[----:B------:R-:W-:Y:S01]  /*01e0*/  IADD3 R0, R51, 0x7f, RZ ;  /* 0x0000007f33007810 */ /* 0x000fe20007ffe0ff */
[----:B------:R-:W-:Y:S01]  /*01f0*/  ULDC UR54, c[0x0][0x240] ;  /* 0x0000900000367ab9 */ /* 0x000fe20000000800 */
[----:B------:R-:W-:Y:S01]  /*0200*/  LOP3.LUT R235, RZ, R51, RZ, 0x33, !PT ;  /* 0x00000033ffeb7212 */ /* 0x000fe200078e33ff */
[----:B------:R-:W-:Y:S01]  /*0210*/  ULDC UR55, c[0x0][0x240] ;  /* 0x0000900000377ab9 */ /* 0x000fe20000000800 */
[----:B------:R-:W-:Y:S01]  /*0220*/  LOP3.LUT R236, RZ, R53, RZ, 0x33, !PT ;  /* 0x00000035ffec7212 */ /* 0x000fe200078e33ff */
[----:B------:R-:W-:Y:S01]  /*0230*/  ULDC UR56, c[0x0][0x240] ;  /* 0x0000900000387ab9 */ /* 0x000fe20000000800 */
[----:B-1----:R-:W-:Y:S01]  /*0240*/  IABS R8, R5 ;  /* 0x0000000500087213 */ /* 0x002fe20000000000 */
[----:B------:R-:W-:Y:S01]  /*0250*/  ULDC UR59, c[0x0][0x240] ;  /* 0x00009000003b7ab9 */ /* 0x000fe20000000800 */
[----:B--2---:R-:W-:Y:S01]  /*0260*/  SHF.R.S32.HI R3, RZ, 0x1f, R0 ;  /* 0x0000001fff037819 */ /* 0x004fe20000011400 */
[----:B------:R-:W-:Y:S01]  /*0270*/  ULDC UR57, c[0x0][0x240] ;  /* 0x0000900000397ab9 */ /* 0x000fe20000000800 */
[----:B---3--:R-:W-:Y:S01]  /*0280*/  LOP3.LUT R55, R239, 0x7f, RZ, 0xc0, !PT ;  /* 0x0000007fef377812 */ /* 0x008fe200078ec0ff */
[----:B------:R-:W-:Y:S01]  /*0290*/  ULDC UR58, c[0x0][0x240] ;  /* 0x00009000003a7ab9 */ /* 0x000fe20000000800 */
[----:B------:R-:W-:Y:S01]  /*02a0*/  LEA.HI R3, R3, R0, RZ, 0x7 ;  /* 0x0000000003037211 */ /* 0x000fe200078f38ff */
[----:B------:R-:W-:Y:S01]  /*02b0*/  ULDC UR60, c[0x0][0x240] ;  /* 0x00009000003c7ab9 */ /* 0x000fe20000000800 */
[----:B------:R-:W-:Y:S01]  /*02c0*/  ULDC UR61, c[0x0][0x240] ;  /* 0x00009000003d7ab9 */ /* 0x000fe20000000800 */
[----:B------:R-:W-:Y:S01]  /*02d0*/  ULDC UR8, c[0x0][0x240] ;  /* 0x0000900000087ab9 */ /* 0x000fe20000000800 */
[----:B------:R-:W-:Y:S01]  /*02e0*/  SHF.R.S32.HI R4, RZ, 0x7, R3 ;  /* 0x00000007ff047819 */ /* 0x000fe20000011403 */
[----:B------:R-:W-:Y:S01]  /*02f0*/  ULDC UR6, c[0x0][0x240] ;  /* 0x0000900000067ab9 */ /* 0x000fe20000000800 */
[----:B------:R-:W-:Y:S01]  /*0300*/  ULDC UR7, c[0x0][0x240] ;  /* 0x0000900000077ab9 */ /* 0x000fe20000000800 */
[----:B------:R-:W-:Y:S01]  /*0310*/  ULDC UR9, c[0x0][0x240] ;  /* 0x0000900000097ab9 */ /* 0x000fe20000000800 */
[-C--:B------:R-:W-:Y:S01]  /*0320*/  IABS R7, R4.reuse ;  /* 0x0000000400077213 */ /* 0x080fe20000000000 */
[----:B------:R-:W-:Y:S01]  /*0330*/  ULDC UR10, c[0x0][0x240] ;  /* 0x00009000000a7ab9 */ /* 0x000fe20000000800 */
[----:B------:R-:W-:Y:S01]  /*0340*/  IABS R10, R4 ;  /* 0x00000004000a7213 */ /* 0x000fe20000000000 */
[----:B------:R-:W-:Y:S01]  /*0350*/  ULDC UR11, c[0x0][0x240] ;  /* 0x00009000000b7ab9 */ /* 0x000fe20000000800 */
[----:B------:R-:W1:Y:S01]  /*0360*/  I2F.RP R0, R7 ;  /* 0x0000000700007306 */ /* 0x000e620000209400 */
        /* <DEDUP_REMOVED lines=14> */
[----:B-1----:R-:W1:Y:S01]  /*0450*/  MUFU.RCP R0, R0 ;  /* 0x0000000000007308 */ /* 0x002e620000001000 */
[----:B------:R-:W-:Y:S01]  /*0460*/  ULDC UR26, c[0x0][0x240] ;  /* 0x00009000001a7ab9 */ /* 0x000fe20000000800 */
[----:B------:R-:W-:Y:S01]  /*0470*/  ULDC UR29, c[0x0][0x240] ;  /* 0x00009000001d7ab9 */ /* 0x000fe20000000800 */
[----:B------:R-:W-:Y:S01]  /*0480*/  ULDC UR27, c[0x0][0x240] ;  /* 0x00009000001b7ab9 */ /* 0x000fe20000000800 */
[----:B------:R-:W-:Y:S01]  /*0490*/  ULDC UR28, c[0x0][0x240] ;  /* 0x00009000001c7ab9 */ /* 0x000fe20000000800 */
[----:B------:R-:W-:Y:S01]  /*04a0*/  ULDC UR30, c[0x0][0x240] ;  /* 0x00009000001e7ab9 */ /* 0x000fe20000000800 */
[----:B------:R-:W-:Y:S01]  /*04b0*/  ULDC UR31, c[0x0][0x240] ;  /* 0x00009000001f7ab9 */ /* 0x000fe20000000800 */
[----:B------:R-:W-:Y:S01]  /*04c0*/  ULDC UR33, c[0x0][0x240] ;  /* 0x0000900000217ab9 */ /* 0x000fe20000000800 */
[----:B-1----:R-:W-:-:S02]  /*04d0*/  VIADD R2, R0, 0xffffffe ;  /* 0x0ffffffe00027836 */ /* 0x002fc40000000000 */
[----:B------:R-:W-:Y:S01]  /*04e0*/  IMAD.MOV R0, RZ, RZ, -R10 ;  /* 0x000000ffff007224 */ /* 0x000fe200078e0a0a */
[----:B------:R-:W-:Y:S01]  /*04f0*/  IABS R10, R53 ;  /* 0x00000035000a7213 */ /* 0x000fe20000000000 */
[----:B------:R1:W2:Y:S02]  /*0500*/  F2I.FTZ.U32.TRUNC.NTZ R3, R2 ;  /* 0x0000000200037305 */ /* 0x0002a4000021f000 */
[----:B-1----:R-:W-:Y:S01]  /*0510*/  MOV R2, RZ ;  /* 0x000000ff00027202 */ /* 0x002fe20000000f00 */
[----:B--2---:R-:W-:-:S04]  /*0520*/  IMAD.MOV R6, RZ, RZ, -R3 ;  /* 0x000000ffff067224 */ /* 0x004fc800078e0a03 */
[----:B------:R-:W-:Y:S02]  /*0530*/  IMAD R9, R6, R7, RZ ;  /* 0x0000000706097224 */ /* 0x000fe400078e02ff */
[----:B------:R-:W-:Y:S02]  /*0540*/  IMAD.MOV.U32 R6, RZ, RZ, R8 ;  /* 0x000000ffff067224 */ /* 0x000fe400078e0008 */
[----:B------:R-:W-:-:S06]  /*0550*/  IMAD.HI.U32 R3, R3, R9, R2 ;  /* 0x0000000903037227 */ /* 0x000fcc00078e0002 */
[----:B------:R-:W-:-:S04]  /*0560*/  IMAD.HI.U32 R3, R3, R6, RZ ;  /* 0x0000000603037227 */ /* 0x000fc800078e00ff */
[----:B------:R-:W-:-:S05]  /*0570*/  IMAD R0, R3, R0, R6 ;  /* 0x0000000003007224 */ /* 0x000fca00078e0206 */
[----:B------:R-:W-:-:S13]  /*0580*/  ISETP.GT.U32.AND P1, PT, R7, R0, PT ;  /* 0x000000000700720c */ /* 0x000fda0003f24070 */
[----:B------:R-:W-:Y:S02]  /*0590*/  @!P1 IMAD.IADD R0, R0, 0x1, -R7 ;  /* 0x0000000100009824 */ /* 0x000fe400078e0a07 */
[----:B------:R-:W-:Y:S01]  /*05a0*/  @!P1 VIADD R3, R3, 0x1 ;  /* 0x0000000103039836 */ /* 0x000fe20000000000 */
[----:B------:R-:W-:Y:S02]  /*05b0*/  ISETP.NE.AND P1, PT, R4, RZ, PT ;  /* 0x000000ff0400720c */ /* 0x000fe40003f25270 */
[----:B------:R-:W-:Y:S02]  /*05c0*/  ISETP.GE.U32.AND P0, PT, R0, R7, PT ;  /* 0x000000070000720c */ /* 0x000fe40003f06070 */
[----:B------:R-:W-:-:S04]  /*05d0*/  LOP3.LUT R0, R5, R4, RZ, 0x3c, !PT ;  /* 0x0000000405007212 */ /* 0x000fc800078e3cff */
[----:B------:R-:W-:Y:S01]  /*05e0*/  ISETP.GE.AND P2, PT, R0, RZ, PT ;  /* 0x000000ff0000720c */ /* 0x000fe20003f46270 */
[----:B------:R-:W-:-:S06]  /*05f0*/  VIADD R0, R53, 0xff ;  /* 0x000000ff35007836 */ /* 0x000fcc0000000000 */
[----:B------:R-:W-:-:S05]  /*0600*/  @P0 IADD3 R3, R3, 0x1, RZ ;  /* 0x0000000103030810 */ /* 0x000fca0007ffe0ff */
[----:B------:R-:W-:Y:S01]  /*0610*/  IMAD.MOV.U32 R12, RZ, RZ, R3 ;  /* 0x000000ffff0c7224 */ /* 0x000fe200078e0003 */
[----:B------:R-:W-:-:S03]  /*0620*/  SHF.R.S32.HI R3, RZ, 0x1f, R0 ;  /* 0x0000001fff037819 */ /* 0x000fc60000011400 */
[----:B------:R-:W-:Y:S01]  /*0630*/  @!P2 IMAD.MOV R12, RZ, RZ, -R12 ;  /* 0x000000ffff0ca224 */ /* 0x000fe200078e0a0c */
[----:B------:R-:W-:Y:S02]  /*0640*/  LEA.HI R3, R3, R0, RZ, 0x8 ;  /* 0x0000000003037211 */ /* 0x000fe400078f40ff */
[----:B------:R-:W-:-:S04]  /*0650*/  @!P1 LOP3.LUT R12, RZ, R4, RZ, 0x33, !PT ;  /* 0x00000004ff0c9212 */ /* 0x000fc800078e33ff */
[----:B------:R-:W-:Y:S01]  /*0660*/  LEA.HI.SX32 R3, R3, -R12, 0x18 ;  /* 0x8000000c03037211 */ /* 0x000fe200078fc2ff */
[----:B------:R-:W-:-:S03]  /*0670*/  IMAD.MOV R6, RZ, RZ, -R12 ;  /* 0x000000ffff067224 */ /* 0x000fc600078e0a0c */
[----:B------:R-:W-:Y:S01]  /*0680*/  VIMNMX R11, R3, 0x1, PT ;  /* 0x00000001030b7848 */ /* 0x000fe20003fe0100 */
[----:B------:R-:W-:-:S03]  /*0690*/  IMAD R14, R4, R6, R5 ;  /* 0x00000006040e7224 */ /* 0x000fc600078e0205 */
[-C--:B------:R-:W-:Y:S02]  /*06a0*/  IABS R8, R11.reuse ;  /* 0x0000000b00087213 */ /* 0x080fe40000000000 */
[----:B------:R-:W-:Y:S02]  /*06b0*/  IABS R4, R14 ;  /* 0x0000000e00047213 */ /* 0x000fe40000000000 */
[----:B------:R-:W1:Y:S01]  /*06c0*/  I2F.RP R0, R8 ;  /* 0x0000000800007306 */ /* 0x000e620000209400 */
[----:B------:R-:W-:-:S07]  /*06d0*/  IABS R6, R11 ;  /* 0x0000000b00067213 */ /* 0x000fce0000000000 */
[----:B-1----:R-:W1:Y:S02]  /*06e0*/  MUFU.RCP R0, R0 ;  /* 0x0000000000007308 */ /* 0x002e640000001000 */
[----:B-1----:R-:W-:Y:S02]  /*06f0*/  IADD3 R2, R0, 0xffffffe, RZ ;  /* 0x0ffffffe00027810 */ /* 0x002fe40007ffe0ff */
[----:B------:R-:W-:-:S04]  /*0700*/  IABS R0, R51 ;  /* 0x0000003300007213 */ /* 0x000fc80000000000 */
[----:B------:R1:W2:Y:S02]  /*0710*/  F2I.FTZ.U32.TRUNC.NTZ R3, R2 ;  /* 0x0000000200037305 */ /* 0x0002a4000021f000 */
[----:B-1----:R-:W-:Y:S02]  /*0720*/  IMAD.MOV.U32 R2, RZ, RZ, RZ ;  /* 0x000000ffff027224 */ /* 0x002fe400078e00ff */
[----:B--2---:R-:W-:-:S04]  /*0730*/  IMAD.MOV R7, RZ, RZ, -R3 ;  /* 0x000000ffff077224 */ /* 0x004fc800078e0a03 */
[----:B------:R-:W-:Y:S01]  /*0740*/  IMAD R5, R7, R8, RZ ;  /* 0x0000000807057224 */ /* 0x000fe200078e02ff */
[----:B------:R-:W-:-:S03]  /*0750*/  IADD3 R7, RZ, -R6, RZ ;  /* 0x80000006ff077210 */ /* 0x000fc60007ffe0ff */
[----:B------:R-:W-:Y:S02]  /*0760*/  IMAD.HI.U32 R3, R3, R5, R2 ;  /* 0x0000000503037227 */ /* 0x000fe400078e0002 */
[----:B------:R-:W1:Y:S04]  /*0770*/  I2F.RP R5, R0 ;  /* 0x0000000000057306 */ /* 0x000e680000209400 */
[----:B------:R-:W-:-:S04]  /*0780*/  IMAD.HI.U32 R2, R3, R4, RZ ;  /* 0x0000000403027227 */ /* 0x000fc800078e00ff */
[----:B------:R-:W-:Y:S02]  /*0790*/  IMAD R3, R2, R7, R4 ;  /* 0x0000000702037224 */ /* 0x000fe400078e0204 */
[----:B------:R-:W2:Y:S03]  /*07a0*/  I2F.RP R4, R10 ;  /* 0x0000000a00047306 */ /* 0x000ea60000209400 */
[----:B------:R-:W-:-:S05]  /*07b0*/  ISETP.GT.U32.AND P1, PT, R8, R3, PT ;  /* 0x000000030800720c */ /* 0x000fca0003f24070 */
[----:B-1----:R-:W1:Y:S08]  /*07c0*/  MUFU.RCP R5, R5 ;  /* 0x0000000500057308 */ /* 0x002e700000001000 */
[----:B------:R-:W-:Y:S01]  /*07d0*/  @!P1 IMAD.IADD R3, R3, 0x1, -R8 ;  /* 0x0000000103039824 */ /* 0x000fe200078e0a08 */
[----:B--2---:R-:W2:Y:S01]  /*07e0*/  MUFU.RCP R4, R4 ;  /* 0x0000000400047308 */ /* 0x004ea20000001000 */
[----:B------:R-:W-:Y:S01]  /*07f0*/  @!P1 VIADD R2, R2, 0x1 ;  /* 0x0000000102029836 */ /* 0x000fe20000000000 */
[----:B------:R-:W-:-:S02]  /*0800*/  ISETP.NE.AND P1, PT, R11, RZ, PT ;  /* 0x000000ff0b00720c */ /* 0x000fc40003f25270 */
[----:B------:R-:W-:Y:S02]  /*0810*/  ISETP.GE.U32.AND P0, PT, R3, R8, PT ;  /* 0x000000080300720c */ /* 0x000fe40003f06070 */
[----:B------:R-:W-:Y:S01]  /*0820*/  LOP3.LUT R3, R14, R11, RZ, 0x3c, !PT ;  /* 0x0000000b0e037212 */ /* 0x000fe200078e3cff */
[----:B-1----:R-:W-:-:S03]  /*0830*/  VIADD R6, R5, 0xffffffe ;  /* 0x0ffffffe05067836 */ /* 0x002fc60000000000 */
[----:B------:R-:W-:Y:S02]  /*0840*/  ISETP.GE.AND P2, PT, R3, RZ, PT ;  /* 0x000000ff0300720c */ /* 0x000fe40003f46270 */
[----:B------:R-:W1:Y:S01]  /*0850*/  F2I.FTZ.U32.TRUNC.NTZ R3, R6 ;  /* 0x0000000600037305 */ /* 0x000e62000021f000 */
[----:B--2---:R-:W-:-:S04]  /*0860*/  VIADD R5, R4, 0xffffffe ;  /* 0x0ffffffe04057836 */ /* 0x004fc80000000000 */
[----:B------:R-:W-:-:S06]  /*0870*/  @P0 IADD3 R2, R2, 0x1, RZ ;  /* 0x0000000102020810 */ /* 0x000fcc0007ffe0ff */
[----:B------:R-:W-:Y:S01]  /*0880*/  @!P2 IMAD.MOV R2, RZ, RZ, -R2 ;  /* 0x000000ffff02a224 */ /* 0x000fe200078e0a02 */
[----:B------:R-:W2:Y:S01]  /*0890*/  F2I.FTZ.U32.TRUNC.NTZ R5, R5 ;  /* 0x0000000500057305 */ /* 0x000ea2000021f000 */
[----:B------:R-:W-:Y:S01]  /*08a0*/  @!P1 LOP3.LUT R2, RZ, R11, RZ, 0x33, !PT ;  /* 0x0000000bff029212 */ /* 0x000fe200078e33ff */
[----:B-1----:R-:W-:-:S03]  /*08b0*/  IMAD.MOV R9, RZ, RZ, -R3 ;  /* 0x000000ffff097224 */ /* 0x002fc600078e0a03 */
[----:B------:R-:W-:Y:S01]  /*08c0*/  SHF.L.U32 R7, R2, 0x7, RZ ;  /* 0x0000000702077819 */ /* 0x000fe200000006ff */
[----:B------:R-:W-:Y:S01]  /*08d0*/  IMAD.MOV R4, RZ, RZ, -R2 ;  /* 0x000000ffff047224 */ /* 0x000fe200078e0a02 */
[----:B------:R-:W-:Y:S01]  /*08e0*/  MOV R2, RZ ;  /* 0x000000ff00027202 */ /* 0x000fe20000000f00 */
[----:B------:R-:W-:Y:S01]  /*08f0*/  IMAD R9, R9, R0, RZ ;  /* 0x0000000009097224 */ /* 0x000fe200078e02ff */
[C---:B------:R-:W-:Y:S01]  /*0900*/  IADD3 R21, R7.reuse, 0xd, RZ ;  /* 0x0000000d07157810 */ /* 0x040fe20007ffe0ff */
[C---:B------:R-:W-:Y:S01]  /*0910*/  VIADD R8, R7.reuse, 0x7f ;  /* 0x0000007f07087836 */ /* 0x040fe20000000000 */
[----:B------:R-:W-:Y:S01]  /*0920*/  IADD3 R29, R7, 0x74, RZ ;  /* 0x00000074071d7810 */ /* 0x000fe20007ffe0ff */
[----:B------:R-:W-:Y:S01]  /*0930*/  IMAD.HI.U32 R2, R3, R9, R2 ;  /* 0x0000000903027227 */ /* 0x000fe200078e0002 */
[----:B------:R-:W-:Y:S02]  /*0940*/  IADD3 R33, R7, 0x76, RZ ;  /* 0x0000007607217810 */ /* 0x000fe40007ffe0ff */
[----:B------:R-:W-:Y:S01]  /*0950*/  IABS R13, R8 ;  /* 0x00000008000d7213 */ /* 0x000fe20000000000 */
[----:B--2---:R-:W-:Y:S01]  /*0960*/  IMAD.MOV R6, RZ, RZ, -R5 ;  /* 0x000000ffff067224 */ /* 0x004fe200078e0a05 */
[----:B------:R-:W-:Y:S01]  /*0970*/  ISETP.GE.AND P1, PT, R8, RZ, PT ;  /* 0x000000ff0800720c */ /* 0x000fe20003f26270 */
[----:B------:R-:W-:Y:S01]  /*0980*/  IMAD R3, R11, R4, R14 ;  /* 0x000000040b037224 */ /* 0x000fe200078e020e */
[C---:B------:R-:W-:Y:S01]  /*0990*/  IADD3 R39, R7.reuse, 0x79, RZ ;  /* 0x0000007907277810 */ /* 0x040fe20007ffe0ff */
[----:B------:R-:W-:Y:S01]  /*09a0*/  IMAD.MOV.U32 R9, RZ, RZ, R6 ;  /* 0x000000ffff097224 */ /* 0x000fe200078e0006 */
[----:B------:R-:W-:Y:S01]  /*09b0*/  IADD3 R43, R7, 0x7b, RZ ;  /* 0x0000007b072b7810 */ /* 0x000fe20007ffe0ff */
[----:B------:R-:W-:-:S04]  /*09c0*/  IMAD.HI.U32 R6, R2, R13, RZ ;  /* 0x0000000d02067227 */ /* 0x000fc800078e00ff */
[----:B------:R-:W-:Y:S01]  /*09d0*/  IMAD.IADD R3, R12, 0x1, R3 ;  /* 0x000000010c037824 */ /* 0x000fe200078e0203 */
[----:B------:R-:W-:Y:S01]  /*09e0*/  IADD3 R6, -R6, RZ, RZ ;  /* 0x000000ff06067210 */ /* 0x000fe20007ffe1ff */
[----:B------:R-:W-:Y:S02]  /*09f0*/  IMAD R9, R9, R10, RZ ;  /* 0x0000000a09097224 */ /* 0x000fe400078e02ff */
[----:B------:R-:W-:Y:S02]  /*0a00*/  IMAD.MOV.U32 R4, RZ, RZ, RZ ;  /* 0x000000ffff047224 */ /* 0x000fe400078e00ff */
[----:B------:R-:W-:Y:S02]  /*0a10*/  VIADD R8, R7, 0x1 ;  /* 0x0000000107087836 */ /* 0x000fe40000000000 */
[----:B------:R-:W-:Y:S02]  /*0a20*/  IMAD R11, R3, 0x100, R55 ;  /* 0x00000100030b7824 */ /* 0x000fe400078e0237 */
[----:B------:R-:W-:Y:S01]  /*0a30*/  IMAD.HI.U32 R4, R5, R9, R4 ;  /* 0x0000000905047227 */ /* 0x000fe200078e0004 */
[----:B------:R-:W-:-:S02]  /*0a40*/  IABS R9, R8 ;  /* 0x0000000800097213 */ /* 0x000fc40000000000 */
[----:B------:R-:W-:Y:S01]  /*0a50*/  IABS R237, R11 ;  /* 0x0000000b00ed7213 */ /* 0x000fe20000000000 */
[----:B------:R-:W-:Y:S01]  /*0a60*/  IMAD R14, R0, R6, R13 ;  /* 0x00000006000e7224 */ /* 0x000fe200078e020d */
[----:B------:R-:W-:Y:S01]  /*0a70*/  IADD3 R12, R11, 0x80, RZ ;  /* 0x000000800b0c7810 */ /* 0x000fe20007ffe0ff */
[----:B------:R-:W-:Y:S01]  /*0a80*/  VIADD R6, R7, 0x2 ;  /* 0x0000000207067836 */ /* 0x000fe20000000000 */
[----:B------:R-:W-:Y:S01]  /*0a90*/  ISETP.GE.AND P5, PT, R8, RZ, PT ;  /* 0x000000ff0800720c */ /* 0x000fe20003fa6270 */
[----:B------:R-:W-:Y:S01]  /*0aa0*/  IMAD.HI.U32 R5, R2, R9, RZ ;  /* 0x0000000902057227 */ /* 0x000fe200078e00ff */
[----:B------:R-:W-:Y:S02]  /*0ab0*/  ISETP.GT.U32.AND P0, PT, R0, R14, PT ;  /* 0x0000000e0000720c */ /* 0x000fe40003f04070 */
[----:B------:R-:W-:Y:S01]  /*0ac0*/  IABS R15, R6 ;  /* 0x00000006000f7213 */ /* 0x000fe20000000000 */
[----:B------:R-:W-:Y:S01]  /*0ad0*/  IMAD.HI.U32 R3, R4, R237, RZ ;  /* 0x000000ed04037227 */ /* 0x000fe200078e00ff */
[----:B------:R-:W-:-:S03]  /*0ae0*/  IABS R13, R12 ;  /* 0x0000000c000d7213 */ /* 0x000fc60000000000 */
[----:B------:R-:W-:Y:S02]  /*0af0*/  IMAD.MOV R22, RZ, RZ, -R5 ;  /* 0x000000ffff167224 */ /* 0x000fe400078e0a05 */
[----:B------:R-:W-:Y:S02]  /*0b00*/  IMAD.MOV R5, RZ, RZ, -R3 ;  /* 0x000000ffff057224 */ /* 0x000fe400078e0a03 */
[----:B------:R-:W-:-:S04]  /*0b10*/  IMAD.HI.U32 R3, R2, R15, RZ ;  /* 0x0000000f02037227 */ /* 0x000fc800078e00ff */
[----:B------:R-:W-:Y:S02]  /*0b20*/  IMAD R237, R10, R5, R237 ;  /* 0x000000050aed7224 */ /* 0x000fe400078e02ed */
[----:B------:R-:W-:Y:S02]  /*0b30*/  IMAD.MOV R20, RZ, RZ, -R3 ;  /* 0x000000ffff147224 */ /* 0x000fe400078e0a03 */
[----:B------:R-:W-:Y:S01]  /*0b40*/  @!P0 IMAD.IADD R14, R14, 0x1, -R0 ;  /* 0x000000010e0e8824 */ /* 0x000fe200078e0a00 */
[----:B------:R-:W-:Y:S01]  /*0b50*/  ISETP.GT.U32.AND P3, PT, R10, R237, PT ;  /* 0x000000ed0a00720c */ /* 0x000fe20003f64070 */
[C---:B------:R-:W-:Y:S01]  /*0b60*/  IMAD R20, R0.reuse, R20, R15 ;  /* 0x0000001400147224 */ /* 0x040fe200078e020f */
[C---:B------:R-:W-:Y:S01]  /*0b70*/  IADD3 R15, R7.reuse, 0x4, RZ ;  /* 0x00000004070f7810 */ /* 0x040fe20007ffe0ff */
[----:B------:R-:W-:Y:S01]  /*0b80*/  VIADD R16, R7, 0x3 ;  /* 0x0000000307107836 */ /* 0x000fe20000000000 */
[C---:B------:R-:W-:Y:S01]  /*0b90*/  ISETP.GT.U32.AND P6, PT, R0.reuse, R14, PT ;  /* 0x0000000e0000720c */ /* 0x040fe20003fc4070 */
[C---:B------:R-:W-:Y:S01]  /*0ba0*/  IMAD R22, R0.reuse, R22, R9 ;  /* 0x0000001600167224 */ /* 0x040fe200078e0209 */
[----:B------:R-:W-:Y:S01]  /*0bb0*/  ISETP.GT.U32.AND P2, PT, R0, R20, PT ;  /* 0x000000140000720c */ /* 0x000fe20003f44070 */
[----:B------:R-:W-:Y:S01]  /*0bc0*/  IMAD.HI.U32 R4, R4, R13, RZ ;  /* 0x0000000d04047227 */ /* 0x000fe200078e00ff */
[----:B------:R-:W-:-:S02]  /*0bd0*/  IABS R17, R16 ;  /* 0x0000001000117213 */ /* 0x000fc40000000000 */
[----:B------:R-:W-:Y:S01]  /*0be0*/  ISETP.GT.U32.AND P0, PT, R0, R22, PT ;  /* 0x000000160000720c */ /* 0x000fe20003f04070 */
[----:B------:R-:W-:Y:S01]  /*0bf0*/  VIADD R8, R7, 0x5 ;  /* 0x0000000507087836 */ /* 0x000fe20000000000 */
[----:B------:R-:W-:Y:S01]  /*0c00*/  IABS R5, R15 ;  /* 0x0000000f00057213 */ /* 0x000fe20000000000 */
[----:B------:R-:W-:Y:S01]  /*0c10*/  @!P3 IMAD.IADD R237, R237, 0x1, -R10 ;  /* 0x00000001ededb824 */ /* 0x000fe200078e0a0a */
[----:B------:R-:W-:Y:S01]  /*0c20*/  IADD3 R4, -R4, RZ, RZ ;  /* 0x000000ff04047210 */ /* 0x000fe20007ffe1ff */
[----:B------:R-:W-:Y:S01]  /*0c30*/  IMAD.HI.U32 R3, R2, R17, RZ ;  /* 0x0000001102037227 */ /* 0x000fe200078e00ff */
[----:B------:R-:W-:Y:S02]  /*0c40*/  IABS R9, R8 ;  /* 0x0000000800097213 */ /* 0x000fe40000000000 */
[----:B------:R-:W-:Y:S01]  /*0c50*/  @!P6 IADD3 R14, R14, -R0, RZ ;  /* 0x800000000e0ee210 */ /* 0x000fe20007ffe0ff */
[----:B------:R-:W-:Y:S01]  /*0c60*/  @!P2 IMAD.IADD R20, R20, 0x1, -R0 ;  /* 0x000000011414a824 */ /* 0x000fe200078e0a00 */
[----:B------:R-:W-:Y:S01]  /*0c70*/  ISETP.GT.U32.AND P6, PT, R10, R237, PT ;  /* 0x000000ed0a00720c */ /* 0x000fe20003fc4070 */
[----:B------:R-:W-:-:S02]  /*0c80*/  IMAD.MOV R3, RZ, RZ, -R3 ;  /* 0x000000ffff037224 */ /* 0x000fc400078e0a03 */
[----:B------:R-:W-:Y:S01]  /*0c90*/  @!P0 IMAD.IADD R22, R22, 0x1, -R0 ;  /* 0x0000000116168824 */ /* 0x000fe200078e0a00 */
[C---:B------:R-:W-:Y:S01]  /*0ca0*/  ISETP.GT.U32.AND P2, PT, R0.reuse, R20, PT ;  /* 0x000000140000720c */ /* 0x040fe20003f44070 */
[----:B------:R-:W-:Y:S02]  /*0cb0*/  IMAD R18, R0, R3, R17 ;  /* 0x0000000300127224 */ /* 0x000fe400078e0211 */
[----:B------:R-:W-:Y:S01]  /*0cc0*/  IMAD.HI.U32 R3, R2, R5, RZ ;  /* 0x0000000502037227 */ /* 0x000fe200078e00ff */
[C---:B------:R-:W-:Y:S02]  /*0cd0*/  ISETP.GT.U32.AND P0, PT, R0.reuse, R22, PT ;  /* 0x000000160000720c */ /* 0x040fe40003f04070 */
[----:B------:R-:W-:Y:S01]  /*0ce0*/  ISETP.GT.U32.AND P3, PT, R0, R18, PT ;  /* 0x000000120000720c */ /* 0x000fe20003f64070 */
[----:B------:R-:W-:Y:S02]  /*0cf0*/  IMAD.MOV R3, RZ, RZ, -R3 ;  /* 0x000000ffff037224 */ /* 0x000fe400078e0a03 */
[----:B------:R-:W-:Y:S01]  /*0d00*/  @!P6 IADD3 R237, R237, -R10, RZ ;  /* 0x8000000aedede210 */ /* 0x000fe20007ffe0ff */
[----:B------:R-:W-:Y:S01]  /*0d10*/  IMAD R13, R10, R4, R13 ;  /* 0x000000040a0d7224 */ /* 0x000fe200078e020d */
[----:B------:R-:W-:Y:S01]  /*0d20*/  ISETP.GE.AND P6, PT, R16, RZ, PT ;  /* 0x000000ff1000720c */ /* 0x000fe20003fc6270 */
[----:B------:R-:W-:-:S02]  /*0d30*/  IMAD R16, R0, R3, R5 ;  /* 0x0000000300107224 */ /* 0x000fc400078e0205 */
[----:B------:R-:W-:Y:S01]  /*0d40*/  @!P2 IMAD.IADD R20, R20, 0x1, -R0 ;  /* 0x000000011414a824 */ /* 0x000fe200078e0a00 */
[----:B------:R-:W-:Y:S01]  /*0d50*/  ISETP.GT.U32.AND P4, PT, R10, R13, PT ;  /* 0x0000000d0a00720c */ /* 0x000fe20003f84070 */
[----:B------:R-:W-:Y:S01]  /*0d60*/  IMAD.HI.U32 R4, R2, R9, RZ ;  /* 0x0000000902047227 */ /* 0x000fe200078e00ff */
[----:B------:R-:W-:Y:S02]  /*0d70*/  ISETP.GT.U32.AND P2, PT, R0, R16, PT ;  /* 0x000000100000720c */ /* 0x000fe40003f44070 */
[----:B------:R-:W-:Y:S01]  /*0d80*/  @!P0 IADD3 R22, R22, -R0, RZ ;  /* 0x8000000016168210 */ /* 0x000fe20007ffe0ff */
[C---:B------:R-:W-:Y:S01]  /*0d90*/  VIADD R3, R7.reuse, 0x6 ;  /* 0x0000000607037836 */ /* 0x040fe20000000000 */
[----:B------:R-:W-:Y:S01]  /*0da0*/  ISETP.GE.AND P0, PT, R8, RZ, PT ;  /* 0x000000ff0800720c */ /* 0x000fe20003f06270 */
[----:B------:R-:W-:Y:S01]  /*0db0*/  @!P1 IMAD.MOV R14, RZ, RZ, -R14 ;  /* 0x000000ffff0e9224 */ /* 0x000fe200078e0a0e */
[----:B------:R-:W-:Y:S01]  /*0dc0*/  ISETP.GE.AND P1, PT, R6, RZ, PT ;  /* 0x000000ff0600720c */ /* 0x000fe20003f26270 */
[----:B------:R-:W-:Y:S01]  /*0dd0*/  IMAD.MOV R4, RZ, RZ, -R4 ;  /* 0x000000ffff047224 */ /* 0x000fe200078e0a04 */
[----:B------:R-:W-:Y:S01]  /*0de0*/  IABS R5, R3 ;  /* 0x0000000300057213 */ /* 0x000fe20000000000 */
[--C-:B------:R-:W-:Y:S01]  /*0df0*/  @!P3 IMAD.IADD R18, R18, 0x1, -R0.reuse ;  /* 0x000000011212b824 */ /* 0x100fe200078e0a00 */
[C---:B------:R-:W-:Y:S01]  /*0e00*/  IADD3 R6, R7.reuse, 0x8, RZ ;  /* 0x0000000807067810 */ /* 0x040fe20007ffe0ff */
[----:B------:R-:W-:Y:S01]  /*0e10*/  IMAD R66, R0, R4, R9 ;  /* 0x0000000400427224 */ /* 0x000fe200078e0209 */
[----:B------:R-:W-:Y:S01]  /*0e20*/  IADD3 R4, R7, 0x7, RZ ;  /* 0x0000000707047810 */ /* 0x000fe20007ffe0ff */
[----:B------:R-:W-:Y:S01]  /*0e30*/  @!P2 IMAD.IADD R16, R16, 0x1, -R0 ;  /* 0x000000011010a824 */ /* 0x000fe200078e0a00 */
[----:B------:R-:W-:Y:S01]  /*0e40*/  ISETP.GT.U32.AND P3, PT, R0, R18, PT ;  /* 0x000000120000720c */ /* 0x000fe20003f64070 */
[----:B------:R-:W-:Y:S01]  /*0e50*/  @!P5 IMAD.MOV R22, RZ, RZ, -R22 ;  /* 0x000000ffff16d224 */ /* 0x000fe200078e0a16 */
[----:B------:R-:W-:Y:S01]  /*0e60*/  ISETP.GE.AND P5, PT, R3, RZ, PT ;  /* 0x000000ff0300720c */ /* 0x000fe20003fa6270 */
[----:B------:R-:W-:Y:S01]  /*0e70*/  IMAD.HI.U32 R3, R2, R5, RZ ;  /* 0x0000000502037227 */ /* 0x000fe200078e00ff */
[----:B------:R-:W-:-:S02]  /*0e80*/  ISETP.GT.U32.AND P2, PT, R0, R16, PT ;  /* 0x000000100000720c */ /* 0x000fc40003f44070 */
[----:B------:R-:W-:Y:S01]  /*0e90*/  IABS R9, R4 ;  /* 0x0000000400097213 */ /* 0x000fe20000000000 */
[----:B------:R-:W-:Y:S02]  /*0ea0*/  @!P4 IMAD.IADD R13, R13, 0x1, -R10 ;  /* 0x000000010d0dc824 */ /* 0x000fe400078e0a0a */
[----:B------:R-:W-:Y:S02]  /*0eb0*/  IMAD.MOV R3, RZ, RZ, -R3 ;  /* 0x000000ffff037224 */ /* 0x000fe400078e0a03 */
[----:B------:R-:W-:Y:S01]  /*0ec0*/  @!P1 IMAD.MOV R20, RZ, RZ, -R20 ;  /* 0x000000ffff149224 */ /* 0x000fe200078e0a14 */
[----:B------:R-:W-:Y:S01]  /*0ed0*/  ISETP.GT.U32.AND P4, PT, R10, R13, PT ;  /* 0x0000000d0a00720c */ /* 0x000fe20003f84070 */
[----:B------:R-:W-:Y:S01]  /*0ee0*/  IMAD R68, R0, R3, R5 ;  /* 0x0000000300447224 */ /* 0x000fe200078e0205 */
[----:B------:R-:W-:Y:S01]  /*0ef0*/  ISETP.GE.AND P1, PT, R4, RZ, PT ;  /* 0x000000ff0400720c */ /* 0x000fe20003f26270 */
[----:B------:R-:W-:-:S04]  /*0f00*/  IMAD.HI.U32 R4, R2, R9, RZ ;  /* 0x0000000902047227 */ /* 0x000fc800078e00ff */
[--C-:B------:R-:W-:Y:S01]  /*0f10*/  @!P3 IMAD.IADD R18, R18, 0x1, -R0.reuse ;  /* 0x000000011212b824 */ /* 0x100fe200078e0a00 */
[----:B------:R-:W-:Y:S01]  /*0f20*/  ISETP.GT.U32.AND P3, PT, R0, R66, PT ;  /* 0x000000420000720c */ /* 0x000fe20003f64070 */
[----:B------:R-:W-:Y:S01]  /*0f30*/  @!P2 IMAD.IADD R16, R16, 0x1, -R0 ;  /* 0x000000011010a824 */ /* 0x000fe200078e0a00 */
[----:B------:R-:W-:Y:S01]  /*0f40*/  IADD3 R4, -R4, RZ, RZ ;  /* 0x000000ff04047210 */ /* 0x000fe20007ffe1ff */
[----:B------:R-:W-:Y:S01]  /*0f50*/  @!P6 IMAD.MOV R18, RZ, RZ, -R18 ;  /* 0x000000ffff12e224 */ /* 0x000fe200078e0a12 */
[C---:B------:R-:W-:Y:S01]  /*0f60*/  ISETP.GT.U32.AND P2, PT, R0.reuse, R68, PT ;  /* 0x000000440000720c */ /* 0x040fe20003f44070 */
[----:B------:R-:W-:Y:S01]  /*0f70*/  @!P4 IMAD.IADD R13, R13, 0x1, -R10 ;  /* 0x000000010d0dc824 */ /* 0x000fe200078e0a0a */
[----:B------:R-:W-:Y:S01]  /*0f80*/  ISETP.GE.AND P4, PT, R15, RZ, PT ;  /* 0x000000ff0f00720c */ /* 0x000fe20003f86270 */
[----:B------:R-:W-:Y:S01]  /*0f90*/  IMAD R70, R0, R4, R9 ;  /* 0x0000000400467224 */ /* 0x000fe200078e0209 */
[----:B------:R-:W-:Y:S01]  /*0fa0*/  IABS R15, R6 ;  /* 0x00000006000f7213 */ /* 0x000fe20000000000 */
[----:B------:R-:W-:-:S02]  /*0fb0*/  VIADD R8, R7, 0x9 ;  /* 0x0000000907087836 */ /* 0x000fc40000000000 */
[----:B------:R-:W-:Y:S01]  /*0fc0*/  VIADD R10, R7, 0xc ;  /* 0x0000000c070a7836 */ /* 0x000fe20000000000 */
[----:B------:R-:W-:Y:S01]  /*0fd0*/  ISETP.GT.U32.AND P6, PT, R0, R70, PT ;  /* 0x000000460000720c */ /* 0x000fe20003fc4070 */
[----:B------:R-:W-:Y:S01]  /*0fe0*/  @!P3 IMAD.IADD R66, R66, 0x1, -R0 ;  /* 0x000000014242b824 */ /* 0x000fe200078e0a00 */
[----:B------:R-:W-:Y:S01]  /*0ff0*/  IABS R17, R8 ;  /* 0x0000000800117213 */ /* 0x000fe20000000000 */
[----:B------:R-:W-:-:S03]  /*1000*/  IMAD.HI.U32 R3, R2, R15, RZ ;  /* 0x0000000f02037227 */ /* 0x000fc600078e00ff */
[----:B------:R-:W-:Y:S01]  /*1010*/  ISETP.GT.U32.AND P3, PT, R0, R66, PT ;  /* 0x000000420000720c */ /* 0x000fe20003f64070 */
[----:B------:R-:W-:Y:S02]  /*1020*/  @!P2 IMAD.IADD R68, R68, 0x1, -R0 ;  /* 0x000000014444a824 */ /* 0x000fe400078e0a00 */
[----:B------:R-:W-:Y:S01]  /*1030*/  @!P4 IMAD.MOV R16, RZ, RZ, -R16 ;  /* 0x000000ffff10c224 */ /* 0x000fe200078e0a10 */
[----:B------:R-:W-:Y:S01]  /*1040*/  ISETP.GE.AND P4, PT, R6, RZ, PT ;  /* 0x000000ff0600720c */ /* 0x000fe20003f86270 */
[----:B------:R-:W-:Y:S01]  /*1050*/  IMAD.MOV R3, RZ, RZ, -R3 ;  /* 0x000000ffff037224 */ /* 0x000fe200078e0a03 */
[----:B------:R-:W-:Y:S01]  /*1060*/  ISETP.GT.U32.AND P2, PT, R0, R68, PT ;  /* 0x000000440000720c */ /* 0x000fe20003f44070 */
[----:B------:R-:W-:Y:S01]  /*1070*/  @!P6 IMAD.IADD R70, R70, 0x1, -R0 ;  /* 0x000000014646e824 */ /* 0x000fe200078e0a00 */
[----:B------:R-:W-:Y:S01]  /*1080*/  IADD3 R6, R7, 0xa, RZ ;  /* 0x0000000a07067810 */ /* 0x000fe20007ffe0ff */
[----:B------:R-:W-:-:S03]  /*1090*/  IMAD.HI.U32 R4, R2, R17, RZ ;  /* 0x0000001102047227 */ /* 0x000fc600078e00ff */
[----:B------:R-:W-:Y:S01]  /*10a0*/  IABS R5, R6 ;  /* 0x0000000600057213 */ /* 0x000fe20000000000 */
[C---:B------:R-:W-:Y:S01]  /*10b0*/  IMAD R72, R0.reuse, R3, R15 ;  /* 0x0000000300487224 */ /* 0x040fe200078e020f */
[----:B------:R-:W-:Y:S01]  /*10c0*/  ISETP.GT.U32.AND P6, PT, R0, R70, PT ;  /* 0x000000460000720c */ /* 0x000fe20003fc4070 */
[--C-:B------:R-:W-:Y:S01]  /*10d0*/  @!P3 IMAD.IADD R66, R66, 0x1, -R0.reuse ;  /* 0x000000014242b824 */ /* 0x100fe200078e0a00 */
[----:B------:R-:W-:Y:S01]  /*10e0*/  IADD3 R4, -R4, RZ, RZ ;  /* 0x000000ff04047210 */ /* 0x000fe20007ffe1ff */
[----:B------:R-:W-:Y:S01]  /*10f0*/  IMAD.HI.U32 R3, R2, R5, RZ ;  /* 0x0000000502037227 */ /* 0x000fe200078e00ff */
[----:B------:R-:W-:Y:S02]  /*1100*/  ISETP.GE.AND P3, PT, R8, RZ, PT ;  /* 0x000000ff0800720c */ /* 0x000fe40003f66270 */
[----:B------:R-:W-:Y:S01]  /*1110*/  IABS R15, R10 ;  /* 0x0000000a000f7213 */ /* 0x000fe20000000000 */
[--C-:B------:R-:W-:Y:S01]  /*1120*/  @!P2 IMAD.IADD R68, R68, 0x1, -R0.reuse ;  /* 0x000000014444a824 */ /* 0x100fe200078e0a00 */
[C---:B------:R-:W-:Y:S01]  /*1130*/  ISETP.GT.U32.AND P2, PT, R0.reuse, R72, PT ;  /* 0x000000480000720c */ /* 0x040fe20003f44070 */
[----:B------:R-:W-:Y:S01]  /*1140*/  VIADD R8, R7, 0xb ;  /* 0x0000000b07087836 */ /* 0x000fe20000000000 */
[----:B------:R-:W-:Y:S01]  /*1150*/  IADD3 R76, -R3, RZ, RZ ;  /* 0x000000ff034c7210 */ /* 0x000fe20007ffe1ff */
[----:B------:R-:W-:Y:S01]  /*1160*/  IMAD R74, R0, R4, R17 ;  /* 0x00000004004a7224 */ /* 0x000fe200078e0211 */
[----:B------:R-:W-:Y:S01]  /*1170*/  IABS R17, R21 ;  /* 0x0000001500117213 */ /* 0x000fe20000000000 */
[----:B------:R-:W-:Y:S01]  /*1180*/  @!P6 IMAD.IADD R70, R70, 0x1, -R0 ;  /* 0x000000014646e824 */ /* 0x000fe200078e0a00 */
[----:B------:R-:W-:Y:S01]  /*1190*/  IABS R9, R8 ;  /* 0x0000000800097213 */ /* 0x000fe20000000000 */
[C---:B------:R-:W-:Y:S01]  /*11a0*/  IMAD R76, R0.reuse, R76, R5 ;  /* 0x0000004c004c7224 */ /* 0x040fe200078e0205 */
[----:B------:R-:W-:Y:S01]  /*11b0*/  ISETP.GT.U32.AND P6, PT, R0, R74, PT ;  /* 0x0000004a0000720c */ /* 0x000fe20003fc4070 */
[----:B------:R-:W-:-:S02]  /*11c0*/  VIADD R23, R7, 0xe ;  /* 0x0000000e07177836 */ /* 0x000fc40000000000 */
[----:B------:R-:W-:Y:S02]  /*11d0*/  IMAD.HI.U32 R3, R2, R9, RZ ;  /* 0x0000000902037227 */ /* 0x000fe400078e00ff */
[----:B------:R-:W-:Y:S02]  /*11e0*/  @!P2 IADD3 R72, R72, -R0, RZ ;  /* 0x800000004848a210 */ /* 0x000fe40007ffe0ff */
[----:B------:R-:W-:Y:S01]  /*11f0*/  IMAD.MOV R78, RZ, RZ, -R3 ;  /* 0x000000ffff4e7224 */ /* 0x000fe200078e0a03 */
[----:B------:R-:W-:Y:S01]  /*1200*/  ISETP.GT.U32.AND P2, PT, R0, R76, PT ;  /* 0x0000004c0000720c */ /* 0x000fe20003f44070 */
[----:B------:R-:W-:Y:S01]  /*1210*/  IMAD.HI.U32 R4, R2, R15, RZ ;  /* 0x0000000f02047227 */ /* 0x000fe200078e00ff */
[----:B------:R-:W-:-:S03]  /*1220*/  IABS R19, R23 ;  /* 0x0000001700137213 */ /* 0x000fc60000000000 */
[----:B------:R-:W-:Y:S02]  /*1230*/  IMAD R78, R0, R78, R9 ;  /* 0x0000004e004e7224 */ /* 0x000fe400078e0209 */
[----:B------:R-:W-:Y:S02]  /*1240*/  @!P6 IMAD.IADD R74, R74, 0x1, -R0 ;  /* 0x000000014a4ae824 */ /* 0x000fe400078e0a00 */
[----:B------:R-:W-:Y:S01]  /*1250*/  IMAD.HI.U32 R5, R2, R17, RZ ;  /* 0x0000001102057227 */ /* 0x000fe200078e00ff */
[----:B------:R-:W-:-:S03]  /*1260*/  ISETP.GT.U32.AND P6, PT, R0, R78, PT ;  /* 0x0000004e0000720c */ /* 0x000fc60003fc4070 */
[----:B------:R-:W-:Y:S01]  /*1270*/  @!P2 IMAD.IADD R76, R76, 0x1, -R0 ;  /* 0x000000014c4ca824 */ /* 0x000fe200078e0a00 */
[C---:B------:R-:W-:Y:S01]  /*1280*/  ISETP.GT.U32.AND P2, PT, R0.reuse, R74, PT ;  /* 0x0000004a0000720c */ /* 0x040fe20003f44070 */
[----:B------:R-:W-:Y:S02]  /*1290*/  IMAD.MOV R4, RZ, RZ, -R4 ;  /* 0x000000ffff047224 */ /* 0x000fe400078e0a04 */
[----:B------:R-:W-:Y:S01]  /*12a0*/  @!P5 IMAD.MOV R68, RZ, RZ, -R68 ;  /* 0x000000ffff44d224 */ /* 0x000fe200078e0a44 */
[----:B------:R-:W-:Y:S01]  /*12b0*/  ISETP.GT.U32.AND P5, PT, R0, R76, PT ;  /* 0x0000004c0000720c */ /* 0x000fe20003fa4070 */
[----:B------:R-:W-:-:S04]  /*12c0*/  IMAD.HI.U32 R3, R2, R19, RZ ;  /* 0x0000001302037227 */ /* 0x000fc800078e00ff */
[----:B------:R-:W-:Y:S01]  /*12d0*/  IMAD.MOV R5, RZ, RZ, -R5 ;  /* 0x000000ffff057224 */ /* 0x000fe200078e0a05 */
[----:B------:R-:W-:Y:S01]  /*12e0*/  @!P6 IADD3 R78, R78, -R0, RZ ;  /* 0x800000004e4ee210 */ /* 0x000fe20007ffe0ff */
[C---:B------:R-:W-:Y:S01]  /*12f0*/  IMAD R80, R0.reuse, R4, R15 ;  /* 0x0000000400507224 */ /* 0x040fe200078e020f */
[C---:B------:R-:W-:Y:S01]  /*1300*/  IADD3 R15, R7.reuse, 0xf, RZ ;  /* 0x0000000f070f7810 */ /* 0x040fe20007ffe0ff */
[----:B------:R-:W-:Y:S01]  /*1310*/  IMAD.MOV R3, RZ, RZ, -R3 ;  /* 0x000000ffff037224 */ /* 0x000fe200078e0a03 */
[C---:B------:R-:W-:Y:S01]  /*1320*/  ISETP.GT.U32.AND P6, PT, R0.reuse, R78, PT ;  /* 0x0000004e0000720c */ /* 0x040fe20003fc4070 */
[----:B------:R-:W-:Y:S01]  /*1330*/  IMAD R82, R0, R5, R17 ;  /* 0x0000000500527224 */ /* 0x000fe200078e0211 */
[----:B------:R-:W-:Y:S01]  /*1340*/  IABS R5, R15 ;  /* 0x0000000f00057213 */ /* 0x000fe20000000000 */
[----:B------:R-:W-:Y:S01]  /*1350*/  VIADD R17, R7, 0x10 ;  /* 0x0000001007117836 */ /* 0x000fe20000000000 */
[----:B------:R-:W-:Y:S01]  /*1360*/  @!P2 IADD3 R74, R74, -R0, RZ ;  /* 0x800000004a4aa210 */ /* 0x000fe20007ffe0ff */
[----:B------:R-:W-:Y:S01]  /*1370*/  @!P0 IMAD.MOV R66, RZ, RZ, -R66 ;  /* 0x000000ffff428224 */ /* 0x000fe200078e0a42 */
[C---:B------:R-:W-:Y:S01]  /*1380*/  ISETP.GT.U32.AND P0, PT, R0.reuse, R72, PT ;  /* 0x000000480000720c */ /* 0x040fe20003f04070 */
[----:B------:R-:W-:Y:S01]  /*1390*/  @!P1 IMAD.MOV R70, RZ, RZ, -R70 ;  /* 0x000000ffff469224 */ /* 0x000fe200078e0a46 */
[C---:B------:R-:W-:Y:S01]  /*13a0*/  ISETP.GT.U32.AND P1, PT, R0.reuse, R80, PT ;  /* 0x000000500000720c */ /* 0x040fe20003f24070 */
[----:B------:R-:W-:Y:S01]  /*13b0*/  IMAD R84, R0, R3, R19 ;  /* 0x0000000300547224 */ /* 0x000fe200078e0213 */
[----:B------:R-:W-:Y:S01]  /*13c0*/  IABS R9, R17 ;  /* 0x0000001100097213 */ /* 0x000fe20000000000 */
[----:B------:R-:W-:Y:S01]  /*13d0*/  @!P5 IMAD.IADD R76, R76, 0x1, -R0 ;  /* 0x000000014c4cd824 */ /* 0x000fe200078e0a00 */
[----:B------:R-:W-:Y:S01]  /*13e0*/  ISETP.GE.AND P2, PT, R6, RZ, PT ;  /* 0x000000ff0600720c */ /* 0x000fe20003f46270 */
[----:B------:R-:W-:Y:S01]  /*13f0*/  IMAD.HI.U32 R3, R2, R5, RZ ;  /* 0x0000000502037227 */ /* 0x000fe200078e00ff */
[----:B------:R-:W-:-:S02]  /*1400*/  ISETP.GT.U32.AND P5, PT, R0, R84, PT ;  /* 0x000000540000720c */ /* 0x000fc40003fa4070 */
[----:B------:R-:W-:Y:S01]  /*1410*/  IADD3 R19, R7, 0x37, RZ ;  /* 0x0000003707137810 */ /* 0x000fe20007ffe0ff */
[----:B------:R-:W-:-:S04]  /*1420*/  IMAD.HI.U32 R4, R2, R9, RZ ;  /* 0x0000000902047227 */ /* 0x000fc800078e00ff */
[--C-:B------:R-:W-:Y:S01]  /*1430*/  @!P0 IMAD.IADD R72, R72, 0x1, -R0.reuse ;  /* 0x0000000148488824 */ /* 0x100fe200078e0a00 */
[----:B------:R-:W-:Y:S01]  /*1440*/  IADD3 R4, -R4, RZ, RZ ;  /* 0x000000ff04047210 */ /* 0x000fe20007ffe1ff */
[--C-:B------:R-:W-:Y:S01]  /*1450*/  @!P1 IMAD.IADD R80, R80, 0x1, -R0.reuse ;  /* 0x0000000150509824 */ /* 0x100fe200078e0a00 */
[----:B------:R-:W-:Y:S01]  /*1460*/  ISETP.GT.U32.AND P0, PT, R0, R82, PT ;  /* 0x000000520000720c */ /* 0x000fe20003f04070 */
[----:B------:R-:W-:Y:S01]  /*1470*/  @!P6 IMAD.IADD R78, R78, 0x1, -R0 ;  /* 0x000000014e4ee824 */ /* 0x000fe200078e0a00 */
[----:B------:R-:W-:Y:S01]  /*1480*/  ISETP.GE.AND P6, PT, R8, RZ, PT ;  /* 0x000000ff0800720c */ /* 0x000fe20003fc6270 */
[----:B------:R-:W-:Y:S01]  /*1490*/  @!P4 IMAD.MOV R72, RZ, RZ, -R72 ;  /* 0x000000ffff48c224 */ /* 0x000fe200078e0a48 */
[----:B------:R-:W-:Y:S01]  /*14a0*/  ISETP.GT.U32.AND P4, PT, R0, R80, PT ;  /* 0x000000500000720c */ /* 0x000fe20003f84070 */
[----:B------:R-:W-:Y:S01]  /*14b0*/  IMAD.MOV R3, RZ, RZ, -R3 ;  /* 0x000000ffff037224 */ /* 0x000fe200078e0a03 */
[----:B------:R-:W-:Y:S01]  /*14c0*/  @!P5 IADD3 R84, R84, -R0, RZ ;  /* 0x800000005454d210 */ /* 0x000fe20007ffe0ff */
[----:B------:R-:W-:Y:S01]  /*14d0*/  IMAD R88, R0, R4, R9 ;  /* 0x0000000400587224 */ /* 0x000fe200078e0209 */
[----:B------:R-:W-:Y:S01]  /*14e0*/  @!P2 IADD3 R76, -R76, RZ, RZ ;  /* 0x000000ff4c4ca210 */ /* 0x000fe20007ffe1ff */
[C---:B------:R-:W-:Y:S01]  /*14f0*/  VIADD R4, R7.reuse, 0x11 ;  /* 0x0000001107047836 */ /* 0x040fe20000000000 */
[C---:B------:R-:W-:Y:S01]  /*1500*/  ISETP.GT.U32.AND P5, PT, R0.reuse, R84, PT ;  /* 0x000000540000720c */ /* 0x040fe20003fa4070 */
[----:B------:R-:W-:Y:S01]  /*1510*/  IMAD R86, R0, R3, R5 ;  /* 0x0000000300567224 */ /* 0x000fe200078e0205 */
[----:B------:R-:W-:Y:S01]  /*1520*/  ISETP.GE.AND P1, PT, R10, RZ, PT ;  /* 0x000000ff0a00720c */ /* 0x000fe20003f26270 */
[----:B------:R-:W-:Y:S01]  /*1530*/  VIADD R6, R7, 0x12 ;  /* 0x0000001207067836 */ /* 0x000fe20000000000 */
[----:B------:R-:W-:Y:S01]  /*1540*/  IABS R5, R4 ;  /* 0x0000000400057213 */ /* 0x000fe20000000000 */
[----:B------:R-:W-:Y:S01]  /*1550*/  @!P6 IMAD.MOV R78, RZ, RZ, -R78 ;  /* 0x000000ffff4ee224 */ /* 0x000fe200078e0a4e */
[----:B------:R-:W-:Y:S01]  /*1560*/  ISETP.GT.U32.AND P2, PT, R0, R86, PT ;  /* 0x000000560000720c */ /* 0x000fe20003f44070 */
[----:B------:R-:W-:Y:S01]  /*1570*/  @!P4 IMAD.IADD R80, R80, 0x1, -R0 ;  /* 0x000000015050c824 */ /* 0x000fe200078e0a00 */
[----:B------:R-:W-:Y:S01]  /*1580*/  ISETP.GE.AND P6, PT, R23, RZ, PT ;  /* 0x000000ff1700720c */ /* 0x000fe20003fc6270 */
[----:B------:R-:W-:Y:S01]  /*1590*/  IMAD.HI.U32 R3, R2, R5, RZ ;  /* 0x0000000502037227 */ /* 0x000fe200078e00ff */
[----:B------:R-:W-:-:S02]  /*15a0*/  ISETP.GT.U32.AND P4, PT, R0, R88, PT ;  /* 0x000000580000720c */ /* 0x000fc40003f84070 */
[----:B------:R-:W-:Y:S01]  /*15b0*/  IABS R9, R6 ;  /* 0x0000000600097213 */ /* 0x000fe20000000000 */
[----:B------:R-:W-:Y:S01]  /*15c0*/  IMAD.MOV R3, RZ, RZ, -R3 ;  /* 0x000000ffff037224 */ /* 0x000fe200078e0a03 */
[----:B------:R-:W-:Y:S01]  /*15d0*/  @!P5 IADD3 R84, R84, -R0, RZ ;  /* 0x800000005454d210 */ /* 0x000fe20007ffe0ff */
[--C-:B------:R-:W-:Y:S01]  /*15e0*/  @!P0 IMAD.IADD R82, R82, 0x1, -R0.reuse ;  /* 0x0000000152528824 */ /* 0x100fe200078e0a00 */
[----:B------:R-:W-:Y:S01]  /*15f0*/  @!P1 IADD3 R80, -R80, RZ, RZ ;  /* 0x000000ff50509210 */ /* 0x000fe20007ffe1ff */
[----:B------:R-:W-:Y:S01]  /*1600*/  IMAD R90, R0, R3, R5 ;  /* 0x00000003005a7224 */ /* 0x000fe200078e0205 */
[----:B------:R-:W-:Y:S01]  /*1610*/  ISETP.GE.AND P0, PT, R21, RZ, PT ;  /* 0x000000ff1500720c */ /* 0x000fe20003f06270 */
[----:B------:R-:W-:Y:S01]  /*1620*/  @!P2 IMAD.IADD R86, R86, 0x1, -R0 ;  /* 0x000000015656a824 */ /* 0x000fe200078e0a00 */
[----:B------:R-:W-:Y:S01]  /*1630*/  ISETP.GE.AND P2, PT, R4, RZ, PT ;  /* 0x000000ff0400720c */ /* 0x000fe20003f46270 */
[----:B------:R-:W-:Y:S01]  /*1640*/  @!P6 IMAD.MOV R84, RZ, RZ, -R84 ;  /* 0x000000ffff54e224 */ /* 0x000fe200078e0a54 */
[----:B------:R-:W-:Y:S01]  /*1650*/  ISETP.GT.U32.AND P6, PT, R0, R90, PT ;  /* 0x0000005a0000720c */ /* 0x000fe20003fc4070 */
[----:B------:R-:W-:Y:S01]  /*1660*/  @!P4 IMAD.IADD R88, R88, 0x1, -R0 ;  /* 0x000000015858c824 */ /* 0x000fe200078e0a00 */
[C---:B------:R-:W-:Y:S01]  /*1670*/  ISETP.GT.U32.AND P1, PT, R0.reuse, R86, PT ;  /* 0x000000560000720c */ /* 0x040fe20003f24070 */
[----:B------:R-:W-:Y:S01]  /*1680*/  @!P3 IMAD.MOV R74, RZ, RZ, -R74 ;  /* 0x000000ffff4ab224 */ /* 0x000fe200078e0a4a */
[----:B------:R-:W-:Y:S01]  /*1690*/  ISETP.GT.U32.AND P3, PT, R0, R82, PT ;  /* 0x000000520000720c */ /* 0x000fe20003f64070 */
[----:B------:R-:W-:Y:S01]  /*16a0*/  IMAD.HI.U32 R4, R2, R9, RZ ;  /* 0x0000000902047227 */ /* 0x000fe200078e00ff */
[----:B------:R-:W-:-:S02]  /*16b0*/  ISETP.GT.U32.AND P4, PT, R0, R88, PT ;  /* 0x000000580000720c */ /* 0x000fc40003f84070 */
[----:B------:R-:W-:Y:S01]  /*16c0*/  ISETP.GE.AND P5, PT, R17, RZ, PT ;  /* 0x000000ff1100720c */ /* 0x000fe20003fa6270 */
[----:B------:R-:W-:Y:S01]  /*16d0*/  IMAD.MOV R4, RZ, RZ, -R4 ;  /* 0x000000ffff047224 */ /* 0x000fe200078e0a04 */
[----:B------:R-:W-:Y:S01]  /*16e0*/  IABS R23, R39 ;  /* 0x0000002700177213 */ /* 0x000fe20000000000 */
[C---:B------:R-:W-:Y:S02]  /*16f0*/  VIADD R3, R7.reuse, 0x13 ;  /* 0x0000001307037836 */ /* 0x040fe40000000000 */
[----:B------:R-:W-:Y:S01]  /*1700*/  IMAD R92, R0, R4, R9 ;  /* 0x00000004005c7224 */ /* 0x000fe200078e0209 */
[----:B------:R-:W-:Y:S01]  /*1710*/  IADD3 R4, R7, 0x14, RZ ;  /* 0x0000001407047810 */ /* 0x000fe20007ffe0ff */
[--C-:B------:R-:W-:Y:S01]  /*1720*/  @!P6 IMAD.IADD R90, R90, 0x1, -R0.reuse ;  /* 0x000000015a5ae824 */ /* 0x100fe200078e0a00 */
[----:B------:R-:W-:Y:S01]  /*1730*/  IABS R9, R3 ;  /* 0x0000000300097213 */ /* 0x000fe20000000000 */
[--C-:B------:R-:W-:Y:S01]  /*1740*/  @!P1 IMAD.IADD R86, R86, 0x1, -R0.reuse ;  /* 0x0000000156569824 */ /* 0x100fe200078e0a00 */
[----:B------:R-:W-:Y:S01]  /*1750*/  ISETP.GE.AND P1, PT, R3, RZ, PT ;  /* 0x000000ff0300720c */ /* 0x000fe20003f26270 */
[----:B------:R-:W-:Y:S01]  /*1760*/  @!P3 IMAD.IADD R82, R82, 0x1, -R0 ;  /* 0x000000015252b824 */ /* 0x000fe200078e0a00 */
[----:B------:R-:W-:Y:S01]  /*1770*/  ISETP.GT.U32.AND P6, PT, R0, R90, PT ;  /* 0x0000005a0000720c */ /* 0x000fe20003fc4070 */
[----:B------:R-:W-:Y:S01]  /*1780*/  IMAD.HI.U32 R3, R2, R9, RZ ;  /* 0x0000000902037227 */ /* 0x000fe200078e00ff */
[----:B------:R-:W-:-:S02]  /*1790*/  @!P4 IADD3 R88, R88, -R0, RZ ;  /* 0x800000005858c210 */ /* 0x000fc40007ffe0ff */
[----:B------:R-:W-:Y:S01]  /*17a0*/  ISETP.GT.U32.AND P4, PT, R0, R92, PT ;  /* 0x0000005c0000720c */ /* 0x000fe20003f84070 */
[----:B------:R-:W-:Y:S01]  /*17b0*/  @!P0 IMAD.MOV R82, RZ, RZ, -R82 ;  /* 0x000000ffff528224 */ /* 0x000fe200078e0a52 */
[----:B------:R-:W-:Y:S01]  /*17c0*/  ISETP.GE.AND P0, PT, R6, RZ, PT ;  /* 0x000000ff0600720c */ /* 0x000fe20003f06270 */
[----:B------:R-:W-:Y:S01]  /*17d0*/  VIADD R6, R7, 0x15 ;  /* 0x0000001507067836 */ /* 0x000fe20000000000 */
[----:B------:R-:W-:Y:S01]  /*17e0*/  IADD3 R3, -R3, RZ, RZ ;  /* 0x000000ff03037210 */ /* 0x000fe20007ffe1ff */
[----:B------:R-:W-:Y:S01]  /*17f0*/  VIADD R8, R7, 0x18 ;  /* 0x0000001807087836 */ /* 0x000fe20000000000 */
[----:B------:R-:W-:Y:S01]  /*1800*/  ISETP.GE.AND P3, PT, R15, RZ, PT ;  /* 0x000000ff0f00720c */ /* 0x000fe20003f66270 */
[----:B------:R-:W-:Y:S01]  /*1810*/  @!P5 IMAD.MOV R88, RZ, RZ, -R88 ;  /* 0x000000ffff58d224 */ /* 0x000fe200078e0a58 */
[----:B------:R-:W-:Y:S01]  /*1820*/  IABS R17, R6 ;  /* 0x0000000600117213 */ /* 0x000fe20000000000 */
[----:B------:R-:W-:Y:S01]  /*1830*/  IMAD R94, R0, R3, R9 ;  /* 0x00000003005e7224 */ /* 0x000fe200078e0209 */
[----:B------:R-:W-:Y:S01]  /*1840*/  IABS R15, R4 ;  /* 0x00000004000f7213 */ /* 0x000fe20000000000 */
[----:B------:R-:W-:Y:S01]  /*1850*/  @!P6 IMAD.IADD R90, R90, 0x1, -R0 ;  /* 0x000000015a5ae824 */ /* 0x000fe200078e0a00 */
[----:B------:R-:W-:Y:S01]  /*1860*/  ISETP.GE.AND P5, PT, R6, RZ, PT ;  /* 0x000000ff0600720c */ /* 0x000fe20003fa6270 */
[----:B------:R-:W-:Y:S01]  /*1870*/  IMAD.HI.U32 R5, R2, R17, RZ ;  /* 0x0000001102057227 */ /* 0x000fe200078e00ff */
[----:B------:R-:W-:-:S03]  /*1880*/  ISETP.GT.U32.AND P6, PT, R0, R94, PT ;  /* 0x0000005e0000720c */ /* 0x000fc60003fc4070 */
[----:B------:R-:W-:Y:S02]  /*1890*/  @!P4 IMAD.IADD R92, R92, 0x1, -R0 ;  /* 0x000000015c5cc824 */ /* 0x000fe400078e0a00 */
[----:B------:R-:W-:Y:S02]  /*18a0*/  IMAD.MOV R5, RZ, RZ, -R5 ;  /* 0x000000ffff057224 */ /* 0x000fe400078e0a05 */
[----:B------:R-:W-:Y:S01]  /*18b0*/  @!P3 IMAD.MOV R86, RZ, RZ, -R86 ;  /* 0x000000ffff56b224 */ /* 0x000fe200078e0a56 */
[----:B------:R-:W-:Y:S01]  /*18c0*/  ISETP.GE.AND P3, PT, R4, RZ, PT ;  /* 0x000000ff0400720c */ /* 0x000fe20003f66270 */
[----:B------:R-:W-:Y:S01]  /*18d0*/  IMAD.HI.U32 R4, R2, R15, RZ ;  /* 0x0000000f02047227 */ /* 0x000fe200078e00ff */
[----:B------:R-:W-:-:S03]  /*18e0*/  ISETP.GT.U32.AND P4, PT, R0, R92, PT ;  /* 0x0000005c0000720c */ /* 0x000fc60003f84070 */
[----:B------:R-:W-:Y:S02]  /*18f0*/  IMAD R98, R0, R5, R17 ;  /* 0x0000000500627224 */ /* 0x000fe400078e0211 */
[----:B------:R-:W-:Y:S02]  /*1900*/  IMAD.MOV R4, RZ, RZ, -R4 ;  /* 0x000000ffff047224 */ /* 0x000fe400078e0a04 */
[----:B------:R-:W-:Y:S01]  /*1910*/  @!P6 IMAD.IADD R94, R94, 0x1, -R0 ;  /* 0x000000015e5ee824 */ /* 0x000fe200078e0a00 */
[C---:B------:R-:W-:Y:S01]  /*1920*/  ISETP.GT.U32.AND P6, PT, R0.reuse, R98, PT ;  /* 0x000000620000720c */ /* 0x040fe20003fc4070 */
[----:B------:R-:W-:Y:S01]  /*1930*/  IMAD R96, R0, R4, R15 ;  /* 0x0000000400607224 */ /* 0x000fe200078e020f */
[C---:B------:R-:W-:Y:S01]  /*1940*/  IADD3 R4, R7.reuse, 0x16, RZ ;  /* 0x0000001607047810 */ /* 0x040fe20007ffe0ff */
[C---:B------:R-:W-:Y:S01]  /*1950*/  VIADD R10, R7.reuse, 0x19 ;  /* 0x00000019070a7836 */ /* 0x040fe20000000000 */
[----:B------:R-:W-:Y:S01]  /*1960*/  IABS R15, R8 ;  /* 0x00000008000f7213 */ /* 0x000fe20000000000 */
[C---:B------:R-:W-:Y:S01]  /*1970*/  VIADD R6, R7.reuse, 0x17 ;  /* 0x0000001707067836 */ /* 0x040fe20000000000 */
[----:B------:R-:W-:Y:S01]  /*1980*/  @!P4 IADD3 R92, R92, -R0, RZ ;  /* 0x800000005c5cc210 */ /* 0x000fe20007ffe0ff */
[----:B------:R-:W-:Y:S01]  /*1990*/  @!P2 IMAD.MOV R90, RZ, RZ, -R90 ;  /* 0x000000ffff5aa224 */ /* 0x000fe200078e0a5a */
[----:B------:R-:W-:Y:S01]  /*19a0*/  IABS R5, R4 ;  /* 0x0000000400057213 */ /* 0x000fe20000000000 */
[----:B------:R-:W-:Y:S01]  /*19b0*/  VIADD R21, R7, 0x39 ;  /* 0x0000003907157836 */ /* 0x000fe20000000000 */
[----:B------:R-:W-:Y:S01]  /*19c0*/  ISETP.GT.U32.AND P4, PT, R0, R96, PT ;  /* 0x000000600000720c */ /* 0x000fe20003f84070 */
[----:B------:R-:W-:Y:S01]  /*19d0*/  @!P0 IMAD.MOV R92, RZ, RZ, -R92 ;  /* 0x000000ffff5c8224 */ /* 0x000fe200078e0a5c */
[----:B------:R-:W-:Y:S01]  /*19e0*/  IABS R17, R10 ;  /* 0x0000000a00117213 */ /* 0x000fe20000000000 */
[----:B------:R-:W-:Y:S01]  /*19f0*/  IMAD.HI.U32 R3, R2, R5, RZ ;  /* 0x0000000502037227 */ /* 0x000fe200078e00ff */
[----:B------:R-:W-:-:S02]  /*1a00*/  @!P6 IADD3 R98, R98, -R0, RZ ;  /* 0x800000006262e210 */ /* 0x000fc40007ffe0ff */
[----:B------:R-:W-:Y:S01]  /*1a10*/  IABS R9, R6 ;  /* 0x0000000600097213 */ /* 0x000fe20000000000 */
[----:B------:R-:W-:Y:S01]  /*1a20*/  IMAD.MOV R3, RZ, RZ, -R3 ;  /* 0x000000ffff037224 */ /* 0x000fe200078e0a03 */
[C---:B------:R-:W-:Y:S01]  /*1a30*/  ISETP.GT.U32.AND P6, PT, R0.reuse, R98, PT ;  /* 0x000000620000720c */ /* 0x040fe20003fc4070 */
[----:B------:R-:W-:Y:S01]  /*1a40*/  VIADD R24, R7, 0x72 ;  /* 0x0000007207187836 */ /* 0x000fe20000000000 */
[C---:B------:R-:W-:Y:S01]  /*1a50*/  ISETP.GT.U32.AND P2, PT, R0.reuse, R94, PT ;  /* 0x0000005e0000720c */ /* 0x040fe20003f44070 */
[----:B------:R-:W-:Y:S01]  /*1a60*/  IMAD R100, R0, R3, R5 ;  /* 0x0000000300647224 */ /* 0x000fe200078e0205 */
[----:B------:R-:W-:Y:S01]  /*1a70*/  ISETP.GE.AND P0, PT, R4, RZ, PT ;  /* 0x000000ff0400720c */ /* 0x000fe20003f06270 */
[----:B------:R-:W-:Y:S01]  /*1a80*/  IMAD.HI.U32 R4, R2, R15, RZ ;  /* 0x0000000f02047227 */ /* 0x000fe200078e00ff */
[----:B------:R-:W-:-:S03]  /*1a90*/  @!P4 IADD3 R96, R96, -R0, RZ ;  /* 0x800000006060c210 */ /* 0x000fc60007ffe0ff */
[----:B------:R-:W-:Y:S01]  /*1aa0*/  IMAD.HI.U32 R5, R2, R17, RZ ;  /* 0x0000001102057227 */ /* 0x000fe200078e00ff */
[----:B------:R-:W-:-:S03]  /*1ab0*/  ISETP.GT.U32.AND P4, PT, R0, R96, PT ;  /* 0x000000600000720c */ /* 0x000fc60003f84070 */
[----:B------:R-:W-:Y:S01]  /*1ac0*/  IMAD.HI.U32 R3, R2, R9, RZ ;  /* 0x0000000902037227 */ /* 0x000fe200078e00ff */
[----:B------:R-:W-:Y:S02]  /*1ad0*/  IADD3 R5, -R5, RZ, RZ ;  /* 0x000000ff05057210 */ /* 0x000fe40007ffe1ff */
[----:B------:R-:W-:Y:S01]  /*1ae0*/  @!P6 IADD3 R98, R98, -R0, RZ ;  /* 0x800000006262e210 */ /* 0x000fe20007ffe0ff */
[----:B------:R-:W-:Y:S02]  /*1af0*/  IMAD.MOV R4, RZ, RZ, -R4 ;  /* 0x000000ffff047224 */ /* 0x000fe400078e0a04 */
[----:B------:R-:W-:Y:S02]  /*1b00*/  IMAD.MOV R3, RZ, RZ, -R3 ;  /* 0x000000ffff037224 */ /* 0x000fe400078e0a03 */
[----:B------:R-:W-:Y:S02]  /*1b10*/  IMAD R104, R0, R4, R15 ;  /* 0x0000000400687224 */ /* 0x000fe400078e020f */
[----:B------:R-:W-:-:S02]  /*1b20*/  VIADD R4, R7, 0x1a ;  /* 0x0000001a07047836 */ /* 0x000fc40000000000 */
[----:B------:R-:W-:Y:S01]  /*1b30*/  @!P2 IMAD.IADD R94, R94, 0x1, -R0 ;  /* 0x000000015e5ea824 */ /* 0x000fe200078e0a00 */
[C---:B------:R-:W-:Y:S01]  /*1b40*/  ISETP.GT.U32.AND P6, PT, R0.reuse, R104, PT ;  /* 0x000000680000720c */ /* 0x040fe20003fc4070 */
[C---:B------:R-:W-:Y:S01]  /*1b50*/  IMAD R102, R0.reuse, R3, R9 ;  /* 0x0000000300667224 */ /* 0x040fe200078e0209 */
[C---:B------:R-:W-:Y:S01]  /*1b60*/  ISETP.GT.U32.AND P2, PT, R0.reuse, R100, PT ;  /* 0x000000640000720c */ /* 0x040fe20003f44070 */
[C---:B------:R-:W-:Y:S01]  /*1b70*/  IMAD R106, R0.reuse, R5, R17 ;  /* 0x00000005006a7224 */ /* 0x040fe200078e0211 */
[----:B------:R-:W-:Y:S01]  /*1b80*/  IABS R5, R4 ;  /* 0x0000000400057213 */ /* 0x000fe20000000000 */
[----:B------:R-:W-:Y:S01]  /*1b90*/  @!P1 IMAD.MOV R94, RZ, RZ, -R94 ;  /* 0x000000ffff5e9224 */ /* 0x000fe200078e0a5e */
[C---:B------:R-:W-:Y:S01]  /*1ba0*/  ISETP.GT.U32.AND P1, PT, R0.reuse, R102, PT ;  /* 0x000000660000720c */ /* 0x040fe20003f24070 */
[----:B------:R-:W-:Y:S01]  /*1bb0*/  @!P5 IMAD.MOV R98, RZ, RZ, -R98 ;  /* 0x000000ffff62d224 */ /* 0x000fe200078e0a62 */
[----:B------:R-:W-:Y:S01]  /*1bc0*/  ISETP.GT.U32.AND P5, PT, R0, R106, PT ;  /* 0x0000006a0000720c */ /* 0x000fe20003fa4070 */
[----:B------:R-:W-:Y:S01]  /*1bd0*/  @!P4 IMAD.IADD R96, R96, 0x1, -R0 ;  /* 0x000000016060c824 */ /* 0x000fe200078e0a00 */
[----:B------:R-:W-:Y:S01]  /*1be0*/  ISETP.GE.AND P4, PT, R6, RZ, PT ;  /* 0x000000ff0600720c */ /* 0x000fe20003f86270 */
[----:B------:R-:W-:-:S02]  /*1bf0*/  VIADD R6, R7, 0x1b ;  /* 0x0000001b07067836 */ /* 0x000fc40000000000 */
[----:B------:R-:W-:-:S03]  /*1c00*/  IMAD.HI.U32 R3, R2, R5, RZ ;  /* 0x0000000502037227 */ /* 0x000fc600078e00ff */
[----:B------:R-:W-:Y:S01]  /*1c10*/  IABS R9, R6 ;  /* 0x0000000600097213 */ /* 0x000fe20000000000 */
[----:B------:R-:W-:Y:S02]  /*1c20*/  IMAD.MOV R3, RZ, RZ, -R3 ;  /* 0x000000ffff037224 */ /* 0x000fe400078e0a03 */
[--C-:B------:R-:W-:Y:S02]  /*1c30*/  @!P6 IMAD.IADD R104, R104, 0x1, -R0.reuse ;  /* 0x000000016868e824 */ /* 0x100fe400078e0a00 */
[----:B------:R-:W-:Y:S01]  /*1c40*/  IMAD R108, R0, R3, R5 ;  /* 0x00000003006c7224 */ /* 0x000fe200078e0205 */
[----:B------:R-:W-:Y:S01]  /*1c50*/  @!P5 IADD3 R106, R106, -R0, RZ ;  /* 0x800000006a6ad210 */ /* 0x000fe20007ffe0ff */
[----:B------:R-:W-:Y:S01]  /*1c60*/  @!P1 IMAD.IADD R102, R102, 0x1, -R0 ;  /* 0x0000000166669824 */ /* 0x000fe200078e0a00 */
[----:B------:R-:W-:Y:S01]  /*1c70*/  ISETP.GT.U32.AND P5, PT, R0, R104, PT ;  /* 0x000000680000720c */ /* 0x000fe20003fa4070 */
[----:B------:R-:W-:Y:S01]  /*1c80*/  IMAD.HI.U32 R3, R2, R9, RZ ;  /* 0x0000000902037227 */ /* 0x000fe200078e00ff */
[----:B------:R-:W-:-:S02]  /*1c90*/  ISETP.GE.AND P1, PT, R4, RZ, PT ;  /* 0x000000ff0400720c */ /* 0x000fc40003f26270 */
[----:B------:R-:W-:Y:S01]  /*1ca0*/  ISETP.GT.U32.AND P6, PT, R0, R102, PT ;  /* 0x000000660000720c */ /* 0x000fe20003fc4070 */
[----:B------:R-:W-:Y:S01]  /*1cb0*/  @!P2 IMAD.IADD R100, R100, 0x1, -R0 ;  /* 0x000000016464a824 */ /* 0x000fe200078e0a00 */
[----:B------:R-:W-:Y:S01]  /*1cc0*/  IADD3 R3, -R3, RZ, RZ ;  /* 0x000000ff03037210 */ /* 0x000fe20007ffe1ff */
[----:B------:R-:W-:Y:S01]  /*1cd0*/  @!P3 IMAD.MOV R96, RZ, RZ, -R96 ;  /* 0x000000ffff60b224 */ /* 0x000fe200078e0a60 */
[----:B------:R-:W-:Y:S01]  /*1ce0*/  ISETP.GE.AND P3, PT, R8, RZ, PT ;  /* 0x000000ff0800720c */ /* 0x000fe20003f66270 */
[C---:B------:R-:W-:Y:S01]  /*1cf0*/  VIADD R5, R7.reuse, 0x1c ;  /* 0x0000001c07057836 */ /* 0x040fe20000000000 */
[C---:B------:R-:W-:Y:S01]  /*1d00*/  ISETP.GT.U32.AND P2, PT, R0.reuse, R100, PT ;  /* 0x000000640000720c */ /* 0x040fe20003f44070 */
[----:B------:R-:W-:Y:S02]  /*1d10*/  IMAD R110, R0, R3, R9 ;  /* 0x00000003006e7224 */ /* 0x000fe400078e0209 */
[----:B------:R-:W-:Y:S01]  /*1d20*/  @!P5 IADD3 R104, R104, -R0, RZ ;  /* 0x800000006868d210 */ /* 0x000fe20007ffe0ff */
[C---:B------:R-:W-:Y:S01]  /*1d30*/  VIADD R8, R7.reuse, 0x1d ;  /* 0x0000001d07087836 */ /* 0x040fe20000000000 */
[----:B------:R-:W-:Y:S01]  /*1d40*/  IABS R4, R5 ;  /* 0x0000000500047213 */ /* 0x000fe20000000000 */
[----:B------:R-:W-:Y:S01]  /*1d50*/  VIADD R31, R7, 0x75 ;  /* 0x00000075071f7836 */ /* 0x000fe20000000000 */
[----:B------:R-:W-:Y:S01]  /*1d60*/  ISETP.GT.U32.AND P5, PT, R0, R110, PT ;  /* 0x0000006e0000720c */ /* 0x000fe20003fa4070 */
[----:B------:R-:W-:Y:S01]  /*1d70*/  @!P6 IMAD.IADD R102, R102, 0x1, -R0 ;  /* 0x000000016666e824 */ /* 0x000fe200078e0a00 */
[----:B------:R-:W-:Y:S01]  /*1d80*/  ISETP.GT.U32.AND P6, PT, R0, R108, PT ;  /* 0x0000006c0000720c */ /* 0x000fe20003fc4070 */
[----:B------:R-:W-:Y:S01]  /*1d90*/  IMAD.MOV.U32 R9, RZ, RZ, R4 ;  /* 0x000000ffff097224 */ /* 0x000fe200078e0004 */
[----:B------:R-:W-:Y:S01]  /*1da0*/  IABS R15, R8 ;  /* 0x00000008000f7213 */ /* 0x000fe20000000000 */
[----:B------:R-:W-:Y:S01]  /*1db0*/  @!P4 IMAD.MOV R102, RZ, RZ, -R102 ;  /* 0x000000ffff66c224 */ /* 0x000fe200078e0a66 */
[----:B------:R-:W-:Y:S01]  /*1dc0*/  @!P2 IADD3 R100, R100, -R0, RZ ;  /* 0x800000006464a210 */ /* 0x000fe20007ffe0ff */
[----:B------:R-:W-:Y:S01]  /*1dd0*/  IMAD.HI.U32 R3, R2, R9, RZ ;  /* 0x0000000902037227 */ /* 0x000fe200078e00ff */
[----:B------:R-:W-:-:S02]  /*1de0*/  ISETP.GE.AND P2, PT, R10, RZ, PT ;  /* 0x000000ff0a00720c */ /* 0x000fc40003f46270 */
[----:B------:R-:W-:Y:S01]  /*1df0*/  @!P3 IADD3 R104, -R104, RZ, RZ ;  /* 0x000000ff6868b210 */ /* 0x000fe20007ffe1ff */
[----:B------:R-:W-:Y:S02]  /*1e00*/  VIADD R10, R7, 0x1e ;  /* 0x0000001e070a7836 */ /* 0x000fe40000000000 */
[----:B------:R-:W-:Y:S01]  /*1e10*/  @!P0 IMAD.MOV R100, RZ, RZ, -R100 ;  /* 0x000000ffff648224 */ /* 0x000fe200078e0a64 */
[----:B------:R-:W-:Y:S01]  /*1e20*/  ISETP.GT.U32.AND P0, PT, R0, R106, PT ;  /* 0x0000006a0000720c */ /* 0x000fe20003f04070 */
[----:B------:R-:W-:Y:S01]  /*1e30*/  @!P5 IMAD.IADD R110, R110, 0x1, -R0 ;  /* 0x000000016e6ed824 */ /* 0x000fe200078e0a00 */
[----:B------:R-:W-:Y:S01]  /*1e40*/  IABS R17, R10 ;  /* 0x0000000a00117213 */ /* 0x000fe20000000000 */
[----:B------:R-:W-:-:S03]  /*1e50*/  IMAD.HI.U32 R4, R2, R15, RZ ;  /* 0x0000000f02047227 */ /* 0x000fc600078e00ff */
[----:B------:R-:W-:Y:S01]  /*1e60*/  ISETP.GT.U32.AND P5, PT, R0, R110, PT ;  /* 0x0000006e0000720c */ /* 0x000fe20003fa4070 */
[--C-:B------:R-:W-:Y:S01]  /*1e70*/  @!P6 IMAD.IADD R108, R108, 0x1, -R0.reuse ;  /* 0x000000016c6ce824 */ /* 0x100fe200078e0a00 */
[----:B------:R-:W-:Y:S01]  /*1e80*/  ISETP.GE.AND P6, PT, R5, RZ, PT ;  /* 0x000000ff0500720c */ /* 0x000fe20003fc6270 */
[----:B------:R-:W-:Y:S01]  /*1e90*/  IMAD.HI.U32 R5, R2, R17, RZ ;  /* 0x0000001102057227 */ /* 0x000fe200078e00ff */
[----:B------:R-:W-:Y:S02]  /*1ea0*/  IADD3 R4, -R4, RZ, RZ ;  /* 0x000000ff04047210 */ /* 0x000fe40007ffe1ff */
[----:B------:R-:W-:Y:S01]  /*1eb0*/  ISETP.GT.U32.AND P4, PT, R0, R108, PT ;  /* 0x0000006c0000720c */ /* 0x000fe20003f84070 */
[----:B------:R-:W-:Y:S02]  /*1ec0*/  IMAD.MOV R5, RZ, RZ, -R5 ;  /* 0x000000ffff057224 */ /* 0x000fe400078e0a05 */
[----:B------:R-:W-:Y:S01]  /*1ed0*/  @!P0 IMAD.IADD R106, R106, 0x1, -R0 ;  /* 0x000000016a6a8824 */ /* 0x000fe200078e0a00 */
[----:B------:R-:W-:Y:S01]  /*1ee0*/  ISETP.GE.AND P0, PT, R6, RZ, PT ;  /* 0x000000ff0600720c */ /* 0x000fe20003f06270 */
[C---:B------:R-:W-:Y:S01]  /*1ef0*/  IMAD R114, R0.reuse, R4, R15 ;  /* 0x0000000400727224 */ /* 0x040fe200078e020f */
[----:B------:R-:W-:Y:S01]  /*1f00*/  IADD3 R6, R7, 0x20, RZ ;  /* 0x0000002007067810 */ /* 0x000fe20007ffe0ff */
[----:B------:R-:W-:-:S02]  /*1f10*/  IMAD R116, R0, R5, R17 ;  /* 0x0000000500747224 */ /* 0x000fc400078e0211 */
[----:B------:R-:W-:Y:S01]  /*1f20*/  @!P2 IMAD.MOV R106, RZ, RZ, -R106 ;  /* 0x000000ffff6aa224 */ /* 0x000fe200078e0a6a */
[----:B------:R-:W-:Y:S01]  /*1f30*/  ISETP.GT.U32.AND P2, PT, R0, R114, PT ;  /* 0x000000720000720c */ /* 0x000fe20003f44070 */
[----:B------:R-:W-:Y:S02]  /*1f40*/  VIADD R4, R7, 0x1f ;  /* 0x0000001f07047836 */ /* 0x000fe40000000000 */
[--C-:B------:R-:W-:Y:S01]  /*1f50*/  @!P5 IMAD.IADD R110, R110, 0x1, -R0.reuse ;  /* 0x000000016e6ed824 */ /* 0x100fe200078e0a00 */
[----:B------:R-:W-:Y:S01]  /*1f60*/  ISETP.GT.U32.AND P5, PT, R0, R116, PT ;  /* 0x000000740000720c */ /* 0x000fe20003fa4070 */
[----:B------:R-:W-:Y:S01]  /*1f70*/  IMAD.MOV R3, RZ, RZ, -R3 ;  /* 0x000000ffff037224 */ /* 0x000fe200078e0a03 */
[----:B------:R-:W-:Y:S01]  /*1f80*/  IABS R5, R4 ;  /* 0x0000000400057213 */ /* 0x000fe20000000000 */
[----:B------:R-:W-:Y:S01]  /*1f90*/  @!P4 IMAD.IADD R108, R108, 0x1, -R0 ;  /* 0x000000016c6cc824 */ /* 0x000fe200078e0a00 */
[----:B------:R-:W-:Y:S01]  /*1fa0*/  ISETP.GE.AND P4, PT, R8, RZ, PT ;  /* 0x000000ff0800720c */ /* 0x000fe20003f86270 */
[----:B------:R-:W-:Y:S01]  /*1fb0*/  IMAD R112, R0, R3, R9 ;  /* 0x0000000300707224 */ /* 0x000fe200078e0209 */
[----:B------:R-:W-:Y:S01]  /*1fc0*/  IABS R9, R6 ;  /* 0x0000000600097213 */ /* 0x000fe20000000000 */
[----:B------:R-:W-:-:S02]  /*1fd0*/  IMAD.HI.U32 R3, R2, R5, RZ ;  /* 0x0000000502037227 */ /* 0x000fc400078e00ff */
[----:B------:R-:W-:Y:S02]  /*1fe0*/  @!P2 IADD3 R114, R114, -R0, RZ ;  /* 0x800000007272a210 */ /* 0x000fe40007ffe0ff */
[----:B------:R-:W-:Y:S01]  /*1ff0*/  IMAD.MOV R118, RZ, RZ, -R3 ;  /* 0x000000ffff767224 */ /* 0x000fe200078e0a03 */
[----:B------:R-:W-:Y:S01]  /*2000*/  ISETP.GT.U32.AND P3, PT, R0, R112, PT ;  /* 0x000000700000720c */ /* 0x000fe20003f64070 */
[----:B------:R-:W-:-:S04]  /*2010*/  IMAD.HI.U32 R3, R2, R9, RZ ;  /* 0x0000000902037227 */ /* 0x000fc800078e00ff */
[----:B------:R-:W-:Y:S01]  /*2020*/  @!P5 IMAD.IADD R116, R116, 0x1, -R0 ;  /* 0x000000017474d824 */ /* 0x000fe200078e0a00 */
[C---:B------:R-:W-:Y:S01]  /*2030*/  ISETP.GT.U32.AND P5, PT, R0.reuse, R114, PT ;  /* 0x000000720000720c */ /* 0x040fe20003fa4070 */
[----:B------:R-:W-:Y:S01]  /*2040*/  VIADD R8, R7, 0x21 ;  /* 0x0000002107087836 */ /* 0x000fe20000000000 */
[----:B------:R-:W-:Y:S01]  /*2050*/  IADD3 R3, -R3, RZ, RZ ;  /* 0x000000ff03037210 */ /* 0x000fe20007ffe1ff */
[C---:B------:R-:W-:Y:S02]  /*2060*/  IMAD R118, R0.reuse, R118, R5 ;  /* 0x0000007600767224 */ /* 0x040fe400078e0205 */
[----:B------:R-:W-:Y:S01]  /*2070*/  @!P1 IMAD.MOV R108, RZ, RZ, -R108 ;  /* 0x000000ffff6c9224 */ /* 0x000fe200078e0a6c */
[----:B------:R-:W-:Y:S01]  /*2080*/  IABS R5, R8 ;  /* 0x0000000800057213 */ /* 0x000fe20000000000 */
[C---:B------:R-:W-:Y:S01]  /*2090*/  IMAD R120, R0.reuse, R3, R9 ;  /* 0x0000000300787224 */ /* 0x040fe200078e0209 */
[----:B------:R-:W-:Y:S01]  /*20a0*/  ISETP.GT.U32.AND P1, PT, R0, R116, PT ;  /* 0x000000740000720c */ /* 0x000fe20003f24070 */
[----:B------:R-:W-:Y:S01]  /*20b0*/  @!P3 IMAD.IADD R112, R112, 0x1, -R0 ;  /* 0x000000017070b824 */ /* 0x000fe200078e0a00 */
[----:B------:R-:W-:Y:S01]  /*20c0*/  ISETP.GE.AND P3, PT, R10, RZ, PT ;  /* 0x000000ff0a00720c */ /* 0x000fe20003f66270 */
[----:B------:R-:W-:-:S02]  /*20d0*/  VIADD R10, R7, 0x22 ;  /* 0x00000022070a7836 */ /* 0x000fc40000000000 */
[----:B------:R-:W-:Y:S01]  /*20e0*/  @!P5 IADD3 R114, R114, -R0, RZ ;  /* 0x800000007272d210 */ /* 0x000fe20007ffe0ff */
[----:B------:R-:W-:Y:S01]  /*20f0*/  IMAD.HI.U32 R3, R2, R5, RZ ;  /* 0x0000000502037227 */ /* 0x000fe200078e00ff */
[C---:B------:R-:W-:Y:S02]  /*2100*/  ISETP.GT.U32.AND P5, PT, R0.reuse, R120, PT ;  /* 0x000000780000720c */ /* 0x040fe40003fa4070 */
[----:B------:R-:W-:Y:S01]  /*2110*/  ISETP.GT.U32.AND P2, PT, R0, R112, PT ;  /* 0x000000700000720c */ /* 0x000fe20003f44070 */
[----:B------:R-:W-:Y:S01]  /*2120*/  IMAD.MOV R122, RZ, RZ, -R3 ;  /* 0x000000ffff7a7224 */ /* 0x000fe200078e0a03 */
[----:B------:R-:W-:Y:S01]  /*2130*/  IABS R9, R10 ;  /* 0x0000000a00097213 */ /* 0x000fe20000000000 */
[----:B------:R-:W-:Y:S02]  /*2140*/  VIADD R15, R7, 0x23 ;  /* 0x00000023070f7836 */ /* 0x000fe40000000000 */
[----:B------:R-:W-:Y:S01]  /*2150*/  @!P1 IMAD.IADD R116, R116, 0x1, -R0 ;  /* 0x0000000174749824 */ /* 0x000fe200078e0a00 */
[----:B------:R-:W-:Y:S01]  /*2160*/  ISETP.GE.AND P1, PT, R4, RZ, PT ;  /* 0x000000ff0400720c */ /* 0x000fe20003f26270 */
[----:B------:R-:W-:Y:S01]  /*2170*/  IMAD.HI.U32 R3, R2, R9, RZ ;  /* 0x0000000902037227 */ /* 0x000fe200078e00ff */
[----:B------:R-:W-:-:S03]  /*2180*/  IABS R4, R15 ;  /* 0x0000000f00047213 */ /* 0x000fc60000000000 */
[--C-:B------:R-:W-:Y:S02]  /*2190*/  @!P5 IMAD.IADD R120, R120, 0x1, -R0.reuse ;  /* 0x000000017878d824 */ /* 0x100fe400078e0a00 */
[----:B------:R-:W-:Y:S01]  /*21a0*/  @!P2 IMAD.IADD R112, R112, 0x1, -R0 ;  /* 0x000000017070a824 */ /* 0x000fe200078e0a00 */
[C---:B------:R-:W-:Y:S01]  /*21b0*/  ISETP.GT.U32.AND P2, PT, R0.reuse, R118, PT ;  /* 0x000000760000720c */ /* 0x040fe20003f44070 */
[----:B------:R-:W-:Y:S01]  /*21c0*/  IMAD.MOV R124, RZ, RZ, -R3 ;  /* 0x000000ffff7c7224 */ /* 0x000fe200078e0a03 */
[C---:B------:R-:W-:Y:S01]  /*21d0*/  ISETP.GT.U32.AND P5, PT, R0.reuse, R120, PT ;  /* 0x000000780000720c */ /* 0x040fe20003fa4070 */
[C---:B------:R-:W-:Y:S01]  /*21e0*/  IMAD R122, R0.reuse, R122, R5 ;  /* 0x0000007a007a7224 */ /* 0x040fe200078e0205 */
[----:B------:R-:W-:Y:S01]  /*21f0*/  MOV R5, R4 ;  /* 0x0000000400057202 */ /* 0x000fe20000000f00 */
[----:B------:R-:W-:Y:S01]  /*2200*/  IMAD R124, R0, R124, R9 ;  /* 0x0000007c007c7224 */ /* 0x000fe200078e0209 */
[----:B------:R-:W-:Y:S01]  /*2210*/  @!P6 IADD3 R112, -R112, RZ, RZ ;  /* 0x000000ff7070e210 */ /* 0x000fe20007ffe1ff */
[----:B------:R-:W-:Y:S01]  /*2220*/  @!P0 IMAD.MOV R110, RZ, RZ, -R110 ;  /* 0x000000ffff6e8224 */ /* 0x000fe200078e0a6e */
[----:B------:R-:W-:Y:S01]  /*2230*/  ISETP.GT.U32.AND P6, PT, R0, R122, PT ;  /* 0x0000007a0000720c */ /* 0x000fe20003fc4070 */
[----:B------:R-:W-:-:S04]  /*2240*/  IMAD.HI.U32 R3, R2, R5, RZ ;  /* 0x0000000502037227 */ /* 0x000fc800078e00ff */
[--C-:B------:R-:W-:Y:S01]  /*2250*/  @!P2 IMAD.IADD R118, R118, 0x1, -R0.reuse ;  /* 0x000000017676a824 */ /* 0x100fe200078e0a00 */
[----:B------:R-:W-:Y:S01]  /*2260*/  ISETP.GE.AND P2, PT, R6, RZ, PT ;  /* 0x000000ff0600720c */ /* 0x000fe20003f46270 */
[--C-:B------:R-:W-:Y:S01]  /*2270*/  @!P5 IMAD.IADD R120, R120, 0x1, -R0.reuse ;  /* 0x000000017878d824 */ /* 0x100fe200078e0a00 */
[C---:B------:R-:W-:Y:S01]  /*2280*/  ISETP.GT.U32.AND P5, PT, R0.reuse, R124, PT ;  /* 0x0000007c0000720c */ /* 0x040fe20003fa4070 */
[----:B------:R-:W-:Y:S01]  /*2290*/  VIADD R6, R7, 0x24 ;  /* 0x0000002407067836 */ /* 0x000fe20000000000 */
[----:B------:R-:W-:Y:S01]  /*22a0*/  ISETP.GT.U32.AND P0, PT, R0, R118, PT ;  /* 0x000000760000720c */ /* 0x000fe20003f04070 */
[----:B------:R-:W-:Y:S02]  /*22b0*/  IMAD.MOV R3, RZ, RZ, -R3 ;  /* 0x000000ffff037224 */ /* 0x000fe400078e0a03 */
[----:B------:R-:W-:Y:S01]  /*22c0*/  @!P6 IMAD.IADD R122, R122, 0x1, -R0 ;  /* 0x000000017a7ae824 */ /* 0x000fe200078e0a00 */
[----:B------:R-:W-:Y:S01]  /*22d0*/  IABS R4, R6 ;  /* 0x0000000600047213 */ /* 0x000fe20000000000 */
[----:B------:R-:W-:-:S02]  /*22e0*/  IMAD R126, R0, R3, R5 ;  /* 0x00000003007e7224 */ /* 0x000fc400078e0205 */
[----:B------:R-:W-:Y:S01]  /*22f0*/  @!P4 IMAD.MOV R114, RZ, RZ, -R114 ;  /* 0x000000ffff72c224 */ /* 0x000fe200078e0a72 */
[----:B------:R-:W-:Y:S01]  /*2300*/  MOV R5, R4 ;  /* 0x0000000400057202 */ /* 0x000fe20000000f00 */
[----:B------:R-:W-:Y:S01]  /*2310*/  @!P2 IMAD.MOV R120, RZ, RZ, -R120 ;  /* 0x000000ffff78a224 */ /* 0x000fe200078e0a78 */
[----:B------:R-:W-:Y:S01]  /*2320*/  ISETP.GT.U32.AND P6, PT, R0, R122, PT ;  /* 0x0000007a0000720c */ /* 0x000fe20003fc4070 */
[C---:B------:R-:W-:Y:S01]  /*2330*/  VIADD R4, R7.reuse, 0x25 ;  /* 0x0000002507047836 */ /* 0x040fe20000000000 */
[----:B------:R-:W-:Y:S01]  /*2340*/  @!P5 IADD3 R124, R124, -R0, RZ ;  /* 0x800000007c7cd210 */ /* 0x000fe20007ffe0ff */
[----:B------:R-:W-:Y:S01]  /*2350*/  IMAD.HI.U32 R3, R2, R5, RZ ;  /* 0x0000000502037227 */ /* 0x000fe200078e00ff */
[C---:B------:R-:W-:Y:S02]  /*2360*/  ISETP.GT.U32.AND P2, PT, R0.reuse, R126, PT ;  /* 0x0000007e0000720c */ /* 0x040fe40003f44070 */
[----:B------:R-:W-:Y:S01]  /*2370*/  ISETP.GT.U32.AND P5, PT, R0, R124, PT ;  /* 0x0000007c0000720c */ /* 0x000fe20003fa4070 */
[----:B------:R-:W-:Y:S01]  /*2380*/  IMAD.MOV R3, RZ, RZ, -R3 ;  /* 0x000000ffff037224 */ /* 0x000fe200078e0a03 */
[----:B------:R-:W-:Y:S01]  /*2390*/  @!P0 IADD3 R118, R118, -R0, RZ ;  /* 0x8000000076768210 */ /* 0x000fe20007ffe0ff */
[----:B------:R-:W-:Y:S01]  /*23a0*/  @!P3 IMAD.MOV R116, RZ, RZ, -R116 ;  /* 0x000000ffff74b224 */ /* 0x000fe200078e0a74 */
[----:B------:R-:W-:Y:S01]  /*23b0*/  IABS R9, R4 ;  /* 0x0000000400097213 */ /* 0x000fe20000000000 */
[----:B------:R-:W-:Y:S01]  /*23c0*/  IMAD R128, R0, R3, R5 ;  /* 0x0000000300807224 */ /* 0x000fe200078e0205 */
[----:B------:R-:W-:Y:S01]  /*23d0*/  ISETP.GE.AND P4, PT, R8, RZ, PT ;  /* 0x000000ff0800720c */ /* 0x000fe20003f86270 */
[----:B------:R-:W-:Y:S01]  /*23e0*/  @!P1 IMAD.MOV R118, RZ, RZ, -R118 ;  /* 0x000000ffff769224 */ /* 0x000fe200078e0a76 */
[----:B------:R-:W-:Y:S01]  /*23f0*/  ISETP.GE.AND P1, PT, R6, RZ, PT ;  /* 0x000000ff0600720c */ /* 0x000fe20003f26270 */
[C---:B------:R-:W-:Y:S01]  /*2400*/  VIADD R6, R7.reuse, 0x26 ;  /* 0x0000002607067836 */ /* 0x040fe20000000000 */
[----:B------:R-:W-:Y:S01]  /*2410*/  IADD3 R8, R7, 0x27, RZ ;  /* 0x0000002707087810 */ /* 0x000fe20007ffe0ff */
[--C-:B------:R-:W-:Y:S01]  /*2420*/  @!P6 IMAD.IADD R122, R122, 0x1, -R0.reuse ;  /* 0x000000017a7ae824 */ /* 0x100fe200078e0a00 */
[----:B------:R-:W-:Y:S01]  /*2430*/  ISETP.GE.AND P6, PT, R4, RZ, PT ;  /* 0x000000ff0400720c */ /* 0x000fe20003fc6270 */
[--C-:B------:R-:W-:Y:S01]  /*2440*/  @!P5 IMAD.IADD R124, R124, 0x1, -R0.reuse ;  /* 0x000000017c7cd824 */ /* 0x100fe200078e0a00 */
[----:B------:R-:W-:Y:S01]  /*2450*/  ISETP.GT.U32.AND P5, PT, R0, R128, PT ;  /* 0x000000800000720c */ /* 0x000fe20003fa4070 */
[----:B------:R-:W-:Y:S01]  /*2460*/  @!P2 IMAD.IADD R126, R126, 0x1, -R0 ;  /* 0x000000017e7ea824 */ /* 0x000fe200078e0a00 */
[----:B------:R-:W-:Y:S01]  /*2470*/  IABS R4, R6 ;  /* 0x0000000600047213 */ /* 0x000fe20000000000 */
[----:B------:R-:W-:Y:S01]  /*2480*/  IMAD.HI.U32 R3, R2, R9, RZ ;  /* 0x0000000902037227 */ /* 0x000fe200078e00ff */
[----:B------:R-:W-:-:S02]  /*2490*/  ISETP.GE.AND P0, PT, R15, RZ, PT ;  /* 0x000000ff0f00720c */ /* 0x000fc40003f06270 */
[----:B------:R-:W-:Y:S01]  /*24a0*/  ISETP.GT.U32.AND P2, PT, R0, R126, PT ;  /* 0x0000007e0000720c */ /* 0x000fe20003f44070 */
[----:B------:R-:W-:Y:S01]  /*24b0*/  IMAD.MOV.U32 R5, RZ, RZ, R4 ;  /* 0x000000ffff057224 */ /* 0x000fe200078e0004 */
[----:B------:R-:W-:Y:S01]  /*24c0*/  IABS R15, R8 ;  /* 0x00000008000f7213 */ /* 0x000fe20000000000 */
[----:B------:R-:W-:Y:S01]  /*24d0*/  IMAD.MOV R3, RZ, RZ, -R3 ;  /* 0x000000ffff037224 */ /* 0x000fe200078e0a03 */
[----:B------:R-:W-:Y:S01]  /*24e0*/  ISETP.GE.AND P3, PT, R10, RZ, PT ;  /* 0x000000ff0a00720c */ /* 0x000fe20003f66270 */
[----:B------:R-:W-:Y:S01]  /*24f0*/  IMAD.HI.U32 R4, R2, R5, RZ ;  /* 0x0000000502047227 */ /* 0x000fe200078e00ff */
[----:B------:R-:W-:Y:S02]  /*2500*/  @!P4 IADD3 R122, -R122, RZ, RZ ;  /* 0x000000ff7a7ac210 */ /* 0x000fe40007ffe1ff */
[----:B------:R-:W-:Y:S01]  /*2510*/  ISETP.GE.AND P4, PT, R6, RZ, PT ;  /* 0x000000ff0600720c */ /* 0x000fe20003f86270 */
[----:B------:R-:W-:Y:S01]  /*2520*/  @!P5 IMAD.IADD R128, R128, 0x1, -R0 ;  /* 0x000000018080d824 */ /* 0x000fe200078e0a00 */
[----:B------:R-:W-:Y:S01]  /*2530*/  IADD3 R6, R7, 0x29, RZ ;  /* 0x0000002907067810 */ /* 0x000fe20007ffe0ff */
[----:B------:R-:W-:-:S02]  /*2540*/  IMAD R130, R0, R3, R9 ;  /* 0x0000000300827224 */ /* 0x000fc400078e0209 */
[----:B------:R-:W-:Y:S01]  /*2550*/  IMAD.HI.U32 R3, R2, R15, RZ ;  /* 0x0000000f02037227 */ /* 0x000fe200078e00ff */
[----:B------:R-:W-:Y:S02]  /*2560*/  ISETP.GT.U32.AND P5, PT, R0, R128, PT ;  /* 0x000000800000720c */ /* 0x000fe40003fa4070 */
[----:B------:R-:W-:Y:S01]  /*2570*/  @!P2 IADD3 R126, R126, -R0, RZ ;  /* 0x800000007e7ea210 */ /* 0x000fe20007ffe0ff */
[----:B------:R-:W-:Y:S01]  /*2580*/  IMAD.MOV R4, RZ, RZ, -R4 ;  /* 0x000000ffff047224 */ /* 0x000fe200078e0a04 */
[C---:B------:R-:W-:Y:S01]  /*2590*/  ISETP.GT.U32.AND P2, PT, R0.reuse, R130, PT ;  /* 0x000000820000720c */ /* 0x040fe20003f44070 */
[----:B------:R-:W-:Y:S02]  /*25a0*/  IMAD.MOV R3, RZ, RZ, -R3 ;  /* 0x000000ffff037224 */ /* 0x000fe400078e0a03 */
[C---:B------:R-:W-:Y:S02]  /*25b0*/  IMAD R132, R0.reuse, R4, R5 ;  /* 0x0000000400847224 */ /* 0x040fe400078e0205 */
[C---:B------:R-:W-:Y:S01]  /*25c0*/  IMAD R134, R0.reuse, R3, R15 ;  /* 0x0000000300867224 */ /* 0x040fe200078e020f */
[----:B------:R-:W-:Y:S01]  /*25d0*/  IABS R15, R6 ;  /* 0x00000006000f7213 */ /* 0x000fe20000000000 */
[----:B------:R-:W-:Y:S01]  /*25e0*/  @!P0 IMAD.MOV R126, RZ, RZ, -R126 ;  /* 0x000000ffff7e8224 */ /* 0x000fe200078e0a7e */
[----:B------:R-:W-:Y:S01]  /*25f0*/  ISETP.GT.U32.AND P0, PT, R0, R132, PT ;  /* 0x000000840000720c */ /* 0x000fe20003f04070 */
[----:B------:R-:W-:Y:S01]  /*2600*/  @!P3 IMAD.MOV R124, RZ, RZ, -R124 ;  /* 0x000000ffff7cb224 */ /* 0x000fe200078e0a7c */
[----:B------:R-:W-:Y:S01]  /*2610*/  @!P5 IADD3 R128, R128, -R0, RZ ;  /* 0x800000008080d210 */ /* 0x000fe20007ffe0ff */
[C---:B------:R-:W-:Y:S01]  /*2620*/  VIADD R5, R7.reuse, 0x28 ;  /* 0x0000002807057836 */ /* 0x040fe20000000000 */
[----:B------:R-:W-:Y:S01]  /*2630*/  ISETP.GT.U32.AND P5, PT, R0, R134, PT ;  /* 0x000000860000720c */ /* 0x000fe20003fa4070 */
[----:B------:R-:W-:Y:S01]  /*2640*/  @!P2 IMAD.IADD R130, R130, 0x1, -R0 ;  /* 0x000000018282a824 */ /* 0x000fe200078e0a00 */
[----:B------:R-:W-:Y:S01]  /*2650*/  ISETP.GE.AND P3, PT, R8, RZ, PT ;  /* 0x000000ff0800720c */ /* 0x000fe20003f66270 */
[----:B------:R-:W-:Y:S01]  /*2660*/  VIADD R8, R7, 0x2a ;  /* 0x0000002a07087836 */ /* 0x000fe20000000000 */
[----:B------:R-:W-:Y:S01]  /*2670*/  IABS R9, R5 ;  /* 0x0000000500097213 */ /* 0x000fe20000000000 */
[----:B------:R-:W-:Y:S01]  /*2680*/  IMAD.HI.U32 R4, R2, R15, RZ ;  /* 0x0000000f02047227 */ /* 0x000fe200078e00ff */
[----:B------:R-:W-:-:S02]  /*2690*/  ISETP.GT.U32.AND P2, PT, R0, R130, PT ;  /* 0x000000820000720c */ /* 0x000fc40003f44070 */
[----:B------:R-:W-:Y:S01]  /*26a0*/  IABS R17, R8 ;  /* 0x0000000800117213 */ /* 0x000fe20000000000 */
[----:B------:R-:W-:Y:S01]  /*26b0*/  @!P0 IMAD.IADD R132, R132, 0x1, -R0 ;  /* 0x0000000184848824 */ /* 0x000fe200078e0a00 */
[----:B------:R-:W-:Y:S01]  /*26c0*/  IADD3 R4, -R4, RZ, RZ ;  /* 0x000000ff04047210 */ /* 0x000fe20007ffe1ff */
[----:B------:R-:W-:Y:S01]  /*26d0*/  @!P1 IMAD.MOV R128, RZ, RZ, -R128 ;  /* 0x000000ffff809224 */ /* 0x000fe200078e0a80 */
[----:B------:R-:W-:Y:S01]  /*26e0*/  ISETP.GE.AND P1, PT, R5, RZ, PT ;  /* 0x000000ff0500720c */ /* 0x000fe20003f26270 */
[----:B------:R-:W-:Y:S01]  /*26f0*/  @!P5 IMAD.IADD R134, R134, 0x1, -R0 ;  /* 0x000000018686d824 */ /* 0x000fe200078e0a00 */
[----:B------:R-:W-:Y:S01]  /*2700*/  ISETP.GT.U32.AND P0, PT, R0, R132, PT ;  /* 0x000000840000720c */ /* 0x000fe20003f04070 */
[----:B------:R-:W-:-:S03]  /*2710*/  IMAD.HI.U32 R5, R2, R17, RZ ;  /* 0x0000001102057227 */ /* 0x000fc600078e00ff */
[----:B------:R-:W-:Y:S01]  /*2720*/  ISETP.GT.U32.AND P5, PT, R0, R134, PT ;  /* 0x000000860000720c */ /* 0x000fe20003fa4070 */
[----:B------:R-:W-:-:S04]  /*2730*/  IMAD.HI.U32 R3, R2, R9, RZ ;  /* 0x0000000902037227 */ /* 0x000fc800078e00ff */
[----:B------:R-:W-:Y:S02]  /*2740*/  IMAD.MOV R5, RZ, RZ, -R5 ;  /* 0x000000ffff057224 */ /* 0x000fe400078e0a05 */
[----:B------:R-:W-:Y:S02]  /*2750*/  IMAD.MOV R3, RZ, RZ, -R3 ;  /* 0x000000ffff037224 */ /* 0x000fe400078e0a03 */
[----:B------:R-:W-:Y:S01]  /*2760*/  @!P2 IMAD.IADD R130, R130, 0x1, -R0 ;  /* 0x000000018282a824 */ /* 0x000fe200078e0a00 */
[----:B------:R-:W-:Y:S01]  /*2770*/  @!P0 IADD3 R132, R132, -R0, RZ ;  /* 0x8000000084848210 */ /* 0x000fe20007ffe0ff */
[----:B------:R-:W-:Y:S01]  /*2780*/  IMAD R138, R0, R4, R15 ;  /* 0x00000004008a7224 */ /* 0x000fe200078e020f */
[----:B------:R-:W-:Y:S01]  /*2790*/  ISETP.GE.AND P2, PT, R6, RZ, PT ;  /* 0x000000ff0600720c */ /* 0x000fe20003f46270 */
[C---:B------:R-:W-:Y:S02]  /*27a0*/  IMAD R140, R0.reuse, R5, R17 ;  /* 0x00000005008c7224 */ /* 0x040fe400078e0211 */
[----:B------:R-:W-:-:S02]  /*27b0*/  IMAD R136, R0, R3, R9 ;  /* 0x0000000300887224 */ /* 0x000fc400078e0209 */
[----:B------:R-:W-:Y:S01]  /*27c0*/  @!P6 IMAD.MOV R130, RZ, RZ, -R130 ;  /* 0x000000ffff82e224 */ /* 0x000fe200078e0a82 */
[----:B------:R-:W-:Y:S01]  /*27d0*/  ISETP.GT.U32.AND P6, PT, R0, R138, PT ;  /* 0x0000008a0000720c */ /* 0x000fe20003fc4070 */
[----:B------:R-:W-:Y:S01]  /*27e0*/  @!P5 IMAD.IADD R134, R134, 0x1, -R0 ;  /* 0x000000018686d824 */ /* 0x000fe200078e0a00 */
[C---:B------:R-:W-:Y:S01]  /*27f0*/  ISETP.GT.U32.AND P5, PT, R0.reuse, R140, PT ;  /* 0x0000008c0000720c */ /* 0x040fe20003fa4070 */
[----:B------:R-:W-:Y:S01]  /*2800*/  @!P4 IMAD.MOV R132, RZ, RZ, -R132 ;  /* 0x000000ffff84c224 */ /* 0x000fe200078e0a84 */
[----:B------:R-:W-:Y:S01]  /*2810*/  ISETP.GT.U32.AND P0, PT, R0, R136, PT ;  /* 0x000000880000720c */ /* 0x000fe20003f04070 */
[C---:B------:R-:W-:Y:S01]  /*2820*/  VIADD R3, R7.reuse, 0x2b ;  /* 0x0000002b07037836 */ /* 0x040fe20000000000 */
[----:B------:R-:W-:Y:S01]  /*2830*/  ISETP.GE.AND P4, PT, R8, RZ, PT ;  /* 0x000000ff0800720c */ /* 0x000fe20003f86270 */
[C---:B------:R-:W-:Y:S01]  /*2840*/  VIADD R10, R7.reuse, 0x2d ;  /* 0x0000002d070a7836 */ /* 0x040fe20000000000 */
[C---:B------:R-:W-:Y:S01]  /*2850*/  IADD3 R8, R7.reuse, 0x2c, RZ ;  /* 0x0000002c07087810 */ /* 0x040fe20007ffe0ff */
[C---:B------:R-:W-:Y:S01]  /*2860*/  VIADD R17, R7.reuse, 0x2e ;  /* 0x0000002e07117836 */ /* 0x040fe20000000000 */
[----:B------:R-:W-:Y:S01]  /*2870*/  IABS R5, R3 ;  /* 0x0000000300057213 */ /* 0x000fe20000000000 */
[----:B------:R-:W-:Y:S01]  /*2880*/  @!P3 IMAD.MOV R134, RZ, RZ, -R134 ;  /* 0x000000ffff86b224 */ /* 0x000fe200078e0a86 */
[----:B------:R-:W-:Y:S01]  /*2890*/  IABS R9, R8 ;  /* 0x0000000800097213 */ /* 0x000fe20000000000 */
[----:B------:R-:W-:Y:S01]  /*28a0*/  VIADD R27, R7, 0x73 ;  /* 0x00000073071b7836 */ /* 0x000fe20000000000 */
[----:B------:R-:W-:Y:S01]  /*28b0*/  @!P6 IADD3 R138, R138, -R0, RZ ;  /* 0x800000008a8ae210 */ /* 0x000fe20007ffe0ff */
[----:B------:R-:W-:Y:S01]  /*28c0*/  @!P5 IMAD.IADD R140, R140, 0x1, -R0 ;  /* 0x000000018c8cd824 */ /* 0x000fe200078e0a00 */
[----:B------:R-:W-:Y:S01]  /*28d0*/  IABS R6, R10 ;  /* 0x0000000a00067213 */ /* 0x000fe20000000000 */
[----:B------:R-:W-:Y:S01]  /*28e0*/  IMAD.HI.U32 R4, R2, R9, RZ ;  /* 0x0000000902047227 */ /* 0x000fe200078e00ff */
[----:B------:R-:W-:-:S02]  /*28f0*/  ISETP.GT.U32.AND P5, PT, R0, R138, PT ;  /* 0x0000008a0000720c */ /* 0x000fc40003fa4070 */
[----:B------:R-:W-:Y:S01]  /*2900*/  ISETP.GT.U32.AND P3, PT, R0, R140, PT ;  /* 0x0000008c0000720c */ /* 0x000fe20003f64070 */
[----:B------:R-:W-:Y:S01]  /*2910*/  @!P0 IMAD.IADD R136, R136, 0x1, -R0 ;  /* 0x0000000188888824 */ /* 0x000fe200078e0a00 */
[----:B------:R-:W-:Y:S01]  /*2920*/  IADD3 R4, -R4, RZ, RZ ;  /* 0x000000ff04047210 */ /* 0x000fe20007ffe1ff */
[----:B------:R-:W-:Y:S01]  /*2930*/  VIADD R35, R7, 0x77 ;  /* 0x0000007707237836 */ /* 0x000fe20000000000 */
[----:B------:R-:W-:Y:S01]  /*2940*/  ISETP.GE.AND P0, PT, R3, RZ, PT ;  /* 0x000000ff0300720c */ /* 0x000fe20003f06270 */
[----:B------:R-:W-:Y:S01]  /*2950*/  IMAD.HI.U32 R3, R2, R5, RZ ;  /* 0x0000000502037227 */ /* 0x000fe200078e00ff */
[----:B------:R-:W-:-:S03]  /*2960*/  ISETP.GT.U32.AND P6, PT, R0, R136, PT ;  /* 0x000000880000720c */ /* 0x000fc60003fc4070 */
[----:B------:R-:W-:Y:S01]  /*2970*/  IMAD R144, R0, R4, R9 ;  /* 0x0000000400907224 */ /* 0x000fe200078e0209 */
[----:B------:R-:W-:Y:S01]  /*2980*/  IABS R9, R17 ;  /* 0x0000001100097213 */ /* 0x000fe20000000000 */
[----:B------:R-:W-:Y:S02]  /*2990*/  IMAD.MOV R3, RZ, RZ, -R3 ;  /* 0x000000ffff037224 */ /* 0x000fe400078e0a03 */
[----:B------:R-:W-:Y:S01]  /*29a0*/  @!P5 IMAD.IADD R138, R138, 0x1, -R0 ;  /* 0x000000018a8ad824 */ /* 0x000fe200078e0a00 */
[C---:B------:R-:W-:Y:S01]  /*29b0*/  ISETP.GT.U32.AND P5, PT, R0.reuse, R144, PT ;  /* 0x000000900000720c */ /* 0x040fe20003fa4070 */
[----:B------:R-:W-:Y:S02]  /*29c0*/  IMAD R142, R0, R3, R5 ;  /* 0x00000003008e7224 */ /* 0x000fe400078e0205 */
[----:B------:R-:W-:Y:S01]  /*29d0*/  IMAD.MOV.U32 R5, RZ, RZ, R6 ;  /* 0x000000ffff057224 */ /* 0x000fe200078e0006 */
[----:B------:R-:W-:Y:S01]  /*29e0*/  IADD3 R6, R7, 0x2f, RZ ;  /* 0x0000002f07067810 */ /* 0x000fe20007ffe0ff */
[----:B------:R-:W-:Y:S01]  /*29f0*/  @!P6 IMAD.IADD R136, R136, 0x1, -R0 ;  /* 0x000000018888e824 */ /* 0x000fe200078e0a00 */
[----:B------:R-:W-:Y:S01]  /*2a00*/  ISETP.GT.U32.AND P6, PT, R0, R142, PT ;  /* 0x0000008e0000720c */ /* 0x000fe20003fc4070 */
[----:B------:R-:W-:Y:S01]  /*2a10*/  IMAD.HI.U32 R3, R2, R5, RZ ;  /* 0x0000000502037227 */ /* 0x000fe200078e00ff */
[----:B------:R-:W-:-:S03]  /*2a20*/  IABS R15, R6 ;  /* 0x00000006000f7213 */ /* 0x000fc60000000000 */
[----:B------:R-:W-:Y:S02]  /*2a30*/  IMAD.MOV R146, RZ, RZ, -R3 ;  /* 0x000000ffff927224 */ /* 0x000fe400078e0a03 */
[----:B------:R-:W-:Y:S02]  /*2a40*/  @!P5 IMAD.IADD R144, R144, 0x1, -R0 ;  /* 0x000000019090d824 */ /* 0x000fe400078e0a00 */
[----:B------:R-:W-:Y:S02]  /*2a50*/  IMAD R146, R0, R146, R5 ;  /* 0x0000009200927224 */ /* 0x000fe400078e0205 */
[----:B------:R-:W-:Y:S01]  /*2a60*/  IMAD.HI.U32 R3, R2, R9, RZ ;  /* 0x0000000902037227 */ /* 0x000fe200078e00ff */
[----:B------:R-:W-:Y:S02]  /*2a70*/  ISETP.GT.U32.AND P5, PT, R0, R144, PT ;  /* 0x000000900000720c */ /* 0x000fe40003fa4070 */
[----:B------:R-:W-:Y:S01]  /*2a80*/  @!P6 IADD3 R142, R142, -R0, RZ ;  /* 0x800000008e8ee210 */ /* 0x000fe20007ffe0ff */
[----:B------:R-:W-:Y:S01]  /*2a90*/  @!P1 IMAD.MOV R136, RZ, RZ, -R136 ;  /* 0x000000ffff889224 */ /* 0x000fe200078e0a88 */
[----:B------:R-:W-:Y:S01]  /*2aa0*/  ISETP.GE.AND P6, PT, R10, RZ, PT ;  /* 0x000000ff0a00720c */ /* 0x000fe20003fc6270 */
[----:B------:R-:W-:Y:S01]  /*2ab0*/  @!P2 IMAD.MOV R138, RZ, RZ, -R138 ;  /* 0x000000ffff8aa224 */ /* 0x000fe200078e0a8a */
[C---:B------:R-:W-:Y:S01]  /*2ac0*/  ISETP.GT.U32.AND P1, PT, R0.reuse, R142, PT ;  /* 0x0000008e0000720c */ /* 0x040fe20003f24070 */
[----:B------:R-:W-:Y:S01]  /*2ad0*/  IMAD.MOV R3, RZ, RZ, -R3 ;  /* 0x000000ffff037224 */ /* 0x000fe200078e0a03 */
[----:B------:R-:W-:Y:S01]  /*2ae0*/  ISETP.GT.U32.AND P2, PT, R0, R146, PT ;  /* 0x000000920000720c */ /* 0x000fe20003f44070 */
[----:B------:R-:W-:Y:S01]  /*2af0*/  @!P3 IMAD.IADD R140, R140, 0x1, -R0 ;  /* 0x000000018c8cb824 */ /* 0x000fe200078e0a00 */
[----:B------:R-:W-:Y:S01]  /*2b00*/  ISETP.GE.AND P3, PT, R8, RZ, PT ;  /* 0x000000ff0800720c */ /* 0x000fe20003f66270 */
[----:B------:R-:W-:-:S02]  /*2b10*/  IMAD R148, R0, R3, R9 ;  /* 0x0000000300947224 */ /* 0x000fc400078e0209 */
[----:B------:R-:W-:Y:S02]  /*2b20*/  @!P5 IMAD.IADD R144, R144, 0x1, -R0 ;  /* 0x000000019090d824 */ /* 0x000fe400078e0a00 */
[----:B------:R-:W-:Y:S01]  /*2b30*/  IMAD.HI.U32 R4, R2, R15, RZ ;  /* 0x0000000f02047227 */ /* 0x000fe200078e00ff */
[----:B------:R-:W-:-:S03]  /*2b40*/  ISETP.GT.U32.AND P5, PT, R0, R148, PT ;  /* 0x000000940000720c */ /* 0x000fc60003fa4070 */
[----:B------:R-:W-:Y:S01]  /*2b50*/  @!P1 IMAD.IADD R142, R142, 0x1, -R0 ;  /* 0x000000018e8e9824 */ /* 0x000fe200078e0a00 */
[----:B------:R-:W-:Y:S01]  /*2b60*/  IADD3 R4, -R4, RZ, RZ ;  /* 0x000000ff04047210 */ /* 0x000fe20007ffe1ff */
[C---:B------:R-:W-:Y:S01]  /*2b70*/  VIADD R8, R7.reuse, 0x31 ;  /* 0x0000003107087836 */ /* 0x040fe20000000000 */
[----:B------:R-:W-:Y:S01]  /*2b80*/  @!P2 IADD3 R146, R146, -R0, RZ ;  /* 0x800000009292a210 */ /* 0x000fe20007ffe0ff */
[----:B------:R-:W-:Y:S01]  /*2b90*/  @!P0 IMAD.MOV R142, RZ, RZ, -R142 ;  /* 0x000000ffff8e8224 */ /* 0x000fe200078e0a8e */
[----:B------:R-:W-:Y:S01]  /*2ba0*/  ISETP.GE.AND P1, PT, R6, RZ, PT ;  /* 0x000000ff0600720c */ /* 0x000fe20003f26270 */
[----:B------:R-:W-:Y:S01]  /*2bb0*/  IMAD R150, R0, R4, R15 ;  /* 0x0000000400967224 */ /* 0x000fe200078e020f */
[C---:B------:R-:W-:Y:S01]  /*2bc0*/  IADD3 R6, R7.reuse, 0x30, RZ ;  /* 0x0000003007067810 */ /* 0x040fe20007ffe0ff */
[----:B------:R-:W-:Y:S01]  /*2bd0*/  VIADD R10, R7, 0x32 ;  /* 0x00000032070a7836 */ /* 0x000fe20000000000 */
[----:B------:R-:W-:Y:S01]  /*2be0*/  IABS R9, R8 ;  /* 0x0000000800097213 */ /* 0x000fe20000000000 */
[----:B------:R-:W-:Y:S01]  /*2bf0*/  @!P5 IMAD.IADD R148, R148, 0x1, -R0 ;  /* 0x000000019494d824 */ /* 0x000fe200078e0a00 */
[----:B------:R-:W-:Y:S01]  /*2c00*/  ISETP.GT.U32.AND P0, PT, R0, R146, PT ;  /* 0x000000920000720c */ /* 0x000fe20003f04070 */
[----:B------:R-:W-:Y:S01]  /*2c10*/  @!P3 IMAD.MOV R144, RZ, RZ, -R144 ;  /* 0x000000ffff90b224 */ /* 0x000fe200078e0a90 */
[----:B------:R-:W-:Y:S01]  /*2c20*/  IABS R5, R6 ;  /* 0x0000000600057213 */ /* 0x000fe20000000000 */
[----:B------:R-:W-:Y:S01]  /*2c30*/  IMAD.HI.U32 R4, R2, R9, RZ ;  /* 0x0000000902047227 */ /* 0x000fe200078e00ff */
[----:B------:R-:W-:-:S02]  /*2c40*/  ISETP.GT.U32.AND P5, PT, R0, R148, PT ;  /* 0x000000940000720c */ /* 0x000fc40003fa4070 */
[----:B------:R-:W-:Y:S01]  /*2c50*/  ISETP.GT.U32.AND P2, PT, R0, R150, PT ;  /* 0x000000960000720c */ /* 0x000fe20003f44070 */
[----:B------:R-:W-:Y:S01]  /*2c60*/  IMAD.HI.U32 R3, R2, R5, RZ ;  /* 0x0000000502037227 */ /* 0x000fe200078e00ff */
[----:B------:R-:W-:Y:S02]  /*2c70*/  IABS R15, R10 ;  /* 0x0000000a000f7213 */ /* 0x000fe40000000000 */
[----:B------:R-:W-:Y:S01]  /*2c80*/  ISETP.GE.AND P3, PT, R6, RZ, PT ;  /* 0x000000ff0600720c */ /* 0x000fe20003f66270 */
[----:B------:R-:W-:Y:S01]  /*2c90*/  IMAD.MOV R4, RZ, RZ, -R4 ;  /* 0x000000ffff047224 */ /* 0x000fe200078e0a04 */
[----:B------:R-:W-:Y:S01]  /*2ca0*/  IADD3 R3, -R3, RZ, RZ ;  /* 0x000000ff03037210 */ /* 0x000fe20007ffe1ff */
[----:B------:R-:W-:Y:S01]  /*2cb0*/  @!P0 IMAD.IADD R146, R146, 0x1, -R0 ;  /* 0x0000000192928824 */ /* 0x000fe200078e0a00 */
[----:B------:R-:W-:Y:S01]  /*2cc0*/  ISETP.GE.AND P0, PT, R8, RZ, PT ;  /* 0x000000ff0800720c */ /* 0x000fe20003f06270 */
[C---:B------:R-:W-:Y:S01]  /*2cd0*/  IMAD R154, R0.reuse, R4, R9 ;  /* 0x00000004009a7224 */ /* 0x040fe200078e0209 */
[C---:B------:R-:W-:Y:S01]  /*2ce0*/  IADD3 R4, R7.reuse, 0x33, RZ ;  /* 0x0000003307047810 */ /* 0x040fe20007ffe0ff */
[----:B------:R-:W-:Y:S01]  /*2cf0*/  @!P6 IMAD.MOV R146, RZ, RZ, -R146 ;  /* 0x000000ffff92e224 */ /* 0x000fe200078e0a92 */
[----:B------:R-:W-:Y:S01]  /*2d00*/  IADD3 R8, R7, 0x35, RZ ;  /* 0x0000003507087810 */ /* 0x000fe20007ffe0ff */
[C---:B------:R-:W-:Y:S01]  /*2d10*/  IMAD R152, R0.reuse, R3, R5 ;  /* 0x0000000300987224 */ /* 0x040fe200078e0205 */
[----:B------:R-:W-:Y:S01]  /*2d20*/  ISETP.GT.U32.AND P6, PT, R0, R154, PT ;  /* 0x0000009a0000720c */ /* 0x000fe20003fc4070 */
[----:B------:R-:W-:Y:S01]  /*2d30*/  @!P5 IMAD.IADD R148, R148, 0x1, -R0 ;  /* 0x000000019494d824 */ /* 0x000fe200078e0a00 */
[----:B------:R-:W-:Y:S01]  /*2d40*/  IABS R5, R4 ;  /* 0x0000000400057213 */ /* 0x000fe20000000000 */
[----:B------:R-:W-:Y:S01]  /*2d50*/  IMAD.HI.U32 R3, R2, R15, RZ ;  /* 0x0000000f02037227 */ /* 0x000fe200078e00ff */
[----:B------:R-:W-:-:S03]  /*2d60*/  ISETP.GT.U32.AND P5, PT, R0, R152, PT ;  /* 0x000000980000720c */ /* 0x000fc60003fa4070 */
[--C-:B------:R-:W-:Y:S02]  /*2d70*/  @!P2 IMAD.IADD R150, R150, 0x1, -R0.reuse ;  /* 0x000000019696a824 */ /* 0x100fe400078e0a00 */
[----:B------:R-:W-:Y:S02]  /*2d80*/  IMAD.MOV R3, RZ, RZ, -R3 ;  /* 0x000000ffff037224 */ /* 0x000fe400078e0a03 */
[----:B------:R-:W-:Y:S01]  /*2d90*/  VIADD R6, R7, 0x34 ;  /* 0x0000003407067836 */ /* 0x000fe20000000000 */
[----:B------:R-:W-:Y:S01]  /*2da0*/  ISETP.GT.U32.AND P2, PT, R0, R150, PT ;  /* 0x000000960000720c */ /* 0x000fe20003f44070 */
[--C-:B------:R-:W-:Y:S02]  /*2db0*/  @!P6 IMAD.IADD R154, R154, 0x1, -R0.reuse ;  /* 0x000000019a9ae824 */ /* 0x100fe400078e0a00 */
[----:B------:R-:W-:Y:S01]  /*2dc0*/  IMAD R156, R0, R3, R15 ;  /* 0x00000003009c7224 */ /* 0x000fe200078e020f */
[----:B------:R-:W-:Y:S01]  /*2dd0*/  IABS R15, R8 ;  /* 0x00000008000f7213 */ /* 0x000fe20000000000 */
[----:B------:R-:W-:Y:S01]  /*2de0*/  @!P5 IMAD.IADD R152, R152, 0x1, -R0 ;  /* 0x000000019898d824 */ /* 0x000fe200078e0a00 */
[----:B------:R-:W-:Y:S01]  /*2df0*/  ISETP.GT.U32.AND P6, PT, R0, R154, PT ;  /* 0x0000009a0000720c */ /* 0x000fe20003fc4070 */
[----:B------:R-:W-:Y:S01]  /*2e00*/  IMAD.HI.U32 R3, R2, R5, RZ ;  /* 0x0000000502037227 */ /* 0x000fe200078e00ff */
[----:B------:R-:W-:-:S02]  /*2e10*/  IABS R9, R6 ;  /* 0x0000000600097213 */ /* 0x000fc40000000000 */
[----:B------:R-:W-:Y:S01]  /*2e20*/  ISETP.GT.U32.AND P5, PT, R0, R152, PT ;  /* 0x000000980000720c */ /* 0x000fe20003fa4070 */
[----:B------:R-:W-:Y:S02]  /*2e30*/  IMAD.MOV R3, RZ, RZ, -R3 ;  /* 0x000000ffff037224 */ /* 0x000fe400078e0a03 */
[----:B------:R-:W-:Y:S01]  /*2e40*/  @!P2 IMAD.IADD R150, R150, 0x1, -R0 ;  /* 0x000000019696a824 */ /* 0x000fe200078e0a00 */
[----:B------:R-:W-:Y:S01]  /*2e50*/  ISETP.GE.AND P2, PT, R4, RZ, PT ;  /* 0x000000ff0400720c */ /* 0x000fe20003f46270 */
[----:B------:R-:W-:Y:S02]  /*2e60*/  IMAD R158, R0, R3, R5 ;  /* 0x00000003009e7224 */ /* 0x000fe400078e0205 */
[----:B------:R-:W-:Y:S01]  /*2e70*/  @!P4 IMAD.MOV R140, RZ, RZ, -R140 ;  /* 0x000000ffff8cc224 */ /* 0x000fe200078e0a8c */
[----:B------:R-:W-:Y:S01]  /*2e80*/  ISETP.GE.AND P4, PT, R17, RZ, PT ;  /* 0x000000ff1100720c */ /* 0x000fe20003f86270 */
[----:B------:R-:W-:Y:S01]  /*2e90*/  IMAD.HI.U32 R4, R2, R15, RZ ;  /* 0x0000000f02047227 */ /* 0x000fe200078e00ff */
[----:B------:R-:W-:-:S02]  /*2ea0*/  @!P6 IADD3 R154, R154, -R0, RZ ;  /* 0x800000009a9ae210 */ /* 0x000fc40007ffe0ff */
[----:B------:R-:W-:Y:S01]  /*2eb0*/  ISETP.GT.U32.AND P6, PT, R0, R158, PT ;  /* 0x0000009e0000720c */ /* 0x000fe20003fc4070 */
[----:B------:R-:W-:Y:S01]  /*2ec0*/  @!P5 IMAD.IADD R152, R152, 0x1, -R0 ;  /* 0x000000019898d824 */ /* 0x000fe200078e0a00 */
[----:B------:R-:W-:Y:S01]  /*2ed0*/  ISETP.GT.U32.AND P5, PT, R0, R156, PT ;  /* 0x0000009c0000720c */ /* 0x000fe20003fa4070 */
[----:B------:R-:W-:Y:S01]  /*2ee0*/  IMAD.MOV R4, RZ, RZ, -R4 ;  /* 0x000000ffff047224 */ /* 0x000fe200078e0a04 */
[----:B------:R-:W-:Y:S01]  /*2ef0*/  IABS R17, R19 ;  /* 0x0000001300117213 */ /* 0x000fe20000000000 */
[----:B------:R-:W-:Y:S01]  /*2f00*/  IMAD.HI.U32 R3, R2, R9, RZ ;  /* 0x0000000902037227 */ /* 0x000fe200078e00ff */
[----:B------:R-:W-:Y:S02]  /*2f10*/  @!P1 IADD3 R150, -R150, RZ, RZ ;  /* 0x000000ff96969210 */ /* 0x000fe40007ffe1ff */
[----:B------:R-:W-:Y:S01]  /*2f20*/  @!P0 IADD3 R154, -R154, RZ, RZ ;  /* 0x000000ff9a9a8210 */ /* 0x000fe20007ffe1ff */
[----:B------:R-:W-:Y:S01]  /*2f30*/  IMAD R162, R0, R4, R15 ;  /* 0x0000000400a27224 */ /* 0x000fe200078e020f */
[----:B------:R-:W-:Y:S01]  /*2f40*/  @!P4 IADD3 R148, -R148, RZ, RZ ;  /* 0x000000ff9494c210 */ /* 0x000fe20007ffe1ff */
[----:B------:R-:W-:Y:S01]  /*2f50*/  IMAD.MOV R3, RZ, RZ, -R3 ;  /* 0x000000ffff037224 */ /* 0x000fe200078e0a03 */
[----:B------:R-:W-:Y:S01]  /*2f60*/  ISETP.GE.AND P4, PT, R10, RZ, PT ;  /* 0x000000ff0a00720c */ /* 0x000fe20003f86270 */
[----:B------:R-:W-:Y:S01]  /*2f70*/  @!P6 IMAD.IADD R158, R158, 0x1, -R0 ;  /* 0x000000019e9ee824 */ /* 0x000fe200078e0a00 */
[C---:B------:R-:W-:Y:S01]  /*2f80*/  ISETP.GT.U32.AND P6, PT, R0.reuse, R162, PT ;  /* 0x000000a20000720c */ /* 0x040fe20003fc4070 */
[----:B------:R-:W-:-:S02]  /*2f90*/  IMAD R160, R0, R3, R9 ;  /* 0x0000000300a07224 */ /* 0x000fc400078e0209 */
[C---:B------:R-:W-:Y:S01]  /*2fa0*/  VIADD R10, R7.reuse, 0x36 ;  /* 0x00000036070a7836 */ /* 0x040fe20000000000 */
[----:B------:R-:W-:Y:S01]  /*2fb0*/  ISETP.GT.U32.AND P1, PT, R0, R158, PT ;  /* 0x0000009e0000720c */ /* 0x000fe20003f24070 */
[----:B------:R-:W-:Y:S01]  /*2fc0*/  @!P5 IMAD.IADD R156, R156, 0x1, -R0 ;  /* 0x000000019c9cd824 */ /* 0x000fe200078e0a00 */
[----:B------:R-:W-:Y:S01]  /*2fd0*/  ISETP.GT.U32.AND P5, PT, R0, R160, PT ;  /* 0x000000a00000720c */ /* 0x000fe20003fa4070 */
[----:B------:R-:W-:Y:S01]  /*2fe0*/  VIADD R15, R7, 0x38 ;  /* 0x00000038070f7836 */ /* 0x000fe20000000000 */
[----:B------:R-:W-:Y:S01]  /*2ff0*/  IABS R5, R10 ;  /* 0x0000000a00057213 */ /* 0x000fe20000000000 */
[----:B------:R-:W-:Y:S02]  /*3000*/  @!P3 IMAD.MOV R152, RZ, RZ, -R152 ;  /* 0x000000ffff98b224 */ /* 0x000fe400078e0a98 */
[----:B------:R-:W-:Y:S01]  /*3010*/  IMAD.HI.U32 R4, R2, R17, RZ ;  /* 0x0000001102047227 */ /* 0x000fe200078e00ff */
[----:B------:R-:W-:-:S03]  /*3020*/  IABS R9, R15 ;  /* 0x0000000f00097213 */ /* 0x000fc60000000000 */
[----:B------:R-:W-:-:S04]  /*3030*/  IMAD.HI.U32 R3, R2, R5, RZ ;  /* 0x0000000502037227 */ /* 0x000fc800078e00ff */
[--C-:B------:R-:W-:Y:S01]  /*3040*/  @!P6 IMAD.IADD R162, R162, 0x1, -R0.reuse ;  /* 0x00000001a2a2e824 */ /* 0x100fe200078e0a00 */
[----:B------:R-:W-:Y:S01]  /*3050*/  IADD3 R3, -R3, RZ, RZ ;  /* 0x000000ff03037210 */ /* 0x000fe20007ffe1ff */
[----:B------:R-:W-:Y:S01]  /*3060*/  @!P5 IMAD.IADD R160, R160, 0x1, -R0 ;  /* 0x00000001a0a0d824 */ /* 0x000fe200078e0a00 */
[C---:B------:R-:W-:Y:S01]  /*3070*/  ISETP.GT.U32.AND P5, PT, R0.reuse, R156, PT ;  /* 0x0000009c0000720c */ /* 0x040fe20003fa4070 */
[----:B------:R-:W-:Y:S01]  /*3080*/  IMAD.MOV R4, RZ, RZ, -R4 ;  /* 0x000000ffff047224 */ /* 0x000fe200078e0a04 */
[C---:B------:R-:W-:Y:S01]  /*3090*/  ISETP.GT.U32.AND P3, PT, R0.reuse, R162, PT ;  /* 0x000000a20000720c */ /* 0x040fe20003f64070 */
[C---:B------:R-:W-:Y:S01]  /*30a0*/  IMAD R164, R0.reuse, R3, R5 ;  /* 0x0000000300a47224 */ /* 0x040fe200078e0205 */
[----:B------:R-:W-:Y:S01]  /*30b0*/  ISETP.GT.U32.AND P6, PT, R0, R160, PT ;  /* 0x000000a00000720c */ /* 0x000fe20003fc4070 */
[----:B------:R-:W-:Y:S01]  /*30c0*/  IMAD.HI.U32 R3, R2, R9, RZ ;  /* 0x0000000902037227 */ /* 0x000fe200078e00ff */
[----:B------:R-:W-:Y:S02]  /*30d0*/  IABS R5, R21 ;  /* 0x0000001500057213 */ /* 0x000fe40000000000 */
[----:B------:R-:W-:Y:S01]  /*30e0*/  ISETP.GT.U32.AND P0, PT, R0, R164, PT ;  /* 0x000000a40000720c */ /* 0x000fe20003f04070 */
[----:B------:R-:W-:-:S02]  /*30f0*/  IMAD.MOV R3, RZ, RZ, -R3 ;  /* 0x000000ffff037224 */ /* 0x000fc400078e0a03 */
[C---:B------:R-:W-:Y:S02]  /*3100*/  IMAD R166, R0.reuse, R4, R17 ;  /* 0x0000000400a67224 */ /* 0x040fe400078e0211 */
[----:B------:R-:W-:Y:S02]  /*3110*/  IMAD R168, R0, R3, R9 ;  /* 0x0000000300a87224 */ /* 0x000fe400078e0209 */
[----:B------:R-:W-:Y:S01]  /*3120*/  @!P3 IMAD.IADD R162, R162, 0x1, -R0 ;  /* 0x00000001a2a2b824 */ /* 0x000fe200078e0a00 */
[----:B------:R-:W-:Y:S01]  /*3130*/  ISETP.GE.AND P3, PT, R8, RZ, PT ;  /* 0x000000ff0800720c */ /* 0x000fe20003f66270 */
[----:B------:R-:W-:Y:S01]  /*3140*/  IMAD.HI.U32 R3, R2, R5, RZ ;  /* 0x0000000502037227 */ /* 0x000fe200078e00ff */
[----:B------:R-:W-:Y:S02]  /*3150*/  @!P6 IADD3 R160, R160, -R0, RZ ;  /* 0x80000000a0a0e210 */ /* 0x000fe40007ffe0ff */
[----:B------:R-:W-:Y:S01]  /*3160*/  ISETP.GT.U32.AND P6, PT, R0, R168, PT ;  /* 0x000000a80000720c */ /* 0x000fe20003fc4070 */
[----:B------:R-:W-:-:S02]  /*3170*/  IMAD.MOV R3, RZ, RZ, -R3 ;  /* 0x000000ffff037224 */ /* 0x000fc400078e0a03 */
[----:B------:R-:W-:Y:S01]  /*3180*/  @!P5 IMAD.IADD R156, R156, 0x1, -R0 ;  /* 0x000000019c9cd824 */ /* 0x000fe200078e0a00 */
[C---:B------:R-:W-:Y:S01]  /*3190*/  ISETP.GT.U32.AND P5, PT, R0.reuse, R166, PT ;  /* 0x000000a60000720c */ /* 0x040fe20003fa4070 */
[C---:B------:R-:W-:Y:S02]  /*31a0*/  IMAD R170, R0.reuse, R3, R5 ;  /* 0x0000000300aa7224 */ /* 0x040fe400078e0205 */
[C---:B------:R-:W-:Y:S02]  /*31b0*/  VIADD R4, R7.reuse, 0x3a ;  /* 0x0000003a07047836 */ /* 0x040fe40000000000 */
[----:B------:R-:W-:Y:S01]  /*31c0*/  @!P3 IMAD.MOV R162, RZ, RZ, -R162 ;  /* 0x000000ffffa2b224 */ /* 0x000fe200078e0aa2 */
[----:B------:R-:W-:Y:S01]  /*31d0*/  ISETP.GT.U32.AND P3, PT, R0, R170, PT ;  /* 0x000000aa0000720c */ /* 0x000fe20003f64070 */
[--C-:B------:R-:W-:Y:S01]  /*31e0*/  @!P1 IMAD.IADD R158, R158, 0x1, -R0.reuse ;  /* 0x000000019e9e9824 */ /* 0x100fe200078e0a00 */
[----:B------:R-:W-:Y:S01]  /*31f0*/  IABS R9, R4 ;  /* 0x0000000400097213 */ /* 0x000fe20000000000 */
[----:B------:R-:W-:Y:S01]  /*3200*/  @!P6 IMAD.IADD R168, R168, 0x1, -R0 ;  /* 0x00000001a8a8e824 */ /* 0x000fe200078e0a00 */
[----:B------:R-:W-:Y:S01]  /*3210*/  ISETP.GE.AND P1, PT, R6, RZ, PT ;  /* 0x000000ff0600720c */ /* 0x000fe20003f26270 */
[----:B------:R-:W-:Y:S01]  /*3220*/  VIADD R6, R7, 0x3b ;  /* 0x0000003b07067836 */ /* 0x000fe20000000000 */
[----:B------:R-:W-:Y:S01]  /*3230*/  @!P2 IADD3 R158, -R158, RZ, RZ ;  /* 0x000000ff9e9ea210 */ /* 0x000fe20007ffe1ff */
[----:B------:R-:W-:Y:S01]  /*3240*/  IMAD.HI.U32 R3, R2, R9, RZ ;  /* 0x0000000902037227 */ /* 0x000fe200078e00ff */
[----:B------:R-:W-:-:S02]  /*3250*/  @!P5 IADD3 R166, R166, -R0, RZ ;  /* 0x80000000a6a6d210 */ /* 0x000fc40007ffe0ff */
[----:B------:R-:W-:Y:S01]  /*3260*/  ISETP.GT.U32.AND P6, PT, R0, R168, PT ;  /* 0x000000a80000720c */ /* 0x000fe20003fc4070 */
[----:B------:R-:W-:Y:S01]  /*3270*/  IMAD.MOV R3, RZ, RZ, -R3 ;  /* 0x000000ffff037224 */ /* 0x000fe200078e0a03 */
[----:B------:R-:W-:Y:S01]  /*3280*/  IABS R5, R6 ;  /* 0x0000000600057213 */ /* 0x000fe20000000000 */
[--C-:B------:R-:W-:Y:S01]  /*3290*/  @!P0 IMAD.IADD R164, R164, 0x1, -R0.reuse ;  /* 0x00000001a4a48824 */ /* 0x100fe200078e0a00 */
[----:B------:R-:W-:Y:S01]  /*32a0*/  ISETP.GT.U32.AND P2, PT, R0, R166, PT ;  /* 0x000000a60000720c */ /* 0x000fe20003f44070 */
[----:B------:R-:W-:Y:S01]  /*32b0*/  @!P3 IMAD.IADD R170, R170, 0x1, -R0 ;  /* 0x00000001aaaab824 */ /* 0x000fe200078e0a00 */
[----:B------:R-:W-:Y:S01]  /*32c0*/  ISETP.GE.AND P0, PT, R10, RZ, PT ;  /* 0x000000ff0a00720c */ /* 0x000fe20003f06270 */
[C---:B------:R-:W-:Y:S01]  /*32d0*/  IMAD R172, R0.reuse, R3, R9 ;  /* 0x0000000300ac7224 */ /* 0x040fe200078e0209 */
[----:B------:R-:W-:Y:S01]  /*32e0*/  ISETP.GE.AND P5, PT, R19, RZ, PT ;  /* 0x000000ff1300720c */ /* 0x000fe20003fa6270 */
[----:B------:R-:W-:Y:S01]  /*32f0*/  @!P4 IMAD.MOV R156, RZ, RZ, -R156 ;  /* 0x000000ffff9cc224 */ /* 0x000fe200078e0a9c */
[----:B------:R-:W-:Y:S01]  /*3300*/  ISETP.GT.U32.AND P4, PT, R0, R164, PT ;  /* 0x000000a40000720c */ /* 0x000fe20003f84070 */
[----:B------:R-:W-:Y:S01]  /*3310*/  IMAD.HI.U32 R3, R2, R5, RZ ;  /* 0x0000000502037227 */ /* 0x000fe200078e00ff */
[----:B------:R-:W-:-:S03]  /*3320*/  ISETP.GT.U32.AND P3, PT, R0, R170, PT ;  /* 0x000000aa0000720c */ /* 0x000fc60003f64070 */
[--C-:B------:R-:W-:Y:S01]  /*3330*/  @!P6 IMAD.IADD R168, R168, 0x1, -R0.reuse ;  /* 0x00000001a8a8e824 */ /* 0x100fe200078e0a00 */
[----:B------:R-:W-:Y:S01]  /*3340*/  IADD3 R3, -R3, RZ, RZ ;  /* 0x000000ff03037210 */ /* 0x000fe20007ffe1ff */
[C---:B------:R-:W-:Y:S01]  /*3350*/  VIADD R8, R7.reuse, 0x3c ;  /* 0x0000003c07087836 */ /* 0x040fe20000000000 */
[----:B------:R-:W-:Y:S01]  /*3360*/  ISETP.GT.U32.AND P6, PT, R0, R172, PT ;  /* 0x000000ac0000720c */ /* 0x000fe20003fc4070 */
[--C-:B------:R-:W-:Y:S01]  /*3370*/  @!P2 IMAD.IADD R166, R166, 0x1, -R0.reuse ;  /* 0x00000001a6a6a824 */ /* 0x100fe200078e0a00 */
[----:B------:R-:W-:Y:S01]  /*3380*/  ISETP.GE.AND P2, PT, R4, RZ, PT ;  /* 0x000000ff0400720c */ /* 0x000fe20003f46270 */
[----:B------:R-:W-:Y:S01]  /*3390*/  IMAD R174, R0, R3, R5 ;  /* 0x0000000300ae7224 */ /* 0x000fe200078e0205 */
[----:B------:R-:W-:Y:S01]  /*33a0*/  IABS R4, R8 ;  /* 0x0000000800047213 */ /* 0x000fe20000000000 */
[----:B------:R-:W-:Y:S01]  /*33b0*/  VIADD R19, R7, 0x3f ;  /* 0x0000003f07137836 */ /* 0x000fe20000000000 */
[----:B------:R-:W-:Y:S01]  /*33c0*/  @!P4 IADD3 R164, R164, -R0, RZ ;  /* 0x80000000a4a4c210 */ /* 0x000fe20007ffe0ff */
[----:B------:R-:W-:Y:S01]  /*33d0*/  @!P3 IMAD.IADD R170, R170, 0x1, -R0 ;  /* 0x00000001aaaab824 */ /* 0x000fe200078e0a00 */
[----:B------:R-:W-:Y:S01]  /*33e0*/  MOV R5, R4 ;  /* 0x0000000400057202 */ /* 0x000fe20000000f00 */
[----:B------:R-:W-:Y:S01]  /*33f0*/  @!P5 IMAD.MOV R166, RZ, RZ, -R166 ;  /* 0x000000ffffa6d224 */ /* 0x000fe200078e0aa6 */
[----:B------:R-:W-:Y:S01]  /*3400*/  ISETP.GT.U32.AND P3, PT, R0, R174, PT ;  /* 0x000000ae0000720c */ /* 0x000fe20003f64070 */
[----:B------:R-:W-:Y:S01]  /*3410*/  @!P0 IMAD.MOV R164, RZ, RZ, -R164 ;  /* 0x000000ffffa48224 */ /* 0x000fe200078e0aa4 */
[----:B------:R-:W-:Y:S01]  /*3420*/  ISETP.GE.AND P0, PT, R6, RZ, PT ;  /* 0x000000ff0600720c */ /* 0x000fe20003f06270 */
[----:B------:R-:W-:Y:S01]  /*3430*/  @!P6 IMAD.IADD R172, R172, 0x1, -R0 ;  /* 0x00000001acace824 */ /* 0x000fe200078e0a00 */
[----:B------:R-:W-:Y:S01]  /*3440*/  IABS R17, R19 ;  /* 0x0000001300117213 */ /* 0x000fe20000000000 */
[----:B------:R-:W-:Y:S01]  /*3450*/  IMAD.HI.U32 R3, R2, R5, RZ ;  /* 0x0000000502037227 */ /* 0x000fe200078e00ff */
[----:B------:R-:W-:-:S02]  /*3460*/  ISETP.GE.AND P4, PT, R21, RZ, PT ;  /* 0x000000ff1500720c */ /* 0x000fc40003f86270 */
[----:B------:R-:W-:Y:S01]  /*3470*/  ISETP.GT.U32.AND P6, PT, R0, R172, PT ;  /* 0x000000ac0000720c */ /* 0x000fe20003fc4070 */
[----:B------:R-:W-:Y:S01]  /*3480*/  VIADD R6, R7, 0x3d ;  /* 0x0000003d07067836 */ /* 0x000fe20000000000 */
[----:B------:R-:W-:Y:S01]  /*3490*/  IADD3 R3, -R3, RZ, RZ ;  /* 0x000000ff03037210 */ /* 0x000fe20007ffe1ff */
[----:B------:R-:W-:Y:S02]  /*34a0*/  VIADD R10, R7, 0x3e ;  /* 0x0000003e070a7836 */ /* 0x000fe40000000000 */
[----:B------:R-:W-:Y:S01]  /*34b0*/  @!P3 IMAD.IADD R174, R174, 0x1, -R0 ;  /* 0x00000001aeaeb824 */ /* 0x000fe200078e0a00 */
[----:B------:R-:W-:Y:S01]  /*34c0*/  IABS R9, R6 ;  /* 0x0000000600097213 */ /* 0x000fe20000000000 */
[----:B------:R-:W-:Y:S01]  /*34d0*/  IMAD R176, R0, R3, R5 ;  /* 0x0000000300b07224 */ /* 0x000fe200078e0205 */
[----:B------:R-:W-:Y:S01]  /*34e0*/  ISETP.GE.AND P3, PT, R8, RZ, PT ;  /* 0x000000ff0800720c */ /* 0x000fe20003f66270 */
[----:B------:R-:W-:Y:S01]  /*34f0*/  IMAD.HI.U32 R5, R2, R17, RZ ;  /* 0x0000001102057227 */ /* 0x000fe200078e00ff */
[----:B------:R-:W-:-:S02]  /*3500*/  ISETP.GT.U32.AND P5, PT, R0, R174, PT ;  /* 0x000000ae0000720c */ /* 0x000fc40003fa4070 */
[----:B------:R-:W-:Y:S01]  /*3510*/  @!P4 IADD3 R170, -R170, RZ, RZ ;  /* 0x000000ffaaaac210 */ /* 0x000fe20007ffe1ff */
[----:B------:R-:W-:-:S04]  /*3520*/  IMAD.HI.U32 R3, R2, R9, RZ ;  /* 0x0000000902037227 */ /* 0x000fc800078e00ff */
[----:B------:R-:W-:Y:S01]  /*3530*/  VIADD R21, R7, 0x40 ;  /* 0x0000004007157836 */ /* 0x000fe20000000000 */
[----:B------:R-:W-:Y:S01]  /*3540*/  IADD3 R3, -R3, RZ, RZ ;  /* 0x000000ff03037210 */ /* 0x000fe20007ffe1ff */
[----:B------:R-:W-:Y:S01]  /*3550*/  @!P6 IMAD.IADD R172, R172, 0x1, -R0 ;  /* 0x00000001acace824 */ /* 0x000fe200078e0a00 */
[C---:B------:R-:W-:Y:S01]  /*3560*/  ISETP.GT.U32.AND P6, PT, R0.reuse, R176, PT ;  /* 0x000000b00000720c */ /* 0x040fe20003fc4070 */
[----:B------:R-:W-:Y:S02]  /*3570*/  IMAD.MOV R5, RZ, RZ, -R5 ;  /* 0x000000ffff057224 */ /* 0x000fe400078e0a05 */
[----:B------:R-:W-:Y:S01]  /*3580*/  @!P1 IMAD.MOV R160, RZ, RZ, -R160 ;  /* 0x000000ffffa09224 */ /* 0x000fe200078e0aa0 */
[----:B------:R-:W-:Y:S01]  /*3590*/  ISETP.GE.AND P1, PT, R15, RZ, PT ;  /* 0x000000ff0f00720c */ /* 0x000fe20003f26270 */
[C---:B------:R-:W-:Y:S01]  /*35a0*/  IMAD R178, R0.reuse, R3, R9 ;  /* 0x0000000300b27224 */ /* 0x040fe200078e0209 */
[----:B------:R-:W-:Y:S01]  /*35b0*/  IABS R15, R10 ;  /* 0x0000000a000f7213 */ /* 0x000fe20000000000 */
[----:B------:R-:W-:Y:S01]  /*35c0*/  IMAD R182, R0, R5, R17 ;  /* 0x0000000500b67224 */ /* 0x000fe200078e0211 */
[----:B------:R-:W-:Y:S01]  /*35d0*/  IABS R3, R21 ;  /* 0x0000001500037213 */ /* 0x000fe20000000000 */
[----:B------:R-:W-:Y:S01]  /*35e0*/  @!P2 IMAD.MOV R172, RZ, RZ, -R172 ;  /* 0x000000ffffaca224 */ /* 0x000fe200078e0aac */
[----:B------:R-:W-:Y:S01]  /*35f0*/  @!P5 IADD3 R174, R174, -R0, RZ ;  /* 0x80000000aeaed210 */ /* 0x000fe20007ffe0ff */
[----:B------:R-:W-:Y:S01]  /*3600*/  IMAD.HI.U32 R4, R2, R15, RZ ;  /* 0x0000000f02047227 */ /* 0x000fe200078e00ff */
[----:B------:R-:W-:-:S02]  /*3610*/  MOV R5, R3 ;  /* 0x0000000300057202 */ /* 0x000fc40000000f00 */
[----:B------:R-:W-:Y:S01]  /*3620*/  ISETP.GT.U32.AND P5, PT, R0, R182, PT ;  /* 0x000000b60000720c */ /* 0x000fe20003fa4070 */
[----:B------:R-:W-:Y:S01]  /*3630*/  IMAD.MOV R4, RZ, RZ, -R4 ;  /* 0x000000ffff047224 */ /* 0x000fe200078e0a04 */
[----:B------:R-:W-:Y:S01]  /*3640*/  ISETP.GE.AND P2, PT, R6, RZ, PT ;  /* 0x000000ff0600720c */ /* 0x000fe20003f46270 */
[----:B------:R-:W-:Y:S02]  /*3650*/  VIADD R6, R7, 0x41 ;  /* 0x0000004107067836 */ /* 0x000fe40000000000 */
[----:B------:R-:W-:-:S04]  /*3660*/  IMAD.HI.U32 R3, R2, R5, RZ ;  /* 0x0000000502037227 */ /* 0x000fc800078e00ff */
[----:B------:R-:W-:Y:S01]  /*3670*/  @!P6 IMAD.IADD R176, R176, 0x1, -R0 ;  /* 0x00000001b0b0e824 */ /* 0x000fe200078e0a00 */
[C---:B------:R-:W-:Y:S01]  /*3680*/  ISETP.GT.U32.AND P6, PT, R0.reuse, R178, PT ;  /* 0x000000b20000720c */ /* 0x040fe20003fc4070 */
[C---:B------:R-:W-:Y:S01]  /*3690*/  IMAD R180, R0.reuse, R4, R15 ;  /* 0x0000000400b47224 */ /* 0x040fe200078e020f */
[----:B------:R-:W-:Y:S01]  /*36a0*/  IABS R4, R6 ;  /* 0x0000000600047213 */ /* 0x000fe20000000000 */
[----:B------:R-:W-:Y:S02]  /*36b0*/  IMAD.MOV R3, RZ, RZ, -R3 ;  /* 0x000000ffff037224 */ /* 0x000fe400078e0a03 */
[----:B------:R-:W-:Y:S01]  /*36c0*/  @!P1 IMAD.MOV R168, RZ, RZ, -R168 ;  /* 0x000000ffffa89224 */ /* 0x000fe200078e0aa8 */
[C---:B------:R-:W-:Y:S01]  /*36d0*/  ISETP.GT.U32.AND P1, PT, R0.reuse, R176, PT ;  /* 0x000000b00000720c */ /* 0x040fe20003f24070 */
[C---:B------:R-:W-:Y:S01]  /*36e0*/  IMAD R184, R0.reuse, R3, R5 ;  /* 0x0000000300b87224 */ /* 0x040fe200078e0205 */
[----:B------:R-:W-:Y:S01]  /*36f0*/  ISETP.GT.U32.AND P4, PT, R0, R180, PT ;  /* 0x000000b40000720c */ /* 0x000fe20003f84070 */
[----:B------:R-:W-:-:S02]  /*3700*/  IMAD.MOV.U32 R5, RZ, RZ, R4 ;  /* 0x000000ffff057224 */ /* 0x000fc400078e0004 */
[----:B------:R-:W-:Y:S02]  /*3710*/  @!P5 IMAD.IADD R182, R182, 0x1, -R0 ;  /* 0x00000001b6b6d824 */ /* 0x000fe400078e0a00 */
[----:B------:R-:W-:-:S03]  /*3720*/  IMAD.HI.U32 R3, R2, R5, RZ ;  /* 0x0000000502037227 */ /* 0x000fc600078e00ff */
[----:B------:R-:W-:Y:S01]  /*3730*/  ISETP.GT.U32.AND P5, PT, R0, R182, PT ;  /* 0x000000b60000720c */ /* 0x000fe20003fa4070 */
[----:B------:R-:W-:Y:S01]  /*3740*/  VIADD R4, R7, 0x42 ;  /* 0x0000004207047836 */ /* 0x000fe20000000000 */
[----:B------:R-:W-:Y:S01]  /*3750*/  IADD3 R3, -R3, RZ, RZ ;  /* 0x000000ff03037210 */ /* 0x000fe20007ffe1ff */
[--C-:B------:R-:W-:Y:S01]  /*3760*/  @!P1 IMAD.IADD R176, R176, 0x1, -R0.reuse ;  /* 0x00000001b0b09824 */ /* 0x100fe200078e0a00 */
[----:B------:R-:W-:Y:S01]  /*3770*/  ISETP.GE.AND P1, PT, R10, RZ, PT ;  /* 0x000000ff0a00720c */ /* 0x000fe20003f26270 */
[----:B------:R-:W-:Y:S01]  /*3780*/  @!P6 IMAD.IADD R178, R178, 0x1, -R0 ;  /* 0x00000001b2b2e824 */ /* 0x000fe200078e0a00 */
[----:B------:R-:W-:Y:S01]  /*3790*/  IABS R9, R4 ;  /* 0x0000000400097213 */ /* 0x000fe20000000000 */
[----:B------:R-:W-:Y:S01]  /*37a0*/  @!P3 IMAD.MOV R176, RZ, RZ, -R176 ;  /* 0x000000ffffb0b224 */ /* 0x000fe200078e0ab0 */
[C---:B------:R-:W-:Y:S01]  /*37b0*/  ISETP.GT.U32.AND P3, PT, R0.reuse, R184, PT ;  /* 0x000000b80000720c */ /* 0x040fe20003f64070 */
[----:B------:R-:W-:Y:S01]  /*37c0*/  IMAD R186, R0, R3, R5 ;  /* 0x0000000300ba7224 */ /* 0x000fe200078e0205 */
[----:B------:R-:W-:Y:S01]  /*37d0*/  @!P4 IADD3 R180, R180, -R0, RZ ;  /* 0x80000000b4b4c210 */ /* 0x000fe20007ffe0ff */
[----:B------:R-:W-:Y:S01]  /*37e0*/  VIADD R8, R7, 0x43 ;  /* 0x0000004307087836 */ /* 0x000fe20000000000 */
[----:B------:R-:W-:Y:S01]  /*37f0*/  ISETP.GT.U32.AND P4, PT, R0, R178, PT ;  /* 0x000000b20000720c */ /* 0x000fe20003f84070 */
[----:B------:R-:W-:Y:S01]  /*3800*/  @!P5 IMAD.IADD R182, R182, 0x1, -R0 ;  /* 0x00000001b6b6d824 */ /* 0x000fe200078e0a00 */
[----:B------:R-:W-:Y:S01]  /*3810*/  ISETP.GT.U32.AND P5, PT, R0, R186, PT ;  /* 0x000000ba0000720c */ /* 0x000fe20003fa4070 */
[----:B------:R-:W-:Y:S01]  /*3820*/  IMAD.HI.U32 R3, R2, R9, RZ ;  /* 0x0000000902037227 */ /* 0x000fe200078e00ff */
[----:B------:R-:W-:-:S02]  /*3830*/  IABS R5, R8 ;  /* 0x0000000800057213 */ /* 0x000fc40000000000 */
[----:B------:R-:W-:Y:S01]  /*3840*/  ISETP.GE.AND P6, PT, R19, RZ, PT ;  /* 0x000000ff1300720c */ /* 0x000fe20003fc6270 */
[----:B------:R-:W-:Y:S02]  /*3850*/  IMAD.MOV R3, RZ, RZ, -R3 ;  /* 0x000000ffff037224 */ /* 0x000fe400078e0a03 */
[----:B------:R-:W-:Y:S01]  /*3860*/  @!P3 IMAD.IADD R184, R184, 0x1, -R0 ;  /* 0x00000001b8b8b824 */ /* 0x000fe200078e0a00 */
[----:B------:R-:W-:Y:S01]  /*3870*/  ISETP.GE.AND P3, PT, R4, RZ, PT ;  /* 0x000000ff0400720c */ /* 0x000fe20003f66270 */
[----:B------:R-:W-:Y:S02]  /*3880*/  IMAD R188, R0, R3, R9 ;  /* 0x0000000300bc7224 */ /* 0x000fe400078e0209 */
[----:B------:R-:W-:-:S04]  /*3890*/  IMAD.HI.U32 R3, R2, R5, RZ ;  /* 0x0000000502037227 */ /* 0x000fc800078e00ff */
[----:B------:R-:W-:Y:S01]  /*38a0*/  @!P5 IMAD.IADD R186, R186, 0x1, -R0 ;  /* 0x00000001babad824 */ /* 0x000fe200078e0a00 */
[C---:B------:R-:W-:Y:S01]  /*38b0*/  ISETP.GT.U32.AND P5, PT, R0.reuse, R184, PT ;  /* 0x000000b80000720c */ /* 0x040fe20003fa4070 */
[----:B------:R-:W-:Y:S01]  /*38c0*/  @!P0 IMAD.MOV R174, RZ, RZ, -R174 ;  /* 0x000000ffffae8224 */ /* 0x000fe200078e0aae */
[----:B------:R-:W-:Y:S01]  /*38d0*/  ISETP.GT.U32.AND P0, PT, R0, R180, PT ;  /* 0x000000b40000720c */ /* 0x000fe20003f04070 */
[----:B------:R-:W-:Y:S01]  /*38e0*/  @!P4 IMAD.IADD R178, R178, 0x1, -R0 ;  /* 0x00000001b2b2c824 */ /* 0x000fe200078e0a00 */
[----:B------:R-:W-:Y:S01]  /*38f0*/  IADD3 R3, -R3, RZ, RZ ;  /* 0x000000ff03037210 */ /* 0x000fe20007ffe1ff */
[----:B------:R-:W-:Y:S01]  /*3900*/  VIADD R10, R7, 0x45 ;  /* 0x00000045070a7836 */ /* 0x000fe20000000000 */
[----:B------:R-:W-:Y:S01]  /*3910*/  ISETP.GE.AND P4, PT, R21, RZ, PT ;  /* 0x000000ff1500720c */ /* 0x000fe20003f86270 */
[----:B------:R-:W-:Y:S01]  /*3920*/  @!P2 IMAD.MOV R178, RZ, RZ, -R178 ;  /* 0x000000ffffb2a224 */ /* 0x000fe200078e0ab2 */
[C---:B------:R-:W-:Y:S01]  /*3930*/  ISETP.GT.U32.AND P2, PT, R0.reuse, R188, PT ;  /* 0x000000bc0000720c */ /* 0x040fe20003f44070 */
[----:B------:R-:W-:Y:S01]  /*3940*/  IMAD R190, R0, R3, R5 ;  /* 0x0000000300be7224 */ /* 0x000fe200078e0205 */
[----:B------:R-:W-:Y:S01]  /*3950*/  IABS R15, R10 ;  /* 0x0000000a000f7213 */ /* 0x000fe20000000000 */
[----:B------:R-:W-:Y:S01]  /*3960*/  @!P6 IMAD.MOV R182, RZ, RZ, -R182 ;  /* 0x000000ffffb6e224 */ /* 0x000fe200078e0ab6 */
[----:B------:R-:W-:Y:S01]  /*3970*/  ISETP.GE.AND P6, PT, R8, RZ, PT ;  /* 0x000000ff0800720c */ /* 0x000fe20003fc6270 */
[----:B------:R-:W-:Y:S01]  /*3980*/  @!P5 IMAD.IADD R184, R184, 0x1, -R0 ;  /* 0x00000001b8b8d824 */ /* 0x000fe200078e0a00 */
[----:B------:R-:W-:Y:S01]  /*3990*/  ISETP.GT.U32.AND P5, PT, R0, R190, PT ;  /* 0x000000be0000720c */ /* 0x000fe20003fa4070 */
[----:B------:R-:W-:Y:S01]  /*39a0*/  IMAD.HI.U32 R4, R2, R15, RZ ;  /* 0x0000000f02047227 */ /* 0x000fe200078e00ff */
[----:B------:R-:W-:-:S02]  /*39b0*/  @!P0 IADD3 R180, R180, -R0, RZ ;  /* 0x80000000b4b48210 */ /* 0x000fc40007ffe0ff */
[----:B------:R-:W-:Y:S01]  /*39c0*/  ISETP.GE.AND P0, PT, R6, RZ, PT ;  /* 0x000000ff0600720c */ /* 0x000fe20003f06270 */
[----:B------:R-:W-:Y:S01]  /*39d0*/  IMAD.MOV R4, RZ, RZ, -R4 ;  /* 0x000000ffff047224 */ /* 0x000fe200078e0a04 */
[C---:B------:R-:W-:Y:S01]  /*39e0*/  IADD3 R6, R7.reuse, 0x44, RZ ;  /* 0x0000004407067810 */ /* 0x040fe20007ffe0ff */
[----:B------:R-:W-:Y:S01]  /*39f0*/  @!P1 IMAD.MOV R180, RZ, RZ, -R180 ;  /* 0x000000ffffb49224 */ /* 0x000fe200078e0ab4 */
[----:B------:R-:W-:Y:S01]  /*3a00*/  ISETP.GT.U32.AND P1, PT, R0, R186, PT ;  /* 0x000000ba0000720c */ /* 0x000fe20003f24070 */
[--C-:B------:R-:W-:Y:S01]  /*3a10*/  @!P2 IMAD.IADD R188, R188, 0x1, -R0.reuse ;  /* 0x00000001bcbca824 */ /* 0x100fe200078e0a00 */
[----:B------:R-:W-:Y:S01]  /*3a20*/  IABS R9, R6 ;  /* 0x0000000600097213 */ /* 0x000fe20000000000 */
[----:B------:R-:W-:Y:S01]  /*3a30*/  IMAD R194, R0, R4, R15 ;  /* 0x0000000400c27224 */ /* 0x000fe200078e020f */
[----:B------:R-:W-:Y:S01]  /*3a40*/  ISETP.GE.AND P2, PT, R10, RZ, PT ;  /* 0x000000ff0a00720c */ /* 0x000fe20003f46270 */
[----:B------:R-:W-:Y:S01]  /*3a50*/  @!P5 IMAD.IADD R190, R190, 0x1, -R0 ;  /* 0x00000001bebed824 */ /* 0x000fe200078e0a00 */
[----:B------:R-:W-:Y:S01]  /*3a60*/  ISETP.GT.U32.AND P5, PT, R0, R188, PT ;  /* 0x000000bc0000720c */ /* 0x000fe20003fa4070 */
[----:B------:R-:W-:Y:S01]  /*3a70*/  IMAD.HI.U32 R3, R2, R9, RZ ;  /* 0x0000000902037227 */ /* 0x000fe200078e00ff */
[----:B------:R-:W-:-:S03]  /*3a80*/  IADD3 R10, R7, 0x48, RZ ;  /* 0x00000048070a7810 */ /* 0x000fc60007ffe0ff */
[----:B------:R-:W-:Y:S01]  /*3a90*/  VIADD R8, R7, 0x47 ;  /* 0x0000004707087836 */ /* 0x000fe20000000000 */
[----:B------:R-:W-:Y:S01]  /*3aa0*/  IADD3 R3, -R3, RZ, RZ ;  /* 0x000000ff03037210 */ /* 0x000fe20007ffe1ff */
[----:B------:R-:W-:Y:S01]  /*3ab0*/  @!P1 IMAD.IADD R186, R186, 0x1, -R0 ;  /* 0x00000001baba9824 */ /* 0x000fe200078e0a00 */
[----:B------:R-:W-:Y:S01]  /*3ac0*/  ISETP.GE.AND P1, PT, R6, RZ, PT ;  /* 0x000000ff0600720c */ /* 0x000fe20003f26270 */
[----:B------:R-:W-:Y:S01]  /*3ad0*/  @!P4 IMAD.MOV R184, RZ, RZ, -R184 ;  /* 0x000000ffffb8c224 */ /* 0x000fe200078e0ab8 */
[C---:B------:R-:W-:Y:S01]  /*3ae0*/  IADD3 R6, R7.reuse, 0x46, RZ ;  /* 0x0000004607067810 */ /* 0x040fe20007ffe0ff */
[C---:B------:R-:W-:Y:S01]  /*3af0*/  IMAD R192, R0.reuse, R3, R9 ;  /* 0x0000000300c07224 */ /* 0x040fe200078e0209 */
[----:B------:R-:W-:Y:S01]  /*3b00*/  ISETP.GT.U32.AND P4, PT, R0, R190, PT ;  /* 0x000000be0000720c */ /* 0x000fe20003f84070 */
[----:B------:R-:W-:Y:S01]  /*3b10*/  @!P0 IMAD.MOV R186, RZ, RZ, -R186 ;  /* 0x000000ffffba8224 */ /* 0x000fe200078e0aba */
[----:B------:R-:W-:Y:S01]  /*3b20*/  IABS R5, R6 ;  /* 0x0000000600057213 */ /* 0x000fe20000000000 */
[C---:B------:R-:W-:Y:S01]  /*3b30*/  VIADD R19, R7.reuse, 0x49 ;  /* 0x0000004907137836 */ /* 0x040fe20000000000 */
[----:B------:R-:W-:Y:S01]  /*3b40*/  @!P5 IADD3 R188, R188, -R0, RZ ;  /* 0x80000000bcbcd210 */ /* 0x000fe20007ffe0ff */
[----:B------:R-:W-:Y:S01]  /*3b50*/  VIADD R21, R7, 0x71 ;  /* 0x0000007107157836 */ /* 0x000fe20000000000 */
[----:B------:R-:W-:Y:S01]  /*3b60*/  ISETP.GT.U32.AND P0, PT, R0, R192, PT ;  /* 0x000000c00000720c */ /* 0x000fe20003f04070 */
[----:B------:R-:W-:Y:S01]  /*3b70*/  IMAD.HI.U32 R3, R2, R5, RZ ;  /* 0x0000000502037227 */ /* 0x000fe200078e00ff */
[----:B------:R-:W-:-:S02]  /*3b80*/  ISETP.GT.U32.AND P5, PT, R0, R194, PT ;  /* 0x000000c20000720c */ /* 0x000fc40003fa4070 */
[----:B------:R-:W-:Y:S01]  /*3b90*/  IABS R9, R8 ;  /* 0x0000000800097213 */ /* 0x000fe20000000000 */
[----:B------:R-:W-:Y:S01]  /*3ba0*/  IMAD.MOV R3, RZ, RZ, -R3 ;  /* 0x000000ffff037224 */ /* 0x000fe200078e0a03 */
[----:B------:R-:W-:Y:S01]  /*3bb0*/  IABS R17, R19 ;  /* 0x0000001300117213 */ /* 0x000fe20000000000 */
[----:B------:R-:W-:Y:S01]  /*3bc0*/  @!P4 IMAD.IADD R190, R190, 0x1, -R0 ;  /* 0x00000001bebec824 */ /* 0x000fe200078e0a00 */
[----:B------:R-:W-:Y:S01]  /*3bd0*/  @!P3 IADD3 R188, -R188, RZ, RZ ;  /* 0x000000ffbcbcb210 */ /* 0x000fe20007ffe1ff */
[----:B------:R-:W-:Y:S01]  /*3be0*/  IMAD R196, R0, R3, R5 ;  /* 0x0000000300c47224 */ /* 0x000fe200078e0205 */
[----:B------:R-:W-:Y:S01]  /*3bf0*/  IABS R15, R10 ;  /* 0x0000000a000f7213 */ /* 0x000fe20000000000 */
[----:B------:R-:W-:Y:S01]  /*3c00*/  IMAD.HI.U32 R3, R2, R9, RZ ;  /* 0x0000000902037227 */ /* 0x000fe200078e00ff */
[----:B------:R-:W-:-:S03]  /*3c10*/  ISETP.GE.AND P4, PT, R6, RZ, PT ;  /* 0x000000ff0600720c */ /* 0x000fc60003f86270 */
[--C-:B------:R-:W-:Y:S01]  /*3c20*/  @!P0 IMAD.IADD R192, R192, 0x1, -R0.reuse ;  /* 0x00000001c0c08824 */ /* 0x100fe200078e0a00 */
[----:B------:R-:W-:Y:S01]  /*3c30*/  ISETP.GT.U32.AND P0, PT, R0, R196, PT ;  /* 0x000000c40000720c */ /* 0x000fe20003f04070 */
[----:B------:R-:W-:Y:S02]  /*3c40*/  @!P5 IMAD.IADD R194, R194, 0x1, -R0 ;  /* 0x00000001c2c2d824 */ /* 0x000fe400078e0a00 */
[----:B------:R-:W-:Y:S01]  /*3c50*/  IMAD.HI.U32 R5, R2, R17, RZ ;  /* 0x0000001102057227 */ /* 0x000fe200078e00ff */
[C---:B------:R-:W-:Y:S02]  /*3c60*/  ISETP.GT.U32.AND P3, PT, R0.reuse, R192, PT ;  /* 0x000000c00000720c */ /* 0x040fe40003f64070 */
[----:B------:R-:W-:Y:S01]  /*3c70*/  ISETP.GT.U32.AND P5, PT, R0, R194, PT ;  /* 0x000000c20000720c */ /* 0x000fe20003fa4070 */
[----:B------:R-:W-:Y:S01]  /*3c80*/  IMAD.MOV R3, RZ, RZ, -R3 ;  /* 0x000000ffff037224 */ /* 0x000fe200078e0a03 */
[----:B------:R-:W-:Y:S01]  /*3c90*/  IADD3 R5, -R5, RZ, RZ ;  /* 0x000000ff05057210 */ /* 0x000fe20007ffe1ff */
[----:B------:R-:W-:-:S04]  /*3ca0*/  IMAD.HI.U32 R4, R2, R15, RZ ;  /* 0x0000000f02047227 */ /* 0x000fc800078e00ff */
[----:B------:R-:W-:Y:S02]  /*3cb0*/  IMAD R198, R0, R3, R9 ;  /* 0x0000000300c67224 */ /* 0x000fe400078e0209 */
[--C-:B------:R-:W-:Y:S02]  /*3cc0*/  @!P0 IMAD.IADD R196, R196, 0x1, -R0.reuse ;  /* 0x00000001c4c48824 */ /* 0x100fe400078e0a00 */
[----:B------:R-:W-:Y:S02]  /*3cd0*/  VIADD R6, R7, 0x4a ;  /* 0x0000004a07067836 */ /* 0x000fe40000000000 */
[----:B------:R-:W-:Y:S01]  /*3ce0*/  @!P3 IMAD.IADD R192, R192, 0x1, -R0 ;  /* 0x00000001c0c0b824 */ /* 0x000fe200078e0a00 */
[----:B------:R-:W-:Y:S01]  /*3cf0*/  @!P5 IADD3 R194, R194, -R0, RZ ;  /* 0x80000000c2c2d210 */ /* 0x000fe20007ffe0ff */
[----:B------:R-:W-:Y:S01]  /*3d00*/  IMAD.MOV R4, RZ, RZ, -R4 ;  /* 0x000000ffff047224 */ /* 0x000fe200078e0a04 */
        /* <DEDUP_REMOVED lines=9> */
[----:B------:R-:W-:Y:S01]  /*3da0*/  IMAD.HI.U32 R3, R2, R5, RZ ;  /* 0x0000000502037227 */ /* 0x000fe200078e00ff */
[----:B------:R-:W-:-:S02]  /*3db0*/  ISETP.GE.AND P6, PT, R8, RZ, PT ;  /* 0x000000ff0800720c */ /* 0x000fc40003fc6270 */
[----:B------:R-:W-:Y:S01]  /*3dc0*/  IADD3 R8, R7, 0x4b, RZ ;  /* 0x0000004b07087810 */ /* 0x000fe20007ffe0ff */
[----:B------:R-:W-:Y:S02]  /*3dd0*/  IMAD.MOV R3, RZ, RZ, -R3 ;  /* 0x000000ffff037224 */ /* 0x000fe400078e0a03 */
[--C-:B------:R-:W-:Y:S01]  /*3de0*/  @!P3 IMAD.IADD R198, R198, 0x1, -R0.reuse ;  /* 0x00000001c6c6b824 */ /* 0x100fe200078e0a00 */
[----:B------:R-:W-:Y:S01]  /*3df0*/  IABS R4, R8 ;  /* 0x0000000800047213 */ /* 0x000fe20000000000 */
[----:B------:R-:W-:Y:S01]  /*3e00*/  @!P0 IMAD.IADD R196, R196, 0x1, -R0 ;  /* 0x00000001c4c48824 */ /* 0x000fe200078e0a00 */
[----:B------:R-:W-:Y:S01]  /*3e10*/  ISETP.GE.AND P0, PT, R19, RZ, PT ;  /* 0x000000ff1300720c */ /* 0x000fe20003f06270 */
[C---:B------:R-:W-:Y:S01]  /*3e20*/  IMAD R204, R0.reuse, R3, R5 ;  /* 0x0000000300cc7224 */ /* 0x040fe200078e0205 */
[----:B------:R-:W-:Y:S01]  /*3e30*/  ISETP.GT.U32.AND P3, PT, R0, R198, PT ;  /* 0x000000c60000720c */ /* 0x000fe20003f64070 */
[----:B------:R-:W-:Y:S01]  /*3e40*/  @!P1 IMAD.MOV R192, RZ, RZ, -R192 ;  /* 0x000000ffffc09224 */ /* 0x000fe200078e0ac0 */
[----:B------:R-:W-:Y:S01]  /*3e50*/  ISETP.GE.AND P1, PT, R10, RZ, PT ;  /* 0x000000ff0a00720c */ /* 0x000fe20003f26270 */
[----:B------:R-:W-:Y:S01]  /*3e60*/  @!P2 IMAD.IADD R202, R202, 0x1, -R0 ;  /* 0x00000001cacaa824 */ /* 0x000fe200078e0a00 */
[----:B------:R-:W-:Y:S01]  /*3e70*/  @!P5 IADD3 R200, R200, -R0, RZ ;  /* 0x80000000c8c8d210 */ /* 0x000fe20007ffe0ff */
[----:B------:R-:W-:Y:S01]  /*3e80*/  @!P4 IMAD.MOV R196, RZ, RZ, -R196 ;  /* 0x000000ffffc4c224 */ /* 0x000fe200078e0ac4 */
[C---:B------:R-:W-:Y:S01]  /*3e90*/  ISETP.GT.U32.AND P4, PT, R0.reuse, R204, PT ;  /* 0x000000cc0000720c */ /* 0x040fe20003f84070 */
[C---:B------:R-:W-:Y:S01]  /*3ea0*/  VIADD R10, R7.reuse, 0x4c ;  /* 0x0000004c070a7836 */ /* 0x040fe20000000000 */
[C---:B------:R-:W-:Y:S01]  /*3eb0*/  ISETP.GT.U32.AND P2, PT, R0.reuse, R202, PT ;  /* 0x000000ca0000720c */ /* 0x040fe20003f44070 */
[----:B------:R-:W-:Y:S01]  /*3ec0*/  IMAD.MOV.U32 R5, RZ, RZ, R4 ;  /* 0x000000ffff057224 */ /* 0x000fe200078e0004 */
[----:B------:R-:W-:Y:S01]  /*3ed0*/  ISETP.GT.U32.AND P5, PT, R0, R200, PT ;  /* 0x000000c80000720c */ /* 0x000fe20003fa4070 */
[----:B------:R-:W-:Y:S01]  /*3ee0*/  VIADD R4, R7, 0x4d ;  /* 0x0000004d07047836 */ /* 0x000fe20000000000 */
[----:B------:R-:W-:Y:S01]  /*3ef0*/  IABS R9, R10 ;  /* 0x0000000a00097213 */ /* 0x000fe20000000000 */
[----:B------:R-:W-:Y:S01]  /*3f00*/  IMAD.HI.U32 R3, R2, R5, RZ ;  /* 0x0000000502037227 */ /* 0x000fe200078e00ff */
[----:B------:R-:W-:-:S02]  /*3f10*/  @!P3 IADD3 R198, R198, -R0, RZ ;  /* 0x80000000c6c6b210 */ /* 0x000fc40007ffe0ff */
[----:B------:R-:W-:Y:S01]  /*3f20*/  ISETP.GE.AND P3, PT, R6, RZ, PT ;  /* 0x000000ff0600720c */ /* 0x000fe20003f66270 */
[----:B------:R-:W-:Y:S01]  /*3f30*/  IMAD.MOV R206, RZ, RZ, -R3 ;  /* 0x000000ffffce7224 */ /* 0x000fe200078e0a03 */
[----:B------:R-:W-:Y:S01]  /*3f40*/  IADD3 R6, R7, 0x4f, RZ ;  /* 0x0000004f07067810 */ /* 0x000fe20007ffe0ff */
[----:B------:R-:W-:-:S04]  /*3f50*/  IMAD.HI.U32 R3, R2, R9, RZ ;  /* 0x0000000902037227 */ /* 0x000fc800078e00ff */
[----:B------:R-:W-:Y:S01]  /*3f60*/  IMAD R206, R0, R206, R5 ;  /* 0x000000ce00ce7224 */ /* 0x000fe200078e0205 */
[----:B------:R-:W-:Y:S01]  /*3f70*/  IADD3 R3, -R3, RZ, RZ ;  /* 0x000000ff03037210 */ /* 0x000fe20007ffe1ff */
[--C-:B------:R-:W-:Y:S01]  /*3f80*/  @!P4 IMAD.IADD R204, R204, 0x1, -R0.reuse ;  /* 0x00000001ccccc824 */ /* 0x100fe200078e0a00 */
[----:B------:R-:W-:Y:S01]  /*3f90*/  IABS R5, R4 ;  /* 0x0000000400057213 */ /* 0x000fe20000000000 */
[----:B------:R-:W-:Y:S01]  /*3fa0*/  @!P2 IMAD.IADD R202, R202, 0x1, -R0 ;  /* 0x00000001cacaa824 */ /* 0x000fe200078e0a00 */
[C---:B------:R-:W-:Y:S01]  /*3fb0*/  ISETP.GT.U32.AND P2, PT, R0.reuse, R206, PT ;  /* 0x000000ce0000720c */ /* 0x040fe20003f44070 */
[----:B------:R-:W-:Y:S01]  /*3fc0*/  @!P6 IMAD.MOV R198, RZ, RZ, -R198 ;  /* 0x000000ffffc6e224 */ /* 0x000fe200078e0ac6 */
[----:B------:R-:W-:Y:S01]  /*3fd0*/  ISETP.GT.U32.AND P6, PT, R0, R204, PT ;  /* 0x000000cc0000720c */ /* 0x000fe20003fc4070 */
[----:B------:R-:W-:Y:S01]  /*3fe0*/  @!P5 IMAD.IADD R200, R200, 0x1, -R0 ;  /* 0x00000001c8c8d824 */ /* 0x000fe200078e0a00 */
[----:B------:R-:W-:Y:S01]  /*3ff0*/  ISETP.GE.AND P4, PT, R10, RZ, PT ;  /* 0x000000ff0a00720c */ /* 0x000fe20003f86270 */
[----:B------:R-:W-:Y:S01]  /*4000*/  IMAD R208, R0, R3, R9 ;  /* 0x0000000300d07224 */ /* 0x000fe200078e0209 */
[----:B------:R-:W-:Y:S01]  /*4010*/  IABS R9, R6 ;  /* 0x0000000600097213 */ /* 0x000fe20000000000 */
[----:B------:R-:W-:Y:S01]  /*4020*/  @!P0 IMAD.MOV R202, RZ, RZ, -R202 ;  /* 0x000000ffffca8224 */ /* 0x000fe200078e0aca */
[----:B------:R-:W-:Y:S01]  /*4030*/  @!P1 IADD3 R200, -R200, RZ, RZ ;  /* 0x000000ffc8c89210 */ /* 0x000fe20007ffe1ff */
[----:B------:R-:W-:Y:S01]  /*4040*/  IMAD.HI.U32 R3, R2, R5, RZ ;  /* 0x0000000502037227 */ /* 0x000fe200078e00ff */
[----:B------:R-:W-:-:S02]  /*4050*/  ISETP.GT.U32.AND P0, PT, R0, R208, PT ;  /* 0x000000d00000720c */ /* 0x000fc40003f04070 */
[----:B------:R-:W-:Y:S01]  /*4060*/  ISETP.GE.AND P1, PT, R4, RZ, PT ;  /* 0x000000ff0400720c */ /* 0x000fe20003f26270 */
[C---:B------:R-:W-:Y:S01]  /*4070*/  VIADD R4, R7.reuse, 0x4e ;  /* 0x0000004e07047836 */ /* 0x040fe20000000000 */
[----:B------:R-:W-:Y:S01]  /*4080*/  ISETP.GE.AND P5, PT, R8, RZ, PT ;  /* 0x000000ff0800720c */ /* 0x000fe20003fa6270 */
[--C-:B------:R-:W-:Y:S02]  /*4090*/  @!P2 IMAD.IADD R206, R206, 0x1, -R0.reuse ;  /* 0x00000001cecea824 */ /* 0x100fe400078e0a00 */
[--C-:B------:R-:W-:Y:S01]  /*40a0*/  @!P6 IMAD.IADD R204, R204, 0x1, -R0.reuse ;  /* 0x00000001cccce824 */ /* 0x100fe200078e0a00 */
[----:B------:R-:W-:Y:S01]  /*40b0*/  ISETP.GE.AND P6, PT, R4, RZ, PT ;  /* 0x000000ff0400720c */ /* 0x000fe20003fc6270 */
[----:B------:R-:W-:Y:S01]  /*40c0*/  IMAD.MOV R3, RZ, RZ, -R3 ;  /* 0x000000ffff037224 */ /* 0x000fe200078e0a03 */
[----:B------:R-:W-:Y:S01]  /*40d0*/  IABS R4, R4 ;  /* 0x0000000400047213 */ /* 0x000fe20000000000 */
[----:B------:R-:W-:Y:S01]  /*40e0*/  VIADD R8, R7, 0x50 ;  /* 0x0000005007087836 */ /* 0x000fe20000000000 */
[C---:B------:R-:W-:Y:S01]  /*40f0*/  ISETP.GT.U32.AND P2, PT, R0.reuse, R206, PT ;  /* 0x000000ce0000720c */ /* 0x040fe20003f44070 */
[----:B------:R-:W-:Y:S01]  /*4100*/  IMAD R210, R0, R3, R5 ;  /* 0x0000000300d27224 */ /* 0x000fe200078e0205 */
[----:B------:R-:W-:Y:S01]  /*4110*/  MOV R5, R4 ;  /* 0x0000000400057202 */ /* 0x000fe20000000f00 */
[----:B------:R-:W-:Y:S01]  /*4120*/  @!P0 IMAD.IADD R208, R208, 0x1, -R0 ;  /* 0x00000001d0d08824 */ /* 0x000fe200078e0a00 */
[----:B------:R-:W-:Y:S01]  /*4130*/  IABS R15, R8 ;  /* 0x00000008000f7213 */ /* 0x000fe20000000000 */
[----:B------:R-:W-:Y:S01]  /*4140*/  @!P3 IMAD.MOV R204, RZ, RZ, -R204 ;  /* 0x000000ffffccb224 */ /* 0x000fe200078e0acc */
[----:B------:R-:W-:Y:S01]  /*4150*/  ISETP.GE.AND P3, PT, R6, RZ, PT ;  /* 0x000000ff0600720c */ /* 0x000fe20003f66270 */
[----:B------:R-:W-:Y:S01]  /*4160*/  IMAD.HI.U32 R3, R2, R5, RZ ;  /* 0x0000000502037227 */ /* 0x000fe200078e00ff */
[----:B------:R-:W-:-:S03]  /*4170*/  ISETP.GT.U32.AND P0, PT, R0, R208, PT ;  /* 0x000000d00000720c */ /* 0x000fc60003f04070 */
[----:B------:R-:W-:Y:S01]  /*4180*/  VIADD R6, R7, 0x51 ;  /* 0x0000005107067836 */ /* 0x000fe20000000000 */
[----:B------:R-:W-:Y:S01]  /*4190*/  IADD3 R212, -R3, RZ, RZ ;  /* 0x000000ff03d47210 */ /* 0x000fe20007ffe1ff */
[----:B------:R-:W-:-:S04]  /*41a0*/  IMAD.HI.U32 R3, R2, R9, RZ ;  /* 0x0000000902037227 */ /* 0x000fc800078e00ff */
[--C-:B------:R-:W-:Y:S01]  /*41b0*/  @!P2 IMAD.IADD R206, R206, 0x1, -R0.reuse ;  /* 0x00000001cecea824 */ /* 0x100fe200078e0a00 */
[----:B------:R-:W-:Y:S01]  /*41c0*/  ISETP.GT.U32.AND P2, PT, R0, R210, PT ;  /* 0x000000d20000720c */ /* 0x000fe20003f44070 */
[----:B------:R-:W-:Y:S02]  /*41d0*/  IMAD.MOV R214, RZ, RZ, -R3 ;  /* 0x000000ffffd67224 */ /* 0x000fe400078e0a03 */
[----:B------:R-:W-:Y:S02]  /*41e0*/  @!P0 IMAD.IADD R208, R208, 0x1, -R0 ;  /* 0x00000001d0d08824 */ /* 0x000fe400078e0a00 */
[----:B------:R-:W-:Y:S02]  /*41f0*/  IMAD R214, R0, R214, R9 ;  /* 0x000000d600d67224 */ /* 0x000fe400078e0209 */
[----:B------:R-:W-:Y:S02]  /*4200*/  @!P4 IMAD.MOV R208, RZ, RZ, -R208 ;  /* 0x000000ffffd0c224 */ /* 0x000fe400078e0ad0 */
[----:B------:R-:W-:Y:S01]  /*4210*/  IMAD.HI.U32 R3, R2, R15, RZ ;  /* 0x0000000f02037227 */ /* 0x000fe200078e00ff */
[----:B------:R-:W-:-:S03]  /*4220*/  ISETP.GT.U32.AND P4, PT, R0, R214, PT ;  /* 0x000000d60000720c */ /* 0x000fc60003f84070 */
[----:B------:R-:W-:Y:S01]  /*4230*/  @!P2 IADD3 R210, R210, -R0, RZ ;  /* 0x80000000d2d2a210 */ /* 0x000fe20007ffe0ff */
[----:B------:R-:W-:Y:S01]  /*4240*/  @!P5 IMAD.MOV R206, RZ, RZ, -R206 ;  /* 0x000000ffffced224 */ /* 0x000fe200078e0ace */
[----:B------:R-:W-:Y:S01]  /*4250*/  ISETP.GE.AND P5, PT, R8, RZ, PT ;  /* 0x000000ff0800720c */ /* 0x000fe20003fa6270 */
[----:B------:R-:W-:Y:S01]  /*4260*/  IMAD.MOV R3, RZ, RZ, -R3 ;  /* 0x000000ffff037224 */ /* 0x000fe200078e0a03 */
[C---:B------:R-:W-:Y:S01]  /*4270*/  ISETP.GT.U32.AND P2, PT, R0.reuse, R210, PT ;  /* 0x000000d20000720c */ /* 0x040fe20003f44070 */
[C---:B------:R-:W-:Y:S01]  /*4280*/  IMAD R212, R0.reuse, R212, R5 ;  /* 0x000000d400d47224 */ /* 0x040fe200078e0205 */
[C---:B------:R-:W-:Y:S01]  /*4290*/  IADD3 R8, R7.reuse, 0x52, RZ ;  /* 0x0000005207087810 */ /* 0x040fe20007ffe0ff */
[----:B------:R-:W-:Y:S01]  /*42a0*/  IMAD R216, R0, R3, R15 ;  /* 0x0000000300d87224 */ /* 0x000fe200078e020f */
[----:B------:R-:W-:Y:S01]  /*42b0*/  IABS R5, R6 ;  /* 0x0000000600057213 */ /* 0x000fe20000000000 */
[C---:B------:R-:W-:Y:S01]  /*42c0*/  VIADD R10, R7.reuse, 0x53 ;  /* 0x00000053070a7836 */ /* 0x040fe20000000000 */
[----:B------:R-:W-:Y:S01]  /*42d0*/  @!P4 IADD3 R214, R214, -R0, RZ ;  /* 0x80000000d6d6c210 */ /* 0x000fe20007ffe0ff */
[----:B------:R-:W-:Y:S01]  /*42e0*/  VIADD R17, R7, 0x57 ;  /* 0x0000005707117836 */ /* 0x000fe20000000000 */
[----:B------:R-:W-:Y:S01]  /*42f0*/  IABS R9, R8 ;  /* 0x0000000800097213 */ /* 0x000fe20000000000 */
[----:B------:R-:W-:Y:S01]  /*4300*/  IMAD.HI.U32 R3, R2, R5, RZ ;  /* 0x0000000502037227 */ /* 0x000fe200078e00ff */
[----:B------:R-:W-:-:S02]  /*4310*/  ISETP.GT.U32.AND P4, PT, R0, R214, PT ;  /* 0x000000d60000720c */ /* 0x000fc40003f84070 */
[----:B------:R-:W-:Y:S01]  /*4320*/  IABS R15, R10 ;  /* 0x0000000a000f7213 */ /* 0x000fe20000000000 */
[----:B------:R-:W-:Y:S01]  /*4330*/  @!P2 IMAD.IADD R210, R210, 0x1, -R0 ;  /* 0x00000001d2d2a824 */ /* 0x000fe200078e0a00 */
[----:B------:R-:W-:Y:S01]  /*4340*/  ISETP.GT.U32.AND P2, PT, R0, R216, PT ;  /* 0x000000d80000720c */ /* 0x000fe20003f44070 */
[----:B------:R-:W-:Y:S01]  /*4350*/  IMAD.HI.U32 R4, R2, R9, RZ ;  /* 0x0000000902047227 */ /* 0x000fe200078e00ff */
[----:B------:R-:W-:-:S03]  /*4360*/  ISETP.GT.U32.AND P0, PT, R0, R212, PT ;  /* 0x000000d40000720c */ /* 0x000fc60003f04070 */
[----:B------:R-:W-:Y:S02]  /*4370*/  IMAD.MOV R4, RZ, RZ, -R4 ;  /* 0x000000ffff047224 */ /* 0x000fe400078e0a04 */
[----:B------:R-:W-:Y:S02]  /*4380*/  IMAD.MOV R3, RZ, RZ, -R3 ;  /* 0x000000ffff037224 */ /* 0x000fe400078e0a03 */
[----:B------:R-:W-:Y:S02]  /*4390*/  IMAD R220, R0, R4, R9 ;  /* 0x0000000400dc7224 */ /* 0x000fe400078e0209 */
[--C-:B------:R-:W-:Y:S02]  /*43a0*/  @!P4 IMAD.IADD R214, R214, 0x1, -R0.reuse ;  /* 0x00000001d6d6c824 */ /* 0x100fe400078e0a00 */
[----:B------:R-:W-:Y:S02]  /*43b0*/  @!P2 IMAD.IADD R216, R216, 0x1, -R0 ;  /* 0x00000001d8d8a824 */ /* 0x000fe400078e0a00 */
[----:B------:R-:W-:-:S02]  /*43c0*/  IMAD R218, R0, R3, R5 ;  /* 0x0000000300da7224 */ /* 0x000fc400078e0205 */
[----:B------:R-:W-:Y:S01]  /*43d0*/  IMAD.HI.U32 R3, R2, R15, RZ ;  /* 0x0000000f02037227 */ /* 0x000fe200078e00ff */
[C---:B------:R-:W-:Y:S02]  /*43e0*/  ISETP.GT.U32.AND P2, PT, R0.reuse, R216, PT ;  /* 0x000000d80000720c */ /* 0x040fe40003f44070 */
[C---:B------:R-:W-:Y:S01]  /*43f0*/  ISETP.GT.U32.AND P4, PT, R0.reuse, R218, PT ;  /* 0x000000da0000720c */ /* 0x040fe20003f84070 */
[----:B------:R-:W-:Y:S01]  /*4400*/  @!P3 IMAD.MOV R214, RZ, RZ, -R214 ;  /* 0x000000ffffd6b224 */ /* 0x000fe200078e0ad6 */
[----:B------:R-:W-:Y:S01]  /*4410*/  ISETP.GT.U32.AND P3, PT, R0, R220, PT ;  /* 0x000000dc0000720c */ /* 0x000fe20003f64070 */
[----:B------:R-:W-:Y:S02]  /*4420*/  IMAD.MOV R3, RZ, RZ, -R3 ;  /* 0x000000ffff037224 */ /* 0x000fe400078e0a03 */
[----:B------:R-:W-:Y:S02]  /*4430*/  @!P0 IMAD.IADD R212, R212, 0x1, -R0 ;  /* 0x00000001d4d48824 */ /* 0x000fe400078e0a00 */
[----:B------:R-:W-:-:S02]  /*4440*/  IMAD R222, R0, R3, R15 ;  /* 0x0000000300de7224 */ /* 0x000fc400078e020f */
[----:B------:R-:W-:Y:S01]  /*4450*/  VIADD R3, R7, 0x54 ;  /* 0x0000005407037836 */ /* 0x000fe20000000000 */
[----:B------:R-:W-:Y:S01]  /*4460*/  ISETP.GT.U32.AND P0, PT, R0, R212, PT ;  /* 0x000000d40000720c */ /* 0x000fe20003f04070 */
[----:B------:R-:W-:Y:S02]  /*4470*/  @!P2 IMAD.IADD R216, R216, 0x1, -R0 ;  /* 0x00000001d8d8a824 */ /* 0x000fe400078e0a00 */
[----:B------:R-:W-:Y:S01]  /*4480*/  @!P1 IMAD.MOV R210, RZ, RZ, -R210 ;  /* 0x000000ffffd29224 */ /* 0x000fe200078e0ad2 */
[----:B------:R-:W-:Y:S01]  /*4490*/  IABS R5, R3 ;  /* 0x0000000300057213 */ /* 0x000fe20000000000 */
[----:B------:R-:W-:Y:S01]  /*44a0*/  @!P5 IMAD.MOV R216, RZ, RZ, -R216 ;  /* 0x000000ffffd8d224 */ /* 0x000fe200078e0ad8 */
[----:B------:R-:W-:Y:S01]  /*44b0*/  @!P3 IADD3 R220, R220, -R0, RZ ;  /* 0x80000000dcdcb210 */ /* 0x000fe20007ffe0ff */
[----:B------:R-:W-:Y:S01]  /*44c0*/  @!P4 IMAD.IADD R218, R218, 0x1, -R0 ;  /* 0x00000001dadac824 */ /* 0x000fe200078e0a00 */
[----:B------:R-:W-:Y:S01]  /*44d0*/  ISETP.GE.AND P2, PT, R3, RZ, PT ;  /* 0x000000ff0300720c */ /* 0x000fe20003f46270 */
[----:B------:R-:W-:Y:S01]  /*44e0*/  IMAD.HI.U32 R3, R2, R5, RZ ;  /* 0x0000000502037227 */ /* 0x000fe200078e00ff */
[----:B------:R-:W-:-:S02]  /*44f0*/  ISETP.GT.U32.AND P3, PT, R0, R220, PT ;  /* 0x000000dc0000720c */ /* 0x000fc40003f64070 */
[----:B------:R-:W-:Y:S01]  /*4500*/  ISETP.GT.U32.AND P5, PT, R0, R222, PT ;  /* 0x000000de0000720c */ /* 0x000fe20003fa4070 */
[----:B------:R-:W-:Y:S01]  /*4510*/  IMAD.MOV R3, RZ, RZ, -R3 ;  /* 0x000000ffff037224 */ /* 0x000fe200078e0a03 */
[----:B------:R-:W-:Y:S01]  /*4520*/  @!P0 IADD3 R212, R212, -R0, RZ ;  /* 0x80000000d4d48210 */ /* 0x000fe20007ffe0ff */
[C---:B------:R-:W-:Y:S01]  /*4530*/  VIADD R19, R7.reuse, 0x60 ;  /* 0x0000006007137836 */ /* 0x040fe20000000000 */
[----:B------:R-:W-:Y:S01]  /*4540*/  ISETP.GE.AND P0, PT, R8, RZ, PT ;  /* 0x000000ff0800720c */ /* 0x000fe20003f06270 */
[----:B------:R-:W-:Y:S01]  /*4550*/  IMAD R224, R0, R3, R5 ;  /* 0x0000000300e07224 */ /* 0x000fe200078e0205 */
[----:B------:R-:W-:Y:S01]  /*4560*/  @!P6 IADD3 R212, -R212, RZ, RZ ;  /* 0x000000ffd4d4e210 */ /* 0x000fe20007ffe1ff */
[C---:B------:R-:W-:Y:S01]  /*4570*/  VIADD R8, R7.reuse, 0x55 ;  /* 0x0000005507087836 */ /* 0x040fe20000000000 */
[----:B------:R-:W-:Y:S01]  /*4580*/  ISETP.GE.AND P6, PT, R10, RZ, PT ;  /* 0x000000ff0a00720c */ /* 0x000fe20003fc6270 */
[C---:B------:R-:W-:Y:S01]  /*4590*/  VIADD R37, R7.reuse, 0x78 ;  /* 0x0000007807257836 */ /* 0x040fe20000000000 */
[C---:B------:R-:W-:Y:S01]  /*45a0*/  IADD3 R10, R7.reuse, 0x56, RZ ;  /* 0x00000056070a7810 */ /* 0x040fe20007ffe0ff */
[--C-:B------:R-:W-:Y:S01]  /*45b0*/  @!P3 IMAD.IADD R220, R220, 0x1, -R0.reuse ;  /* 0x00000001dcdcb824 */ /* 0x100fe200078e0a00 */
[----:B------:R-:W-:Y:S01]  /*45c0*/  ISETP.GT.U32.AND P3, PT, R0, R224, PT ;  /* 0x000000e00000720c */ /* 0x000fe20003f64070 */
[----:B------:R-:W-:Y:S01]  /*45d0*/  @!P5 IMAD.IADD R222, R222, 0x1, -R0 ;  /* 0x00000001deded824 */ /* 0x000fe200078e0a00 */
[----:B------:R-:W-:Y:S01]  /*45e0*/  IABS R9, R8 ;  /* 0x0000000800097213 */ /* 0x000fe20000000000 */
[----:B------:R-:W-:Y:S01]  /*45f0*/  VIADD R41, R7, 0x7a ;  /* 0x0000007a07297836 */ /* 0x000fe20000000000 */
[----:B------:R-:W-:Y:S01]  /*4600*/  ISETP.GE.AND P1, PT, R6, RZ, PT ;  /* 0x000000ff0600720c */ /* 0x000fe20003f26270 */
[----:B------:R-:W-:Y:S01]  /*4610*/  @!P0 IMAD.MOV R220, RZ, RZ, -R220 ;  /* 0x000000ffffdc8224 */ /* 0x000fe200078e0adc */
[----:B------:R-:W-:Y:S01]  /*4620*/  IABS R6, R17 ;  /* 0x0000001100067213 */ /* 0x000fe20000000000 */
[----:B------:R-:W-:Y:S01]  /*4630*/  IMAD.HI.U32 R4, R2, R9, RZ ;  /* 0x0000000902047227 */ /* 0x000fe200078e00ff */
[----:B------:R-:W-:-:S02]  /*4640*/  IABS R15, R10 ;  /* 0x0000000a000f7213 */ /* 0x000fc40000000000 */
[C---:B------:R-:W-:Y:S01]  /*4650*/  ISETP.GT.U32.AND P5, PT, R0.reuse, R222, PT ;  /* 0x000000de0000720c */ /* 0x040fe20003fa4070 */
[----:B------:R-:W-:Y:S01]  /*4660*/  IMAD.MOV R4, RZ, RZ, -R4 ;  /* 0x000000ffff047224 */ /* 0x000fe200078e0a04 */
[----:B------:R-:W-:Y:S01]  /*4670*/  ISETP.GT.U32.AND P4, PT, R0, R218, PT ;  /* 0x000000da0000720c */ /* 0x000fe20003f84070 */
[----:B------:R-:W-:Y:S01]  /*4680*/  IMAD.MOV.U32 R5, RZ, RZ, R6 ;  /* 0x000000ffff057224 */ /* 0x000fe200078e0006 */
[----:B------:R-:W-:Y:S01]  /*4690*/  @!P3 IADD3 R224, R224, -R0, RZ ;  /* 0x80000000e0e0b210 */ /* 0x000fe20007ffe0ff */
[----:B------:R-:W-:Y:S01]  /*46a0*/  IMAD.HI.U32 R3, R2, R15, RZ ;  /* 0x0000000f02037227 */ /* 0x000fe200078e00ff */
[----:B------:R-:W-:Y:S02]  /*46b0*/  ISETP.GE.AND P0, PT, R10, RZ, PT ;  /* 0x000000ff0a00720c */ /* 0x000fe40003f06270 */
[C---:B------:R-:W-:Y:S01]  /*46c0*/  ISETP.GT.U32.AND P3, PT, R0.reuse, R224, PT ;  /* 0x000000e00000720c */ /* 0x040fe20003f64070 */
[----:B------:R-:W-:Y:S01]  /*46d0*/  IMAD R226, R0, R4, R9 ;  /* 0x0000000400e27224 */ /* 0x000fe200078e0209 */
[----:B------:R-:W-:Y:S01]  /*46e0*/  IADD3 R3, -R3, RZ, RZ ;  /* 0x000000ff03037210 */ /* 0x000fe20007ffe1ff */
[----:B------:R-:W-:-:S04]  /*46f0*/  IMAD.HI.U32 R4, R2, R5, RZ ;  /* 0x0000000502047227 */ /* 0x000fc800078e00ff */
[----:B------:R-:W-:Y:S01]  /*4700*/  IMAD.MOV R4, RZ, RZ, -R4 ;  /* 0x000000ffff047224 */ /* 0x000fe200078e0a04 */
[----:B------:R-:W-:Y:S01]  /*4710*/  @!P4 IADD3 R218, R218, -R0, RZ ;  /* 0x80000000dadac210 */ /* 0x000fe20007ffe0ff */
[----:B------:R-:W-:Y:S01]  /*4720*/  IMAD R228, R0, R3, R15 ;  /* 0x0000000300e47224 */ /* 0x000fe200078e020f */
[----:B------:R-:W-:Y:S01]  /*4730*/  ISETP.GE.AND P4, PT, R8, RZ, PT ;  /* 0x000000ff0800720c */ /* 0x000fe20003f86270 */
[----:B------:R-:W-:Y:S02]  /*4740*/  IMAD R230, R0, R4, R5 ;  /* 0x0000000400e67224 */ /* 0x000fe400078e0205 */
[--C-:B------:R-:W-:Y:S01]  /*4750*/  @!P5 IMAD.IADD R222, R222, 0x1, -R0.reuse ;  /* 0x00000001deded824 */ /* 0x100fe200078e0a00 */
[----:B------:R-:W-:Y:S01]  /*4760*/  ISETP.GT.U32.AND P5, PT, R0, R228, PT ;  /* 0x000000e40000720c */ /* 0x000fe20003fa4070 */
[----:B------:R-:W-:Y:S01]  /*4770*/  @!P3 IMAD.IADD R224, R224, 0x1, -R0 ;  /* 0x00000001e0e0b824 */ /* 0x000fe200078e0a00 */
[----:B------:R-:W-:Y:S01]  /*4780*/  ISETP.GT.U32.AND P3, PT, R0, R230, PT ;  /* 0x000000e60000720c */ /* 0x000fe20003f64070 */
[----:B------:R-:W-:-:S02]  /*4790*/  VIADD R6, R7, 0x58 ;  /* 0x0000005807067836 */ /* 0x000fc40000000000 */
[----:B------:R-:W-:Y:S01]  /*47a0*/  @!P1 IMAD.MOV R218, RZ, RZ, -R218 ;  /* 0x000000ffffda9224 */ /* 0x000fe200078e0ada */
[----:B------:R-:W-:Y:S01]  /*47b0*/  ISETP.GT.U32.AND P1, PT, R0, R226, PT ;  /* 0x000000e20000720c */ /* 0x000fe20003f24070 */
[----:B------:R-:W-:Y:S01]  /*47c0*/  VIADD R8, R7, 0x59 ;  /* 0x0000005907087836 */ /* 0x000fe20000000000 */
[----:B------:R-:W-:Y:S01]  /*47d0*/  IABS R5, R6 ;  /* 0x0000000600057213 */ /* 0x000fe20000000000 */
[----:B------:R-:W-:Y:S01]  /*47e0*/  @!P6 IMAD.MOV R222, RZ, RZ, -R222 ;  /* 0x000000ffffdee224 */ /* 0x000fe200078e0ade */
[----:B------:R-:W-:Y:S01]  /*47f0*/  ISETP.GE.AND P6, PT, R17, RZ, PT ;  /* 0x000000ff1100720c */ /* 0x000fe20003fc6270 */
[----:B------:R-:W-:Y:S01]  /*4800*/  @!P2 IMAD.MOV R224, RZ, RZ, -R224 ;  /* 0x000000ffffe0a224 */ /* 0x000fe200078e0ae0 */
[----:B------:R-:W-:Y:S01]  /*4810*/  IABS R9, R8 ;  /* 0x0000000800097213 */ /* 0x000fe20000000000 */
[--C-:B------:R-:W-:Y:S01]  /*4820*/  @!P5 IMAD.IADD R228, R228, 0x1, -R0.reuse ;  /* 0x00000001e4e4d824 */ /* 0x100fe200078e0a00 */
[----:B------:R-:W-:Y:S01]  /*4830*/  ISETP.GE.AND P2, PT, R6, RZ, PT ;  /* 0x000000ff0600720c */ /* 0x000fe20003f46270 */
[----:B------:R-:W-:-:S02]  /*4840*/  @!P3 IMAD.IADD R230, R230, 0x1, -R0 ;  /* 0x00000001e6e6b824 */ /* 0x000fc400078e0a00 */
[----:B------:R-:W-:Y:S01]  /*4850*/  IMAD.HI.U32 R3, R2, R5, RZ ;  /* 0x0000000502037227 */ /* 0x000fe200078e00ff */
[C---:B------:R-:W-:Y:S02]  /*4860*/  ISETP.GT.U32.AND P5, PT, R0.reuse, R228, PT ;  /* 0x000000e40000720c */ /* 0x040fe40003fa4070 */
[----:B------:R-:W-:Y:S01]  /*4870*/  ISETP.GT.U32.AND P3, PT, R0, R230, PT ;  /* 0x000000e60000720c */ /* 0x000fe20003f64070 */
[----:B------:R-:W-:Y:S01]  /*4880*/  IMAD.HI.U32 R4, R2, R9, RZ ;  /* 0x0000000902047227 */ /* 0x000fe200078e00ff */
[----:B------:R-:W-:Y:S02]  /*4890*/  IADD3 R3, -R3, RZ, RZ ;  /* 0x000000ff03037210 */ /* 0x000fe40007ffe1ff */
[----:B------:R-:W-:Y:S01]  /*48a0*/  @!P1 IADD3 R226, R226, -R0, RZ ;  /* 0x80000000e2e29210 */ /* 0x000fe20007ffe0ff */
[----:B------:R-:W-:Y:S02]  /*48b0*/  IMAD.MOV R4, RZ, RZ, -R4 ;  /* 0x000000ffff047224 */ /* 0x000fe400078e0a04 */
[C---:B------:R-:W-:Y:S01]  /*48c0*/  IMAD R232, R0.reuse, R3, R5 ;  /* 0x0000000300e87224 */ /* 0x040fe200078e0205 */
[C---:B------:R-:W-:Y:S01]  /*48d0*/  ISETP.GT.U32.AND P1, PT, R0.reuse, R226, PT ;  /* 0x000000e20000720c */ /* 0x040fe20003f24070 */
[----:B------:R-:W-:Y:S01]  /*48e0*/  IMAD R238, R0, R4, R9 ;  /* 0x0000000400ee7224 */ /* 0x000fe200078e0209 */
[C---:B------:R-:W-:Y:S01]  /*48f0*/  IADD3 R3, R7.reuse, 0x5a, RZ ;  /* 0x0000005a07037810 */ /* 0x040fe20007ffe0ff */
[--C-:B------:R-:W-:Y:S01]  /*4900*/  @!P5 IMAD.IADD R228, R228, 0x1, -R0.reuse ;  /* 0x00000001e4e4d824 */ /* 0x100fe200078e0a00 */
[----:B------:R-:W-:Y:S01]  /*4910*/  ISETP.GT.U32.AND P5, PT, R0, R232, PT ;  /* 0x000000e80000720c */ /* 0x000fe20003fa4070 */
[--C-:B------:R-:W-:Y:S01]  /*4920*/  @!P3 IMAD.IADD R230, R230, 0x1, -R0.reuse ;  /* 0x00000001e6e6b824 */ /* 0x100fe200078e0a00 */
[----:B------:R-:W-:Y:S01]  /*4930*/  IABS R5, R3 ;  /* 0x0000000300057213 */ /* 0x000fe20000000000 */
[C---:B------:R-:W-:Y:S01]  /*4940*/  VIADD R4, R7.reuse, 0x5b ;  /* 0x0000005b07047836 */ /* 0x040fe20000000000 */
[----:B------:R-:W-:Y:S01]  /*4950*/  @!P0 IADD3 R228, -R228, RZ, RZ ;  /* 0x000000ffe4e48210 */ /* 0x000fe20007ffe1ff */
[C---:B------:R-:W-:Y:S01]  /*4960*/  VIADD R6, R7.reuse, 0x5c ;  /* 0x0000005c07067836 */ /* 0x040fe20000000000 */
[----:B------:R-:W-:Y:S01]  /*4970*/  @!P6 IADD3 R230, -R230, RZ, RZ ;  /* 0x000000ffe6e6e210 */ /* 0x000fe20007ffe1ff */
[C---:B------:R-:W-:Y:S01]  /*4980*/  VIADD R10, R7.reuse, 0x5e ;  /* 0x0000005e070a7836 */ /* 0x040fe20000000000 */
[----:B------:R-:W-:Y:S01]  /*4990*/  ISETP.GT.U32.AND P6, PT, R0, R238, PT ;  /* 0x000000ee0000720c */ /* 0x000fe20003fc4070 */
[--C-:B------:R-:W-:Y:S01]  /*49a0*/  @!P1 IMAD.IADD R226, R226, 0x1, -R0.reuse ;  /* 0x00000001e2e29824 */ /* 0x100fe200078e0a00 */
[----:B------:R-:W-:Y:S01]  /*49b0*/  IABS R9, R4 ;  /* 0x0000000400097213 */ /* 0x000fe20000000000 */
[----:B------:R-:W-:Y:S01]  /*49c0*/  VIADD R17, R7, 0x5f ;  /* 0x0000005f07117836 */ /* 0x000fe20000000000 */
[----:B------:R-:W-:Y:S01]  /*49d0*/  IABS R15, R6 ;  /* 0x00000006000f7213 */ /* 0x000fe20000000000 */
[----:B------:R-:W-:Y:S01]  /*49e0*/  @!P5 IMAD.IADD R232, R232, 0x1, -R0 ;  /* 0x00000001e8e8d824 */ /* 0x000fe200078e0a00 */
[----:B------:R-:W-:Y:S01]  /*49f0*/  ISETP.GE.AND P0, PT, R4, RZ, PT ;  /* 0x000000ff0400720c */ /* 0x000fe20003f06270 */
[----:B------:R-:W-:Y:S01]  /*4a00*/  @!P4 IMAD.MOV R226, RZ, RZ, -R226 ;  /* 0x000000ffffe2c224 */ /* 0x000fe200078e0ae2 */
[----:B------:R-:W-:Y:S01]  /*4a10*/  ISETP.GE.AND P4, PT, R3, RZ, PT ;  /* 0x000000ff0300720c */ /* 0x000fe20003f86270 */
[----:B------:R-:W-:Y:S01]  /*4a20*/  IMAD.HI.U32 R3, R2, R5, RZ ;  /* 0x0000000502037227 */ /* 0x000fe200078e00ff */
[----:B------:R-:W-:-:S02]  /*4a30*/  ISETP.GT.U32.AND P5, PT, R0, R232, PT ;  /* 0x000000e80000720c */ /* 0x000fc40003fa4070 */
[----:B------:R-:W-:Y:S01]  /*4a40*/  ISETP.GE.AND P1, PT, R8, RZ, PT ;  /* 0x000000ff0800720c */ /* 0x000fe20003f26270 */
[----:B------:R-:W-:Y:S01]  /*4a50*/  @!P6 IMAD.IADD R238, R238, 0x1, -R0 ;  /* 0x00000001eeeee824 */ /* 0x000fe200078e0a00 */
[----:B------:R-:W-:Y:S01]  /*4a60*/  IADD3 R8, R7, 0x5d, RZ ;  /* 0x0000005d07087810 */ /* 0x000fe20007ffe0ff */
[----:B------:R-:W-:Y:S01]  /*4a70*/  IMAD.MOV R240, RZ, RZ, -R3 ;  /* 0x000000fffff07224 */ /* 0x000fe200078e0a03 */
[----:B------:R-:W-:Y:S01]  /*4a80*/  ISETP.GE.AND P3, PT, R6, RZ, PT ;  /* 0x000000ff0600720c */ /* 0x000fe20003f66270 */
[----:B------:R-:W-:Y:S01]  /*4a90*/  IMAD.HI.U32 R4, R2, R9, RZ ;  /* 0x0000000902047227 */ /* 0x000fe200078e00ff */
[----:B------:R-:W-:Y:S02]  /*4aa0*/  ISETP.GT.U32.AND P6, PT, R0, R238, PT ;  /* 0x000000ee0000720c */ /* 0x000fe40003fc4070 */
[----:B------:R-:W-:Y:S01]  /*4ab0*/  IABS R6, R10 ;  /* 0x0000000a00067213 */ /* 0x000fe20000000000 */
[----:B------:R-:W-:Y:S02]  /*4ac0*/  IMAD.HI.U32 R3, R2, R15, RZ ;  /* 0x0000000f02037227 */ /* 0x000fe400078e00ff */
[----:B------:R-:W-:-:S02]  /*4ad0*/  @!P5 IADD3 R232, R232, -R0, RZ ;  /* 0x80000000e8e8d210 */ /* 0x000fc40007ffe0ff */
[C---:B------:R-:W-:Y:S01]  /*4ae0*/  IMAD R240, R0.reuse, R240, R5 ;  /* 0x000000f000f07224 */ /* 0x040fe200078e0205 */
[----:B------:R-:W-:Y:S01]  /*4af0*/  IABS R5, R8 ;  /* 0x0000000800057213 */ /* 0x000fe20000000000 */
[----:B------:R-:W-:Y:S02]  /*4b00*/  IMAD.MOV R4, RZ, RZ, -R4 ;  /* 0x000000ffff047224 */ /* 0x000fe400078e0a04 */
[----:B------:R-:W-:Y:S01]  /*4b10*/  IMAD.MOV R3, RZ, RZ, -R3 ;  /* 0x000000ffff037224 */ /* 0x000fe200078e0a03 */
[C---:B------:R-:W-:Y:S01]  /*4b20*/  ISETP.GT.U32.AND P5, PT, R0.reuse, R240, PT ;  /* 0x000000f00000720c */ /* 0x040fe20003fa4070 */
[----:B------:R-:W-:Y:S01]  /*4b30*/  IMAD R242, R0, R4, R9 ;  /* 0x0000000400f27224 */ /* 0x000fe200078e0209 */
[----:B------:R-:W-:Y:S01]  /*4b40*/  @!P6 IADD3 R238, R238, -R0, RZ ;  /* 0x80000000eeeee210 */ /* 0x000fe20007ffe0ff */
[----:B------:R-:W-:Y:S01]  /*4b50*/  IMAD.MOV.U32 R9, RZ, RZ, R6 ;  /* 0x000000ffff097224 */ /* 0x000fe200078e0006 */
[----:B------:R-:W-:Y:S01]  /*4b60*/  IABS R6, R19 ;  /* 0x0000001300067213 */ /* 0x000fe20000000000 */
[C---:B------:R-:W-:Y:S01]  /*4b70*/  IMAD R244, R0.reuse, R3, R15 ;  /* 0x0000000300f47224 */ /* 0x040fe200078e020f */
[----:B------:R-:W-:Y:S01]  /*4b80*/  ISETP.GT.U32.AND P6, PT, R0, R242, PT ;  /* 0x000000f20000720c */ /* 0x000fe20003fc4070 */
[----:B------:R-:W-:Y:S01]  /*4b90*/  IMAD.HI.U32 R3, R2, R5, RZ ;  /* 0x0000000502037227 */ /* 0x000fe200078e00ff */
[----:B------:R-:W-:-:S02]  /*4ba0*/  IABS R15, R17 ;  /* 0x00000011000f7213 */ /* 0x000fc40000000000 */
[----:B------:R-:W-:Y:S01]  /*4bb0*/  @!P1 IADD3 R238, -R238, RZ, RZ ;  /* 0x000000ffeeee9210 */ /* 0x000fe20007ffe1ff */
[----:B------:R-:W-:Y:S01]  /*4bc0*/  IMAD.HI.U32 R4, R2, R9, RZ ;  /* 0x0000000902047227 */ /* 0x000fe200078e00ff */
[----:B------:R-:W-:-:S03]  /*4bd0*/  IADD3 R3, -R3, RZ, RZ ;  /* 0x000000ff03037210 */ /* 0x000fc60007ffe1ff */
[----:B------:R-:W-:Y:S02]  /*4be0*/  IMAD.MOV R4, RZ, RZ, -R4 ;  /* 0x000000ffff047224 */ /* 0x000fe400078e0a04 */
[----:B------:R-:W-:Y:S02]  /*4bf0*/  @!P5 IMAD.IADD R240, R240, 0x1, -R0 ;  /* 0x00000001f0f0d824 */ /* 0x000fe400078e0a00 */
[C---:B------:R-:W-:Y:S02]  /*4c00*/  IMAD R246, R0.reuse, R3, R5 ;  /* 0x0000000300f67224 */ /* 0x040fe400078e0205 */
[C---:B------:R-:W-:Y:S01]  /*4c10*/  IMAD R248, R0.reuse, R4, R9 ;  /* 0x0000000400f87224 */ /* 0x040fe200078e0209 */
[C---:B------:R-:W-:Y:S01]  /*4c20*/  ISETP.GT.U32.AND P5, PT, R0.reuse, R240, PT ;  /* 0x000000f00000720c */ /* 0x040fe20003fa4070 */
[----:B------:R-:W-:Y:S01]  /*4c30*/  IMAD.MOV.U32 R5, RZ, RZ, R6 ;  /* 0x000000ffff057224 */ /* 0x000fe200078e0006 */
[C---:B------:R-:W-:Y:S01]  /*4c40*/  ISETP.GT.U32.AND P1, PT, R0.reuse, R246, PT ;  /* 0x000000f60000720c */ /* 0x040fe20003f24070 */
[----:B------:R-:W-:Y:S01]  /*4c50*/  @!P2 IMAD.MOV R232, RZ, RZ, -R232 ;  /* 0x000000ffffe8a224 */ /* 0x000fe200078e0ae8 */
[----:B------:R-:W-:Y:S01]  /*4c60*/  ISETP.GT.U32.AND P2, PT, R0, R244, PT ;  /* 0x000000f40000720c */ /* 0x000fe20003f44070 */
[----:B------:R-:W-:Y:S01]  /*4c70*/  IMAD.HI.U32 R4, R2, R5, RZ ;  /* 0x0000000502047227 */ /* 0x000fe200078e00ff */
[----:B------:R-:W-:-:S03]  /*4c80*/  IADD3 R6, R7, 0x62, RZ ;  /* 0x0000006207067810 */ /* 0x000fc60007ffe0ff */
[----:B------:R-:W-:Y:S01]  /*4c90*/  @!P6 IMAD.IADD R242, R242, 0x1, -R0 ;  /* 0x00000001f2f2e824 */ /* 0x000fe200078e0a00 */
[----:B------:R-:W-:Y:S01]  /*4ca0*/  ISETP.GT.U32.AND P6, PT, R0, R248, PT ;  /* 0x000000f80000720c */ /* 0x000fe20003fc4070 */
[----:B------:R-:W-:Y:S01]  /*4cb0*/  IMAD.MOV R4, RZ, RZ, -R4 ;  /* 0x000000ffff047224 */ /* 0x000fe200078e0a04 */
[----:B------:R-:W-:Y:S01]  /*4cc0*/  IABS R179, R6 ;  /* 0x0000000600b37213 */ /* 0x000fe20000000000 */
[----:B------:R-:W-:-:S04]  /*4cd0*/  IMAD.HI.U32 R3, R2, R15, RZ ;  /* 0x0000000f02037227 */ /* 0x000fc800078e00ff */
[----:B------:R-:W-:Y:S02]  /*4ce0*/  IMAD R252, R0, R4, R5 ;  /* 0x0000000400fc7224 */ /* 0x000fe400078e0205 */
[----:B------:R-:W-:Y:S02]  /*4cf0*/  VIADD R5, R7, 0x61 ;  /* 0x0000006107057836 */ /* 0x000fe40000000000 */
[--C-:B------:R-:W-:Y:S01]  /*4d00*/  @!P2 IMAD.IADD R244, R244, 0x1, -R0.reuse ;  /* 0x00000001f4f4a824 */ /* 0x100fe200078e0a00 */
[----:B------:R-:W-:Y:S01]  /*4d10*/  ISETP.GT.U32.AND P2, PT, R0, R242, PT ;  /* 0x000000f20000720c */ /* 0x000fe20003f44070 */
[----:B------:R-:W-:Y:S01]  /*4d20*/  @!P5 IMAD.IADD R240, R240, 0x1, -R0 ;  /* 0x00000001f0f0d824 */ /* 0x000fe200078e0a00 */
[----:B------:R-:W-:Y:S01]  /*4d30*/  IABS R177, R5 ;  /* 0x0000000500b17213 */ /* 0x000fe20000000000 */
[----:B------:R-:W-:Y:S01]  /*4d40*/  IMAD.MOV R3, RZ, RZ, -R3 ;  /* 0x000000ffff037224 */ /* 0x000fe200078e0a03 */
[----:B------:R-:W-:Y:S01]  /*4d50*/  @!P6 IADD3 R248, R248, -R0, RZ ;  /* 0x80000000f8f8e210 */ /* 0x000fe20007ffe0ff */
[----:B------:R-:W-:Y:S01]  /*4d60*/  @!P4 IMAD.MOV R240, RZ, RZ, -R240 ;  /* 0x000000fffff0c224 */ /* 0x000fe200078e0af0 */
[----:B------:R-:W-:Y:S01]  /*4d70*/  ISETP.GE.AND P5, PT, R8, RZ, PT ;  /* 0x000000ff0800720c */ /* 0x000fe20003fa6270 */
[C---:B------:R-:W-:Y:S01]  /*4d80*/  IMAD R250, R0.reuse, R3, R15 ;  /* 0x0000000300fa7224 */ /* 0x040fe200078e020f */
[----:B------:R-:W-:Y:S01]  /*4d90*/  ISETP.GT.U32.AND P4, PT, R0, R248, PT ;  /* 0x000000f80000720c */ /* 0x000fe20003f84070 */
[----:B------:R-:W-:-:S04]  /*4da0*/  IMAD.HI.U32 R3, R2, R177, RZ ;  /* 0x000000b102037227 */ /* 0x000fc800078e00ff */
[--C-:B------:R-:W-:Y:S01]  /*4db0*/  @!P1 IMAD.IADD R246, R246, 0x1, -R0.reuse ;  /* 0x00000001f6f69824 */ /* 0x100fe200078e0a00 */
[----:B------:R-:W-:Y:S01]  /*4dc0*/  ISETP.GT.U32.AND P1, PT, R0, R244, PT ;  /* 0x000000f40000720c */ /* 0x000fe20003f24070 */
[----:B------:R-:W-:Y:S02]  /*4dd0*/  IMAD.MOV R4, RZ, RZ, -R3 ;  /* 0x000000ffff047224 */ /* 0x000fe400078e0a03 */
[--C-:B------:R-:W-:Y:S01]  /*4de0*/  @!P2 IMAD.IADD R242, R242, 0x1, -R0.reuse ;  /* 0x00000001f2f2a824 */ /* 0x100fe200078e0a00 */
[C---:B------:R-:W-:Y:S01]  /*4df0*/  ISETP.GT.U32.AND P2, PT, R0.reuse, R250, PT ;  /* 0x000000fa0000720c */ /* 0x040fe20003f44070 */
[C---:B------:R-:W-:Y:S01]  /*4e00*/  IMAD R177, R0.reuse, R4, R177 ;  /* 0x0000000400b17224 */ /* 0x040fe200078e02b1 */
[----:B------:R-:W-:Y:S01]  /*4e10*/  ISETP.GT.U32.AND P6, PT, R0, R246, PT ;  /* 0x000000f60000720c */ /* 0x000fe20003fc4070 */
[----:B------:R-:W-:Y:S02]  /*4e20*/  @!P4 IMAD.IADD R248, R248, 0x1, -R0 ;  /* 0x00000001f8f8c824 */ /* 0x000fe400078e0a00 */
[----:B------:R-:W-:Y:S01]  /*4e30*/  VIADD R8, R7, 0x63 ;  /* 0x0000006307087836 */ /* 0x000fe20000000000 */
[----:B------:R-:W-:Y:S01]  /*4e40*/  ISETP.GT.U32.AND P4, PT, R0, R177, PT ;  /* 0x000000b10000720c */ /* 0x000fe20003f84070 */
[----:B------:R-:W-:-:S02]  /*4e50*/  IMAD.HI.U32 R3, R2, R179, RZ ;  /* 0x000000b302037227 */ /* 0x000fc400078e00ff */
[----:B------:R-:W-:Y:S02]  /*4e60*/  @!P1 IADD3 R244, R244, -R0, RZ ;  /* 0x80000000f4f49210 */ /* 0x000fe40007ffe0ff */
[----:B------:R-:W-:Y:S01]  /*4e70*/  IABS R181, R8 ;  /* 0x0000000800b57213 */ /* 0x000fe20000000000 */
[----:B------:R-:W-:Y:S01]  /*4e80*/  @!P0 IMAD.MOV R242, RZ, RZ, -R242 ;  /* 0x000000fffff28224 */ /* 0x000fe200078e0af2 */
[----:B------:R-:W-:Y:S01]  /*4e90*/  @!P2 IADD3 R250, R250, -R0, RZ ;  /* 0x80000000fafaa210 */ /* 0x000fe20007ffe0ff */
[----:B------:R-:W-:Y:S01]  /*4ea0*/  IMAD.MOV R3, RZ, RZ, -R3 ;  /* 0x000000ffff037224 */ /* 0x000fe200078e0a03 */
[----:B------:R-:W-:Y:S01]  /*4eb0*/  ISETP.GT.U32.AND P1, PT, R0, R252, PT ;  /* 0x000000fc0000720c */ /* 0x000fe20003f24070 */
[----:B------:R-:W-:Y:S01]  /*4ec0*/  @!P6 IMAD.IADD R246, R246, 0x1, -R0 ;  /* 0x00000001f6f6e824 */ /* 0x000fe200078e0a00 */
[----:B------:R-:W-:Y:S01]  /*4ed0*/  ISETP.GE.AND P6, PT, R10, RZ, PT ;  /* 0x000000ff0a00720c */ /* 0x000fe20003fc6270 */
[----:B------:R-:W-:Y:S01]  /*4ee0*/  IMAD.HI.U32 R4, R2, R181, RZ ;  /* 0x000000b502047227 */ /* 0x000fe200078e00ff */
[----:B------:R-:W-:-:S02]  /*4ef0*/  ISETP.GT.U32.AND P0, PT, R0, R250, PT ;  /* 0x000000fa0000720c */ /* 0x000fc40003f04070 */
[----:B------:R-:W-:Y:S01]  /*4f00*/  @!P5 IADD3 R246, -R246, RZ, RZ ;  /* 0x000000fff6f6d210 */ /* 0x000fe20007ffe1ff */
[----:B------:R-:W-:Y:S01]  /*4f10*/  @!P4 IMAD.IADD R177, R177, 0x1, -R0 ;  /* 0x00000001b1b1c824 */ /* 0x000fe200078e0a00 */
[C---:B------:R-:W-:Y:S01]  /*4f20*/  IADD3 R10, R7.reuse, 0x65, RZ ;  /* 0x00000065070a7810 */ /* 0x040fe20007ffe0ff */
[----:B------:R-:W-:Y:S01]  /*4f30*/  VIADD R9, R7, 0x64 ;  /* 0x0000006407097836 */ /* 0x000fe20000000000 */
[----:B------:R-:W-:Y:S01]  /*4f40*/  ISETP.GE.AND P2, PT, R17, RZ, PT ;  /* 0x000000ff1100720c */ /* 0x000fe20003f46270 */
[----:B------:R-:W-:Y:S01]  /*4f50*/  IMAD.MOV R4, RZ, RZ, -R4 ;  /* 0x000000ffff047224 */ /* 0x000fe200078e0a04 */
[C---:B------:R-:W-:Y:S01]  /*4f60*/  ISETP.GT.U32.AND P4, PT, R0.reuse, R177, PT ;  /* 0x000000b10000720c */ /* 0x040fe20003f84070 */
[C---:B------:R-:W-:Y:S01]  /*4f70*/  IMAD R179, R0.reuse, R3, R179 ;  /* 0x0000000300b37224 */ /* 0x040fe200078e02b3 */
[----:B------:R-:W-:Y:S01]  /*4f80*/  IABS R183, R9 ;  /* 0x0000000900b77213 */ /* 0x000fe20000000000 */
[----:B------:R-:W-:Y:S01]  /*4f90*/  IMAD R181, R0, R4, R181 ;  /* 0x0000000400b57224 */ /* 0x000fe200078e02b5 */
[----:B------:R-:W-:Y:S01]  /*4fa0*/  IABS R185, R10 ;  /* 0x0000000a00b97213 */ /* 0x000fe20000000000 */
[----:B------:R-:W-:Y:S01]  /*4fb0*/  @!P1 IMAD.IADD R252, R252, 0x1, -R0 ;  /* 0x00000001fcfc9824 */ /* 0x000fe200078e0a00 */
[----:B------:R-:W-:Y:S01]  /*4fc0*/  ISETP.GT.U32.AND P5, PT, R0, R179, PT ;  /* 0x000000b30000720c */ /* 0x000fe20003fa4070 */
[----:B------:R-:W-:Y:S01]  /*4fd0*/  @!P6 IMAD.MOV R248, RZ, RZ, -R248 ;  /* 0x000000fffff8e224 */ /* 0x000fe200078e0af8 */
[----:B------:R-:W-:Y:S01]  /*4fe0*/  ISETP.GE.AND P6, PT, R5, RZ, PT ;  /* 0x000000ff0500720c */ /* 0x000fe20003fc6270 */
[----:B------:R-:W-:Y:S01]  /*4ff0*/  @!P0 IMAD.IADD R250, R250, 0x1, -R0 ;  /* 0x00000001fafa8824 */ /* 0x000fe200078e0a00 */
[----:B------:R-:W-:Y:S01]  /*5000*/  ISETP.GT.U32.AND P0, PT, R0, R181, PT ;  /* 0x000000b50000720c */ /* 0x000fe20003f04070 */
[----:B------:R-:W-:Y:S01]  /*5010*/  IMAD.HI.U32 R3, R2, R183, RZ ;  /* 0x000000b702037227 */ /* 0x000fe200078e00ff */
[----:B------:R-:W-:-:S02]  /*5020*/  ISETP.GE.AND P1, PT, R19, RZ, PT ;  /* 0x000000ff1300720c */ /* 0x000fc40003f26270 */
[----:B------:R-:W-:Y:S01]  /*5030*/  @!P4 IADD3 R177, R177, -R0, RZ ;  /* 0x80000000b1b1c210 */ /* 0x000fe20007ffe0ff */
[----:B------:R-:W-:Y:S01]  /*5040*/  @!P3 IMAD.MOV R244, RZ, RZ, -R244 ;  /* 0x000000fffff4b224 */ /* 0x000fe200078e0af4 */
[----:B------:R-:W-:Y:S01]  /*5050*/  ISETP.GT.U32.AND P3, PT, R0, R252, PT ;  /* 0x000000fc0000720c */ /* 0x000fe20003f64070 */
[----:B------:R-:W-:Y:S01]  /*5060*/  IMAD.MOV R3, RZ, RZ, -R3 ;  /* 0x000000ffff037224 */ /* 0x000fe200078e0a03 */
[----:B------:R-:W-:Y:S01]  /*5070*/  ISETP.GE.AND P4, PT, R8, RZ, PT ;  /* 0x000000ff0800720c */ /* 0x000fe20003f86270 */
[----:B------:R-:W-:Y:S01]  /*5080*/  @!P5 IMAD.IADD R179, R179, 0x1, -R0 ;  /* 0x00000001b3b3d824 */ /* 0x000fe200078e0a00 */
[----:B------:R-:W-:Y:S01]  /*5090*/  ISETP.GE.AND P5, PT, R9, RZ, PT ;  /* 0x000000ff0900720c */ /* 0x000fe20003fa6270 */
[C---:B------:R-:W-:Y:S01]  /*50a0*/  IMAD R183, R0.reuse, R3, R183 ;  /* 0x0000000300b77224 */ /* 0x040fe200078e02b7 */
[----:B------:R-:W-:Y:S01]  /*50b0*/  IABS R19, R21 ;  /* 0x0000001500137213 */ /* 0x000fe20000000000 */
[----:B------:R-:W-:Y:S01]  /*50c0*/  @!P6 IMAD.MOV R177, RZ, RZ, -R177 ;  /* 0x000000ffffb1e224 */ /* 0x000fe200078e0ab1 */
[----:B------:R-:W-:Y:S01]  /*50d0*/  @!P0 IADD3 R181, R181, -R0, RZ ;  /* 0x80000000b5b58210 */ /* 0x000fe20007ffe0ff */
[----:B------:R-:W-:Y:S01]  /*50e0*/  VIADD R3, R7, 0x66 ;  /* 0x0000006607037836 */ /* 0x000fe20000000000 */
[----:B------:R-:W-:Y:S01]  /*50f0*/  ISETP.GT.U32.AND P6, PT, R0, R183, PT ;  /* 0x000000b70000720c */ /* 0x000fe20003fc4070 */
[----:B------:R-:W-:Y:S01]  /*5100*/  IMAD.HI.U32 R4, R2, R185, RZ ;  /* 0x000000b902047227 */ /* 0x000fe200078e00ff */
[----:B------:R-:W-:-:S02]  /*5110*/  ISETP.GT.U32.AND P0, PT, R0, R179, PT ;  /* 0x000000b30000720c */ /* 0x000fc40003f04070 */
[----:B------:R-:W-:Y:S01]  /*5120*/  IABS R187, R3 ;  /* 0x0000000300bb7213 */ /* 0x000fe20000000000 */
[----:B------:R-:W-:Y:S01]  /*5130*/  @!P3 IMAD.IADD R252, R252, 0x1, -R0 ;  /* 0x00000001fcfcb824 */ /* 0x000fe200078e0a00 */
[----:B------:R-:W-:Y:S01]  /*5140*/  ISETP.GE.AND P3, PT, R6, RZ, PT ;  /* 0x000000ff0600720c */ /* 0x000fe20003f66270 */
[----:B------:R-:W-:Y:S02]  /*5150*/  IMAD.MOV R4, RZ, RZ, -R4 ;  /* 0x000000ffff047224 */ /* 0x000fe400078e0a04 */
[----:B------:R-:W-:Y:S01]  /*5160*/  @!P1 IMAD.MOV R252, RZ, RZ, -R252 ;  /* 0x000000fffffc9224 */ /* 0x000fe200078e0afc */
[C---:B------:R-:W-:Y:S01]  /*5170*/  ISETP.GT.U32.AND P1, PT, R0.reuse, R181, PT ;  /* 0x000000b50000720c */ /* 0x040fe20003f24070 */
[----:B------:R-:W-:Y:S01]  /*5180*/  IMAD R185, R0, R4, R185 ;  /* 0x0000000400b97224 */ /* 0x000fe200078e02b9 */
[----:B------:R-:W-:Y:S01]  /*5190*/  IADD3 R4, R7, 0x67, RZ ;  /* 0x0000006707047810 */ /* 0x000fe20007ffe0ff */
[----:B------:R-:W-:Y:S02]  /*51a0*/  @!P6 IMAD.IADD R183, R183, 0x1, -R0 ;  /* 0x00000001b7b7e824 */ /* 0x000fe400078e0a00 */
[----:B------:R-:W-:Y:S01]  /*51b0*/  @!P0 IADD3 R179, R179, -R0, RZ ;  /* 0x80000000b3b38210 */ /* 0x000fe20007ffe0ff */
[----:B------:R-:W-:Y:S01]  /*51c0*/  VIADD R6, R7, 0x68 ;  /* 0x0000006807067836 */ /* 0x000fe20000000000 */
[----:B------:R-:W-:Y:S01]  /*51d0*/  ISETP.GE.AND P0, PT, R3, RZ, PT ;  /* 0x000000ff0300720c */ /* 0x000fe20003f06270 */
[----:B------:R-:W-:Y:S01]  /*51e0*/  IMAD.HI.U32 R3, R2, R187, RZ ;  /* 0x000000bb02037227 */ /* 0x000fe200078e00ff */
[----:B------:R-:W-:-:S02]  /*51f0*/  ISETP.GT.U32.AND P6, PT, R0, R183, PT ;  /* 0x000000b70000720c */ /* 0x000fc40003fc4070 */
[----:B------:R-:W-:Y:S01]  /*5200*/  IABS R5, R4 ;  /* 0x0000000400057213 */ /* 0x000fe20000000000 */
[----:B------:R-:W-:Y:S01]  /*5210*/  @!P3 IMAD.MOV R179, RZ, RZ, -R179 ;  /* 0x000000ffffb3b224 */ /* 0x000fe200078e0ab3 */
[----:B------:R-:W-:Y:S01]  /*5220*/  IABS R9, R6 ;  /* 0x0000000600097213 */ /* 0x000fe20000000000 */
[----:B------:R-:W-:Y:S01]  /*5230*/  @!P1 IMAD.IADD R181, R181, 0x1, -R0 ;  /* 0x00000001b5b59824 */ /* 0x000fe200078e0a00 */
[----:B------:R-:W-:Y:S01]  /*5240*/  ISETP.GE.AND P1, PT, R4, RZ, PT ;  /* 0x000000ff0400720c */ /* 0x000fe20003f26270 */
[----:B------:R-:W-:Y:S01]  /*5250*/  VIADD R8, R7, 0x69 ;  /* 0x0000006907087836 */ /* 0x000fe20000000000 */
[----:B------:R-:W-:Y:S01]  /*5260*/  IADD3 R4, -R3, RZ, RZ ;  /* 0x000000ff03047210 */ /* 0x000fe20007ffe1ff */
[----:B------:R-:W-:Y:S01]  /*5270*/  IMAD.HI.U32 R3, R2, R5, RZ ;  /* 0x0000000502037227 */ /* 0x000fe200078e00ff */
[C---:B------:R-:W-:Y:S02]  /*5280*/  ISETP.GT.U32.AND P3, PT, R0.reuse, R185, PT ;  /* 0x000000b90000720c */ /* 0x040fe40003f64070 */
[----:B------:R-:W-:Y:S01]  /*5290*/  IABS R15, R8 ;  /* 0x00000008000f7213 */ /* 0x000fe20000000000 */
[----:B------:R-:W-:-:S02]  /*52a0*/  IMAD R187, R0, R4, R187 ;  /* 0x0000000400bb7224 */ /* 0x000fc400078e02bb */
[----:B------:R-:W-:Y:S02]  /*52b0*/  @!P6 IMAD.IADD R183, R183, 0x1, -R0 ;  /* 0x00000001b7b7e824 */ /* 0x000fe400078e0a00 */
[----:B------:R-:W-:Y:S01]  /*52c0*/  @!P4 IMAD.MOV R181, RZ, RZ, -R181 ;  /* 0x000000ffffb5c224 */ /* 0x000fe200078e0ab5 */
[----:B------:R-:W-:Y:S01]  /*52d0*/  ISETP.GT.U32.AND P6, PT, R0, R187, PT ;  /* 0x000000bb0000720c */ /* 0x000fe20003fc4070 */
[----:B------:R-:W-:Y:S01]  /*52e0*/  IMAD.MOV R64, RZ, RZ, -R3 ;  /* 0x000000ffff407224 */ /* 0x000fe200078e0a03 */
[----:B------:R-:W-:Y:S01]  /*52f0*/  ISETP.GE.AND P4, PT, R6, RZ, PT ;  /* 0x000000ff0600720c */ /* 0x000fe20003f86270 */
[----:B------:R-:W-:Y:S01]  /*5300*/  VIADD R6, R7, 0x6a ;  /* 0x0000006a07067836 */ /* 0x000fe20000000000 */
[----:B------:R-:W-:Y:S01]  /*5310*/  @!P5 IADD3 R183, -R183, RZ, RZ ;  /* 0x000000ffb7b7d210 */ /* 0x000fe20007ffe1ff */
[----:B------:R-:W-:Y:S01]  /*5320*/  IMAD.HI.U32 R3, R2, R9, RZ ;  /* 0x0000000902037227 */ /* 0x000fe200078e00ff */
[----:B------:R-:W-:-:S03]  /*5330*/  @!P3 IADD3 R185, R185, -R0, RZ ;  /* 0x80000000b9b9b210 */ /* 0x000fc60007ffe0ff */
[C---:B------:R-:W-:Y:S01]  /*5340*/  IMAD R64, R0.reuse, R64, R5 ;  /* 0x0000004000407224 */ /* 0x040fe200078e0205 */
[----:B------:R-:W-:Y:S01]  /*5350*/  IABS R5, R6 ;  /* 0x0000000600057213 */ /* 0x000fe20000000000 */
[----:B------:R-:W-:Y:S01]  /*5360*/  IMAD.MOV R3, RZ, RZ, -R3 ;  /* 0x000000ffff037224 */ /* 0x000fe200078e0a03 */
[C---:B------:R-:W-:Y:S01]  /*5370*/  ISETP.GT.U32.AND P3, PT, R0.reuse, R185, PT ;  /* 0x000000b90000720c */ /* 0x040fe20003f64070 */
[----:B------:R-:W-:Y:S01]  /*5380*/  @!P6 IMAD.IADD R187, R187, 0x1, -R0 ;  /* 0x00000001bbbbe824 */ /* 0x000fe200078e0a00 */
[C---:B------:R-:W-:Y:S01]  /*5390*/  ISETP.GT.U32.AND P5, PT, R0.reuse, R64, PT ;  /* 0x000000400000720c */ /* 0x040fe20003fa4070 */
[----:B------:R-:W-:Y:S02]  /*53a0*/  IMAD R62, R0, R3, R9 ;  /* 0x00000003003e7224 */ /* 0x000fe400078e0209 */
[----:B------:R-:W-:Y:S01]  /*53b0*/  IMAD.HI.U32 R3, R2, R5, RZ ;  /* 0x0000000502037227 */ /* 0x000fe200078e00ff */
[----:B------:R-:W-:-:S03]  /*53c0*/  ISETP.GT.U32.AND P6, PT, R0, R187, PT ;  /* 0x000000bb0000720c */ /* 0x000fc60003fc4070 */
[----:B------:R-:W-:Y:S02]  /*53d0*/  IMAD.MOV R3, RZ, RZ, -R3 ;  /* 0x000000ffff037224 */ /* 0x000fe400078e0a03 */
[----:B------:R-:W-:Y:S01]  /*53e0*/  @!P2 IMAD.MOV R250, RZ, RZ, -R250 ;  /* 0x000000fffffaa224 */ /* 0x000fe200078e0afa */
[----:B------:R-:W-:Y:S01]  /*53f0*/  ISETP.GE.AND P2, PT, R10, RZ, PT ;  /* 0x000000ff0a00720c */ /* 0x000fe20003f46270 */
[----:B------:R-:W-:Y:S01]  /*5400*/  IMAD R58, R0, R3, R5 ;  /* 0x00000003003a7224 */ /* 0x000fe200078e0205 */
[----:B------:R-:W-:Y:S01]  /*5410*/  @!P3 IADD3 R185, R185, -R0, RZ ;  /* 0x80000000b9b9b210 */ /* 0x000fe20007ffe0ff */
[----:B------:R-:W-:Y:S01]  /*5420*/  @!P5 IMAD.IADD R64, R64, 0x1, -R0 ;  /* 0x000000014040d824 */ /* 0x000fe200078e0a00 */
[----:B------:R-:W-:Y:S01]  /*5430*/  ISETP.GT.U32.AND P3, PT, R0, R62, PT ;  /* 0x0000003e0000720c */ /* 0x000fe20003f64070 */
[----:B------:R-:W-:Y:S02]  /*5440*/  IMAD.HI.U32 R4, R2, R15, RZ ;  /* 0x0000000f02047227 */ /* 0x000fe400078e00ff */
[----:B------:R-:W-:-:S02]  /*5450*/  @!P6 IADD3 R187, R187, -R0, RZ ;  /* 0x80000000bbbbe210 */ /* 0x000fc40007ffe0ff */
[----:B------:R-:W-:Y:S01]  /*5460*/  IMAD.MOV R4, RZ, RZ, -R4 ;  /* 0x000000ffff047224 */ /* 0x000fe200078e0a04 */
[----:B------:R-:W-:Y:S01]  /*5470*/  ISETP.GT.U32.AND P5, PT, R0, R64, PT ;  /* 0x000000400000720c */ /* 0x000fe20003fa4070 */
[C---:B------:R-:W-:Y:S01]  /*5480*/  VIADD R17, R7.reuse, 0x6c ;  /* 0x0000006c07117836 */ /* 0x040fe20000000000 */
[----:B------:R-:W-:Y:S01]  /*5490*/  ISETP.GE.AND P6, PT, R8, RZ, PT ;  /* 0x000000ff0800720c */ /* 0x000fe20003fc6270 */
[----:B------:R-:W-:Y:S01]  /*54a0*/  @!P0 IMAD.MOV R187, RZ, RZ, -R187 ;  /* 0x000000ffffbb8224 */ /* 0x000fe200078e0abb */
[C---:B------:R-:W-:Y:S01]  /*54b0*/  ISETP.GT.U32.AND P0, PT, R0.reuse, R58, PT ;  /* 0x0000003a0000720c */ /* 0x040fe20003f04070 */
[C---:B------:R-:W-:Y:S01]  /*54c0*/  IMAD R60, R0.reuse, R4, R15 ;  /* 0x00000004003c7224 */ /* 0x040fe200078e020f */
[----:B------:R-:W-:Y:S01]  /*54d0*/  IABS R15, R17 ;  /* 0x00000011000f7213 */ /* 0x000fe20000000000 */
[----:B------:R-:W-:Y:S02]  /*54e0*/  @!P2 IMAD.MOV R185, RZ, RZ, -R185 ;  /* 0x000000ffffb9a224 */ /* 0x000fe400078e0ab9 */
[----:B------:R-:W-:Y:S01]  /*54f0*/  VIADD R10, R7, 0x6b ;  /* 0x0000006b070a7836 */ /* 0x000fe20000000000 */
[----:B------:R-:W-:Y:S01]  /*5500*/  ISETP.GT.U32.AND P2, PT, R0, R60, PT ;  /* 0x0000003c0000720c */ /* 0x000fe20003f44070 */
[----:B------:R-:W-:-:S03]  /*5510*/  IMAD.HI.U32 R4, R2, R15, RZ ;  /* 0x0000000f02047227 */ /* 0x000fc600078e00ff */
[----:B------:R-:W-:Y:S01]  /*5520*/  IABS R9, R10 ;  /* 0x0000000a00097213 */ /* 0x000fe20000000000 */
[--C-:B------:R-:W-:Y:S01]  /*5530*/  @!P5 IMAD.IADD R64, R64, 0x1, -R0.reuse ;  /* 0x000000014040d824 */ /* 0x100fe200078e0a00 */
[----:B------:R-:W-:Y:S01]  /*5540*/  ISETP.GE.AND P5, PT, R6, RZ, PT ;  /* 0x000000ff0600720c */ /* 0x000fe20003fa6270 */
[----:B------:R-:W-:Y:S01]  /*5550*/  @!P0 IMAD.IADD R58, R58, 0x1, -R0 ;  /* 0x000000013a3a8824 */ /* 0x000fe200078e0a00 */
[----:B------:R-:W-:Y:S01]  /*5560*/  IADD3 R6, R7, 0x6f, RZ ;  /* 0x0000006f07067810 */ /* 0x000fe20007ffe0ff */
[----:B------:R-:W-:Y:S02]  /*5570*/  IMAD.MOV R4, RZ, RZ, -R4 ;  /* 0x000000ffff047224 */ /* 0x000fe400078e0a04 */
[----:B------:R-:W-:Y:S01]  /*5580*/  @!P3 IMAD.IADD R62, R62, 0x1, -R0 ;  /* 0x000000013e3eb824 */ /* 0x000fe200078e0a00 */
[C---:B------:R-:W-:Y:S01]  /*5590*/  ISETP.GT.U32.AND P0, PT, R0.reuse, R58, PT ;  /* 0x0000003a0000720c */ /* 0x040fe20003f04070 */
[----:B------:R-:W-:Y:S01]  /*55a0*/  IMAD R52, R0, R4, R15 ;  /* 0x0000000400347224 */ /* 0x000fe200078e020f */
[----:B------:R-:W-:Y:S01]  /*55b0*/  @!P2 IADD3 R60, R60, -R0, RZ ;  /* 0x800000003c3ca210 */ /* 0x000fe20007ffe0ff */
[----:B------:R-:W-:Y:S01]  /*55c0*/  IMAD.HI.U32 R3, R2, R9, RZ ;  /* 0x0000000902037227 */ /* 0x000fe200078e00ff */
[----:B------:R-:W-:-:S02]  /*55d0*/  ISETP.GT.U32.AND P3, PT, R0, R62, PT ;  /* 0x0000003e0000720c */ /* 0x000fc40003f64070 */
[C---:B------:R-:W-:Y:S01]  /*55e0*/  ISETP.GT.U32.AND P2, PT, R0.reuse, R60, PT ;  /* 0x0000003c0000720c */ /* 0x040fe20003f44070 */
[----:B------:R-:W-:Y:S01]  /*55f0*/  IMAD.MOV R3, RZ, RZ, -R3 ;  /* 0x000000ffff037224 */ /* 0x000fe200078e0a03 */
[----:B------:R-:W-:Y:S01]  /*5600*/  IABS R15, R6 ;  /* 0x00000006000f7213 */ /* 0x000fe20000000000 */
[C---:B------:R-:W-:Y:S02]  /*5610*/  VIADD R4, R7.reuse, 0x6e ;  /* 0x0000006e07047836 */ /* 0x040fe40000000000 */
[----:B------:R-:W-:Y:S02]  /*5620*/  IMAD R56, R0, R3, R9 ;  /* 0x0000000300387224 */ /* 0x000fe400078e0209 */
[----:B------:R-:W-:Y:S01]  /*5630*/  @!P0 IMAD.IADD R58, R58, 0x1, -R0 ;  /* 0x000000013a3a8824 */ /* 0x000fe200078e0a00 */
[----:B------:R-:W-:Y:S01]  /*5640*/  IABS R9, R4 ;  /* 0x0000000400097213 */ /* 0x000fe20000000000 */
[C---:B------:R-:W-:Y:S01]  /*5650*/  VIADD R3, R7.reuse, 0x6d ;  /* 0x0000006d07037836 */ /* 0x040fe20000000000 */
[----:B------:R-:W-:Y:S01]  /*5660*/  ISETP.GE.AND P0, PT, R6, RZ, PT ;  /* 0x000000ff0600720c */ /* 0x000fe20003f06270 */
[----:B------:R-:W-:Y:S01]  /*5670*/  @!P5 IMAD.MOV R58, RZ, RZ, -R58 ;  /* 0x000000ffff3ad224 */ /* 0x000fe200078e0a3a */
[----:B------:R-:W-:Y:S01]  /*5680*/  ISETP.GT.U32.AND P5, PT, R0, R52, PT ;  /* 0x000000340000720c */ /* 0x000fe20003fa4070 */
[----:B------:R-:W-:Y:S01]  /*5690*/  @!P2 IMAD.IADD R60, R60, 0x1, -R0 ;  /* 0x000000013c3ca824 */ /* 0x000fe200078e0a00 */
[----:B------:R-:W-:Y:S01]  /*56a0*/  @!P3 IADD3 R62, R62, -R0, RZ ;  /* 0x800000003e3eb210 */ /* 0x000fe20007ffe0ff */
[----:B------:R-:W-:Y:S01]  /*56b0*/  @!P1 IMAD.MOV R64, RZ, RZ, -R64 ;  /* 0x000000ffff409224 */ /* 0x000fe200078e0a40 */
[----:B------:R-:W-:Y:S01]  /*56c0*/  IABS R5, R3 ;  /* 0x0000000300057213 */ /* 0x000fe20000000000 */
[----:B------:R-:W-:Y:S01]  /*56d0*/  @!P6 IMAD.MOV R60, RZ, RZ, -R60 ;  /* 0x000000ffff3ce224 */ /* 0x000fe200078e0a3c */
[----:B------:R-:W-:Y:S01]  /*56e0*/  @!P4 IADD3 R62, -R62, RZ, RZ ;  /* 0x000000ff3e3ec210 */ /* 0x000fe20007ffe1ff */
[----:B------:R-:W-:Y:S01]  /*56f0*/  VIADD R8, R7, 0x70 ;  /* 0x0000007007087836 */ /* 0x000fe20000000000 */
[----:B------:R-:W-:Y:S01]  /*5700*/  ISETP.GT.U32.AND P4, PT, R0, R56, PT ;  /* 0x000000380000720c */ /* 0x000fe20003f84070 */
[----:B------:R-:W-:Y:S01]  /*5710*/  IMAD.HI.U32 R6, R2, R19, RZ ;  /* 0x0000001302067227 */ /* 0x000fe200078e00ff */
[----:B------:R-:W-:-:S02]  /*5720*/  ISETP.GE.AND P6, PT, R4, RZ, PT ;  /* 0x000000ff0400720c */ /* 0x000fc40003fc6270 */
[----:B------:R-:W-:Y:S01]  /*5730*/  ISETP.GE.AND P2, PT, R3, RZ, PT ;  /* 0x000000ff0300720c */ /* 0x000fe20003f46270 */
[----:B------:R-:W-:Y:S01]  /*5740*/  @!P5 IMAD.IADD R52, R52, 0x1, -R0 ;  /* 0x000000013434d824 */ /* 0x000fe200078e0a00 */
[----:B------:R-:W-:Y:S01]  /*5750*/  ISETP.GE.AND P1, PT, R10, RZ, PT ;  /* 0x000000ff0a00720c */ /* 0x000fe20003f26270 */
[----:B------:R-:W-:Y:S01]  /*5760*/  IMAD.HI.U32 R4, R2, R15, RZ ;  /* 0x0000000f02047227 */ /* 0x000fe200078e00ff */
[----:B------:R-:W-:Y:S02]  /*5770*/  ISETP.GE.AND P3, PT, R17, RZ, PT ;  /* 0x000000ff1100720c */ /* 0x000fe40003f66270 */
[----:B------:R-:W-:Y:S01]  /*5780*/  ISETP.GT.U32.AND P5, PT, R0, R52, PT ;  /* 0x000000340000720c */ /* 0x000fe20003fa4070 */
[----:B------:R-:W-:Y:S01]  /*5790*/  IMAD.HI.U32 R3, R2, R5, RZ ;  /* 0x0000000502037227 */ /* 0x000fe200078e00ff */
[----:B------:R-:W-:Y:S02]  /*57a0*/  IADD3 R4, -R4, RZ, RZ ;  /* 0x000000ff04047210 */ /* 0x000fe40007ffe1ff */
[----:B------:R-:W-:Y:S01]  /*57b0*/  @!P4 IADD3 R56, R56, -R0, RZ ;  /* 0x800000003838c210 */ /* 0x000fe20007ffe0ff */
[----:B------:R-:W-:Y:S01]  /*57c0*/  IMAD.MOV R3, RZ, RZ, -R3 ;  /* 0x000000ffff037224 */ /* 0x000fe200078e0a03 */
[----:B------:R-:W-:Y:S01]  /*57d0*/  IABS R17, R8 ;  /* 0x0000000800117213 */ /* 0x000fe20000000000 */
[C---:B------:R-:W-:Y:S01]  /*57e0*/  IMAD R10, R0.reuse, R4, R15 ;  /* 0x00000004000a7224 */ /* 0x040fe200078e020f */
[C---:B------:R-:W-:Y:S01]  /*57f0*/  ISETP.GT.U32.AND P4, PT, R0.reuse, R56, PT ;  /* 0x000000380000720c */ /* 0x040fe20003f84070 */
[----:B------:R-:W-:Y:S01]  /*5800*/  IMAD R54, R0, R3, R5 ;  /* 0x0000000300367224 */ /* 0x000fe200078e0205 */
[----:B------:R-:W-:Y:S01]  /*5810*/  IABS R15, R29 ;  /* 0x0000001d000f7213 */ /* 0x000fe20000000000 */
[----:B------:R-:W-:-:S04]  /*5820*/  IMAD.HI.U32 R5, R2, R17, RZ ;  /* 0x0000001102057227 */ /* 0x000fc800078e00ff */
[----:B------:R-:W-:Y:S01]  /*5830*/  @!P5 IMAD.IADD R52, R52, 0x1, -R0 ;  /* 0x000000013434d824 */ /* 0x000fe200078e0a00 */
[----:B------:R-:W-:Y:S01]  /*5840*/  ISETP.GT.U32.AND P5, PT, R0, R10, PT ;  /* 0x0000000a0000720c */ /* 0x000fe20003fa4070 */
[----:B------:R-:W-:Y:S02]  /*5850*/  IMAD.MOV R5, RZ, RZ, -R5 ;  /* 0x000000ffff057224 */ /* 0x000fe400078e0a05 */
[----:B------:R-:W-:-:S04]  /*5860*/  IMAD.HI.U32 R3, R2, R9, RZ ;  /* 0x0000000902037227 */ /* 0x000fc800078e00ff */
[----:B------:R-:W-:Y:S01]  /*5870*/  IMAD R48, R0, R5, R17 ;  /* 0x0000000500307224 */ /* 0x000fe200078e0211 */
[----:B------:R-:W-:Y:S01]  /*5880*/  IABS R5, R24 ;  /* 0x0000001800057213 */ /* 0x000fe20000000000 */
[----:B------:R-:W-:Y:S01]  /*5890*/  IMAD.MOV R3, RZ, RZ, -R3 ;  /* 0x000000ffff037224 */ /* 0x000fe200078e0a03 */
[----:B------:R-:W-:Y:S01]  /*58a0*/  IABS R17, R31 ;  /* 0x0000001f00117213 */ /* 0x000fe20000000000 */
[--C-:B------:R-:W-:Y:S01]  /*58b0*/  @!P4 IMAD.IADD R56, R56, 0x1, -R0.reuse ;  /* 0x000000013838c824 */ /* 0x100fe200078e0a00 */
[----:B------:R-:W-:Y:S01]  /*58c0*/  ISETP.GT.U32.AND P4, PT, R0, R54, PT ;  /* 0x000000360000720c */ /* 0x000fe20003f84070 */
[----:B------:R-:W-:Y:S02]  /*58d0*/  @!P5 IMAD.IADD R10, R10, 0x1, -R0 ;  /* 0x000000010a0ad824 */ /* 0x000fe400078e0a00 */
[----:B------:R-:W-:Y:S01]  /*58e0*/  IMAD R50, R0, R3, R9 ;  /* 0x0000000300327224 */ /* 0x000fe200078e0209 */
[----:B------:R-:W-:Y:S01]  /*58f0*/  IABS R9, R27 ;  /* 0x0000001b00097213 */ /* 0x000fe20000000000 */
[----:B------:R-:W-:Y:S01]  /*5900*/  IMAD.HI.U32 R3, R2, R5, RZ ;  /* 0x0000000502037227 */ /* 0x000fe200078e00ff */
[----:B------:R-:W-:-:S02]  /*5910*/  ISETP.GT.U32.AND P5, PT, R0, R10, PT ;  /* 0x0000000a0000720c */ /* 0x000fc40003fa4070 */
[----:B------:R-:W-:Y:S01]  /*5920*/  @!P1 IADD3 R56, -R56, RZ, RZ ;  /* 0x000000ff38389210 */ /* 0x000fe20007ffe1ff */
[----:B------:R-:W-:Y:S01]  /*5930*/  IMAD.MOV R6, RZ, RZ, -R6 ;  /* 0x000000ffff067224 */ /* 0x000fe200078e0a06 */
[----:B------:R-:W-:Y:S01]  /*5940*/  IADD3 R3, -R3, RZ, RZ ;  /* 0x000000ff03037210 */ /* 0x000fe20007ffe1ff */
[----:B------:R-:W-:Y:S01]  /*5950*/  @!P3 IMAD.MOV R52, RZ, RZ, -R52 ;  /* 0x000000ffff34b224 */ /* 0x000fe200078e0a34 */
[----:B------:R-:W-:Y:S01]  /*5960*/  ISETP.GT.U32.AND P3, PT, R0, R48, PT ;  /* 0x000000300000720c */ /* 0x000fe20003f64070 */
[--C-:B------:R-:W-:Y:S01]  /*5970*/  @!P4 IMAD.IADD R54, R54, 0x1, -R0.reuse ;  /* 0x000000013636c824 */ /* 0x100fe200078e0a00 */
[C---:B------:R-:W-:Y:S01]  /*5980*/  ISETP.GT.U32.AND P1, PT, R0.reuse, R50, PT ;  /* 0x000000320000720c */ /* 0x040fe20003f24070 */
[C---:B------:R-:W-:Y:S02]  /*5990*/  IMAD R4, R0.reuse, R3, R5 ;  /* 0x0000000300047224 */ /* 0x040fe400078e0205 */
[C---:B------:R-:W-:Y:S01]  /*59a0*/  IMAD R46, R0.reuse, R6, R19 ;  /* 0x00000006002e7224 */ /* 0x040fe200078e0213 */
[----:B------:R-:W-:Y:S01]  /*59b0*/  ISETP.GT.U32.AND P4, PT, R0, R54, PT ;  /* 0x000000360000720c */ /* 0x000fe20003f84070 */
[----:B------:R-:W-:Y:S01]  /*59c0*/  @!P5 IMAD.IADD R10, R10, 0x1, -R0 ;  /* 0x000000010a0ad824 */ /* 0x000fe200078e0a00 */
[----:B------:R-:W-:Y:S01]  /*59d0*/  ISETP.GT.U32.AND P5, PT, R0, R4, PT ;  /* 0x000000040000720c */ /* 0x000fe20003fa4070 */
[----:B------:R-:W-:Y:S01]  /*59e0*/  IMAD.HI.U32 R6, R2, R17, RZ ;  /* 0x0000001102067227 */ /* 0x000fe200078e00ff */
[----:B------:R-:W-:-:S03]  /*59f0*/  IABS R19, R35 ;  /* 0x0000002300137213 */ /* 0x000fc60000000000 */
[----:B------:R-:W-:Y:S02]  /*5a00*/  IMAD.HI.U32 R5, R2, R15, RZ ;  /* 0x0000000f02057227 */ /* 0x000fe400078e00ff */
[----:B------:R-:W-:Y:S02]  /*5a10*/  @!P1 IADD3 R50, R50, -R0, RZ ;  /* 0x8000000032329210 */ /* 0x000fe40007ffe0ff */
[----:B------:R-:W-:Y:S02]  /*5a20*/  IMAD.HI.U32 R3, R2, R9, RZ ;  /* 0x0000000902037227 */ /* 0x000fe400078e00ff */
[----:B------:R-:W-:Y:S02]  /*5a30*/  ISETP.GT.U32.AND P1, PT, R0, R50, PT ;  /* 0x000000320000720c */ /* 0x000fe40003f24070 */
[--C-:B------:R-:W-:Y:S01]  /*5a40*/  @!P4 IMAD.IADD R54, R54, 0x1, -R0.reuse ;  /* 0x000000013636c824 */ /* 0x100fe200078e0a00 */
[----:B------:R-:W-:Y:S01]  /*5a50*/  ISETP.GT.U32.AND P4, PT, R0, R46, PT ;  /* 0x0000002e0000720c */ /* 0x000fe20003f84070 */
[----:B------:R-:W-:Y:S01]  /*5a60*/  @!P5 IMAD.IADD R4, R4, 0x1, -R0 ;  /* 0x000000010404d824 */ /* 0x000fe200078e0a00 */
[----:B------:R-:W-:Y:S01]  /*5a70*/  IADD3 R3, -R3, RZ, RZ ;  /* 0x000000ff03037210 */ /* 0x000fe20007ffe1ff */
[----:B------:R-:W-:Y:S01]  /*5a80*/  IMAD.MOV R42, RZ, RZ, -R6 ;  /* 0x000000ffff2a7224 */ /* 0x000fe200078e0a06 */
[----:B------:R-:W-:Y:S01]  /*5a90*/  @!P2 IADD3 R54, -R54, RZ, RZ ;  /* 0x000000ff3636a210 */ /* 0x000fe20007ffe1ff */
[----:B------:R-:W-:Y:S01]  /*5aa0*/  IMAD.MOV R5, RZ, RZ, -R5 ;  /* 0x000000ffff057224 */ /* 0x000fe200078e0a05 */
[C---:B------:R-:W-:Y:S01]  /*5ab0*/  ISETP.GT.U32.AND P5, PT, R0.reuse, R4, PT ;  /* 0x000000040000720c */ /* 0x040fe20003fa4070 */
[C---:B------:R-:W-:Y:S01]  /*5ac0*/  IMAD R42, R0.reuse, R42, R17 ;  /* 0x0000002a002a7224 */ /* 0x040fe200078e0211 */
[----:B------:R-:W-:Y:S01]  /*5ad0*/  IABS R17, R33 ;  /* 0x0000002100117213 */ /* 0x000fe20000000000 */
[C---:B------:R-:W-:Y:S01]  /*5ae0*/  IMAD R44, R0.reuse, R5, R15 ;  /* 0x00000005002c7224 */ /* 0x040fe200078e020f */
[----:B------:R-:W-:Y:S01]  /*5af0*/  IABS R15, R7 ;  /* 0x00000007000f7213 */ /* 0x000fe20000000000 */
[----:B------:R-:W-:-:S02]  /*5b00*/  IMAD R6, R0, R3, R9 ;  /* 0x0000000300067224 */ /* 0x000fc400078e0209 */
[----:B------:R-:W-:Y:S02]  /*5b10*/  @!P4 IMAD.IADD R46, R46, 0x1, -R0 ;  /* 0x000000012e2ec824 */ /* 0x000fe400078e0a00 */
[----:B------:R-:W-:-:S03]  /*5b20*/  IMAD.HI.U32 R3, R2, R17, RZ ;  /* 0x0000001102037227 */ /* 0x000fc600078e00ff */
[----:B------:R-:W-:Y:S01]  /*5b30*/  ISETP.GT.U32.AND P4, PT, R0, R46, PT ;  /* 0x0000002e0000720c */ /* 0x000fe20003f84070 */
[--C-:B------:R-:W-:Y:S01]  /*5b40*/  @!P5 IMAD.IADD R4, R4, 0x1, -R0.reuse ;  /* 0x000000010404d824 */ /* 0x100fe200078e0a00 */
[----:B------:R-:W-:Y:S01]  /*5b50*/  ISETP.GT.U32.AND P5, PT, R0, R44, PT ;  /* 0x0000002c0000720c */ /* 0x000fe20003fa4070 */
[----:B------:R-:W-:Y:S01]  /*5b60*/  @!P3 IMAD.IADD R48, R48, 0x1, -R0 ;  /* 0x000000013030b824 */ /* 0x000fe200078e0a00 */
[----:B------:R-:W-:Y:S01]  /*5b70*/  IADD3 R40, -R3, RZ, RZ ;  /* 0x000000ff03287210 */ /* 0x000fe20007ffe1ff */
[----:B------:R-:W-:-:S03]  /*5b80*/  IMAD.HI.U32 R5, R2, R19, RZ ;  /* 0x0000001302057227 */ /* 0x000fc600078e00ff */
[C---:B------:R-:W-:Y:S01]  /*5b90*/  ISETP.GT.U32.AND P3, PT, R0.reuse, R48, PT ;  /* 0x000000300000720c */ /* 0x040fe20003f64070 */
[----:B------:R-:W-:Y:S01]  /*5ba0*/  IMAD R40, R0, R40, R17 ;  /* 0x0000002800287224 */ /* 0x000fe200078e0211 */
[----:B------:R-:W-:Y:S01]  /*5bb0*/  IABS R17, R41 ;  /* 0x0000002900117213 */ /* 0x000fe20000000000 */
[----:B------:R-:W-:Y:S02]  /*5bc0*/  IMAD.MOV R38, RZ, RZ, -R5 ;  /* 0x000000ffff267224 */ /* 0x000fe400078e0a05 */
[--C-:B------:R-:W-:Y:S01]  /*5bd0*/  @!P4 IMAD.IADD R46, R46, 0x1, -R0.reuse ;  /* 0x000000012e2ec824 */ /* 0x100fe200078e0a00 */
[----:B------:R-:W-:Y:S01]  /*5be0*/  ISETP.GT.U32.AND P4, PT, R0, R6, PT ;  /* 0x000000060000720c */ /* 0x000fe20003f84070 */
[--C-:B------:R-:W-:Y:S01]  /*5bf0*/  @!P5 IMAD.IADD R44, R44, 0x1, -R0.reuse ;  /* 0x000000012c2cd824 */ /* 0x100fe200078e0a00 */
[C---:B------:R-:W-:Y:S01]  /*5c00*/  ISETP.GT.U32.AND P5, PT, R0.reuse, R40, PT ;  /* 0x000000280000720c */ /* 0x040fe20003fa4070 */
[----:B------:R-:W-:Y:S01]  /*5c10*/  IMAD R38, R0, R38, R19 ;  /* 0x0000002600267224 */ /* 0x000fe200078e0213 */
[----:B------:R-:W-:Y:S01]  /*5c20*/  IABS R19, R43 ;  /* 0x0000002b00137213 */ /* 0x000fe20000000000 */
[--C-:B------:R-:W-:Y:S01]  /*5c30*/  @!P1 IMAD.IADD R50, R50, 0x1, -R0.reuse ;  /* 0x0000000132329824 */ /* 0x100fe200078e0a00 */
[----:B------:R-:W-:Y:S01]  /*5c40*/  ISETP.GE.AND P1, PT, R8, RZ, PT ;  /* 0x000000ff0800720c */ /* 0x000fe20003f26270 */
[----:B------:R-:W-:Y:S01]  /*5c50*/  @!P3 IMAD.IADD R48, R48, 0x1, -R0 ;  /* 0x000000013030b824 */ /* 0x000fe200078e0a00 */
[----:B------:R-:W-:Y:S01]  /*5c60*/  ISETP.GE.AND P3, PT, R21, RZ, PT ;  /* 0x000000ff1500720c */ /* 0x000fe20003f66270 */
[----:B------:R-:W-:Y:S01]  /*5c70*/  IMAD.HI.U32 R9, R2, R23, RZ ;  /* 0x0000001702097227 */ /* 0x000fe200078e00ff */
[----:B------:R-:W-:-:S03]  /*5c80*/  IABS R21, R37 ;  /* 0x0000002500157213 */ /* 0x000fc60000000000 */
[----:B------:R-:W-:Y:S01]  /*5c90*/  @!P4 IMAD.IADD R6, R6, 0x1, -R0 ;  /* 0x000000010606c824 */ /* 0x000fe200078e0a00 */
[----:B------:R-:W-:Y:S01]  /*5ca0*/  ISETP.GT.U32.AND P4, PT, R0, R42, PT ;  /* 0x0000002a0000720c */ /* 0x000fe20003f84070 */
[----:B------:R-:W-:Y:S01]  /*5cb0*/  IMAD.HI.U32 R8, R2, R21, RZ ;  /* 0x0000001502087227 */ /* 0x000fe200078e00ff */
[----:B------:R-:W-:Y:S02]  /*5cc0*/  @!P5 IADD3 R40, R40, -R0, RZ ;  /* 0x800000002828d210 */ /* 0x000fe40007ffe0ff */
[----:B------:R-:W-:Y:S01]  /*5cd0*/  ISETP.GT.U32.AND P5, PT, R0, R38, PT ;  /* 0x000000260000720c */ /* 0x000fe20003fa4070 */
[----:B------:R-:W-:Y:S01]  /*5ce0*/  IMAD.MOV R8, RZ, RZ, -R8 ;  /* 0x000000ffff087224 */ /* 0x000fe200078e0a08 */
[----:B------:R-:W-:Y:S01]  /*5cf0*/  IADD3 R9, -R9, RZ, RZ ;  /* 0x000000ff09097210 */ /* 0x000fe20007ffe1ff */
[----:B------:R-:W-:Y:S01]  /*5d00*/  IMAD.HI.U32 R3, R2, R15, RZ ;  /* 0x0000000f02037227 */ /* 0x000fe200078e00ff */
[----:B------:R-:W-:Y:S02]  /*5d10*/  ISETP.GT.U32.AND P2, PT, R0, R6, PT ;  /* 0x000000060000720c */ /* 0x000fe40003f44070 */
[----:B------:R-:W-:Y:S01]  /*5d20*/  @!P3 IADD3 R46, -R46, RZ, RZ ;  /* 0x000000ff2e2eb210 */ /* 0x000fe20007ffe1ff */
[----:B------:R-:W-:-:S02]  /*5d30*/  IMAD R36, R0, R8, R21 ;  /* 0x0000000800247224 */ /* 0x000fc400078e0215 */
[--C-:B------:R-:W-:Y:S01]  /*5d40*/  @!P4 IMAD.IADD R42, R42, 0x1, -R0.reuse ;  /* 0x000000012a2ac824 */ /* 0x100fe200078e0a00 */
[----:B------:R-:W-:Y:S01]  /*5d50*/  ISETP.GE.AND P4, PT, R24, RZ, PT ;  /* 0x000000ff1800720c */ /* 0x000fe20003f86270 */
[----:B------:R-:W-:Y:S02]  /*5d60*/  IMAD.MOV R3, RZ, RZ, -R3 ;  /* 0x000000ffff037224 */ /* 0x000fe400078e0a03 */
[----:B------:R-:W-:Y:S01]  /*5d70*/  @!P5 IMAD.IADD R38, R38, 0x1, -R0 ;  /* 0x000000012626d824 */ /* 0x000fe200078e0a00 */
[C---:B------:R-:W-:Y:S01]  /*5d80*/  ISETP.GT.U32.AND P5, PT, R0.reuse, R36, PT ;  /* 0x000000240000720c */ /* 0x040fe20003fa4070 */
[----:B------:R-:W-:Y:S02]  /*5d90*/  VIADD R47, R7, 0x7d ;  /* 0x0000007d072f7836 */ /* 0x000fe40000000000 */
[C---:B------:R-:W-:Y:S01]  /*5da0*/  IMAD R32, R0.reuse, R9, R23 ;  /* 0x0000000900207224 */ /* 0x040fe200078e0217 */
[C---:B------:R-:W-:Y:S01]  /*5db0*/  ISETP.GT.U32.AND P3, PT, R0.reuse, R38, PT ;  /* 0x000000260000720c */ /* 0x040fe20003f64070 */
[----:B------:R-:W-:Y:S01]  /*5dc0*/  IMAD R5, R0, R3, R15 ;  /* 0x0000000300057224 */ /* 0x000fe200078e020f */
[----:B------:R-:W-:Y:S01]  /*5dd0*/  IABS R23, R47 ;  /* 0x0000002f00177213 */ /* 0x000fe20000000000 */
[----:B------:R-:W-:-:S04]  /*5de0*/  IMAD.HI.U32 R3, R2, R17, RZ ;  /* 0x0000001102037227 */ /* 0x000fc800078e00ff */
[----:B------:R-:W-:Y:S02]  /*5df0*/  VIADD R45, R7, 0x7c ;  /* 0x0000007c072d7836 */ /* 0x000fe40000000000 */
[----:B------:R-:W-:Y:S01]  /*5e00*/  @!P5 IMAD.IADD R36, R36, 0x1, -R0 ;  /* 0x000000012424d824 */ /* 0x000fe200078e0a00 */
[C---:B------:R-:W-:Y:S01]  /*5e10*/  ISETP.GT.U32.AND P5, PT, R0.reuse, R44, PT ;  /* 0x0000002c0000720c */ /* 0x040fe20003fa4070 */
[----:B------:R-:W-:Y:S01]  /*5e20*/  @!P4 IMAD.MOV R4, RZ, RZ, -R4 ;  /* 0x000000ffff04c224 */ /* 0x000fe200078e0a04 */
[----:B------:R-:W-:Y:S01]  /*5e30*/  ISETP.GT.U32.AND P4, PT, R0, R32, PT ;  /* 0x000000200000720c */ /* 0x000fe20003f84070 */
[----:B------:R-:W-:Y:S01]  /*5e40*/  IMAD.HI.U32 R8, R2, R19, RZ ;  /* 0x0000001302087227 */ /* 0x000fe200078e00ff */
[----:B------:R-:W-:-:S03]  /*5e50*/  IABS R21, R45 ;  /* 0x0000002d00157213 */ /* 0x000fc60000000000 */
[----:B------:R-:W-:Y:S02]  /*5e60*/  IMAD.MOV R3, RZ, RZ, -R3 ;  /* 0x000000ffff037224 */ /* 0x000fe400078e0a03 */
[----:B------:R-:W-:Y:S01]  /*5e70*/  @!P1 IMAD.MOV R48, RZ, RZ, -R48 ;  /* 0x000000ffff309224 */ /* 0x000fe200078e0a30 */
[----:B------:R-:W-:Y:S01]  /*5e80*/  ISETP.GT.U32.AND P1, PT, R0, R40, PT ;  /* 0x000000280000720c */ /* 0x000fe20003f24070 */
[----:B------:R-:W-:-:S04]  /*5e90*/  IMAD.HI.U32 R15, R2, R23, RZ ;  /* 0x00000017020f7227 */ /* 0x000fc800078e00ff */
[----:B------:R-:W-:Y:S01]  /*5ea0*/  IMAD.MOV R8, RZ, RZ, -R8 ;  /* 0x000000ffff087224 */ /* 0x000fe200078e0a08 */
[----:B------:R-:W-:Y:S01]  /*5eb0*/  @!P4 IADD3 R32, R32, -R0, RZ ;  /* 0x800000002020c210 */ /* 0x000fe20007ffe0ff */
[----:B------:R-:W-:Y:S01]  /*5ec0*/  IMAD R34, R0, R3, R17 ;  /* 0x0000000300227224 */ /* 0x000fe200078e0211 */
[----:B------:R-:W-:Y:S01]  /*5ed0*/  ISETP.GE.AND P4, PT, R29, RZ, PT ;  /* 0x000000ff1d00720c */ /* 0x000fe20003f86270 */
[----:B------:R-:W-:Y:S02]  /*5ee0*/  IMAD.MOV R15, RZ, RZ, -R15 ;  /* 0x000000ffff0f7224 */ /* 0x000fe400078e0a0f */
[----:B------:R-:W-:-:S04]  /*5ef0*/  IMAD.HI.U32 R9, R2, R21, RZ ;  /* 0x0000001502097227 */ /* 0x000fc800078e00ff */
[----:B------:R-:W-:Y:S01]  /*5f00*/  @!P0 IMAD.MOV R10, RZ, RZ, -R10 ;  /* 0x000000ffff0a8224 */ /* 0x000fe200078e0a0a */
[C---:B------:R-:W-:Y:S01]  /*5f10*/  ISETP.GT.U32.AND P0, PT, R0.reuse, R42, PT ;  /* 0x0000002a0000720c */ /* 0x040fe20003f04070 */
[----:B------:R-:W-:Y:S01]  /*5f20*/  VIADD R49, R7, 0x7e ;  /* 0x0000007e07317836 */ /* 0x000fe20000000000 */
[----:B------:R-:W-:Y:S01]  /*5f30*/  IADD3 R9, -R9, RZ, RZ ;  /* 0x000000ff09097210 */ /* 0x000fe20007ffe1ff */
[----:B------:R-:W-:Y:S01]  /*5f40*/  IMAD R28, R0, R8, R19 ;  /* 0x00000008001c7224 */ /* 0x000fe200078e0213 */
[----:B------:R-:W-:Y:S01]  /*5f50*/  LOP3.LUT R8, R239, 0x60, RZ, 0xc0, !PT ;  /* 0x00000060ef087812 */ /* 0x000fe200078ec0ff */
[--C-:B------:R-:W-:Y:S01]  /*5f60*/  @!P2 IMAD.IADD R6, R6, 0x1, -R0.reuse ;  /* 0x000000010606a824 */ /* 0x100fe200078e0a00 */
[C---:B------:R-:W-:Y:S01]  /*5f70*/  ISETP.GT.U32.AND P2, PT, R0.reuse, R34, PT ;  /* 0x000000220000720c */ /* 0x040fe20003f44070 */
[----:B------:R-:W-:Y:S01]  /*5f80*/  IMAD R26, R0, R15, R23 ;  /* 0x0000000f001a7224 */ /* 0x000fe200078e0217 */
[----:B------:R-:W-:Y:S01]  /*5f90*/  IABS R25, R49 ;  /* 0x0000003100197213 */ /* 0x000fe20000000000 */
[--C-:B------:R-:W-:Y:S01]  /*5fa0*/  @!P5 IMAD.IADD R44, R44, 0x1, -R0.reuse ;  /* 0x000000012c2cd824 */ /* 0x100fe200078e0a00 */
[----:B------:R-:W-:Y:S01]  /*5fb0*/  ISETP.GT.U32.AND P5, PT, R0, R28, PT ;  /* 0x0000001c0000720c */ /* 0x000fe20003fa4070 */
[----:B------:R-:W-:Y:S01]  /*5fc0*/  @!P1 IMAD.IADD R40, R40, 0x1, -R0 ;  /* 0x0000000128289824 */ /* 0x000fe200078e0a00 */
[C---:B------:R-:W-:Y:S01]  /*5fd0*/  ISETP.GT.U32.AND P1, PT, R0.reuse, R26, PT ;  /* 0x0000001a0000720c */ /* 0x040fe20003f24070 */
[----:B------:R-:W-:Y:S01]  /*5fe0*/  @!P6 IMAD.MOV R50, RZ, RZ, -R50 ;  /* 0x000000ffff32e224 */ /* 0x000fe200078e0a32 */
[C---:B------:R-:W-:Y:S01]  /*5ff0*/  ISETP.GT.U32.AND P6, PT, R0.reuse, R36, PT ;  /* 0x000000240000720c */ /* 0x040fe20003fc4070 */
[----:B------:R-:W-:Y:S01]  /*6000*/  IMAD R30, R0, R9, R21 ;  /* 0x00000009001e7224 */ /* 0x000fe200078e0215 */
[----:B------:R-:W-:Y:S01]  /*6010*/  @!P0 IADD3 R42, R42, -R0, RZ ;  /* 0x800000002a2a8210 */ /* 0x000fe20007ffe0ff */
[----:B------:R-:W-:-:S03]  /*6020*/  IMAD.HI.U32 R2, R2, R25, RZ ;  /* 0x0000001902027227 */ /* 0x000fc600078e00ff */
[----:B------:R-:W-:Y:S01]  /*6030*/  ISETP.GT.U32.AND P0, PT, R0, R30, PT ;  /* 0x0000001e0000720c */ /* 0x000fe20003f04070 */
[----:B------:R-:W-:Y:S02]  /*6040*/  IMAD.MOV R2, RZ, RZ, -R2 ;  /* 0x000000ffff027224 */ /* 0x000fe400078e0a02 */
[--C-:B------:R-:W-:Y:S01]  /*6050*/  @!P2 IMAD.IADD R34, R34, 0x1, -R0.reuse ;  /* 0x000000012222a824 */ /* 0x100fe200078e0a00 */
[C---:B------:R-:W-:Y:S01]  /*6060*/  ISETP.GT.U32.AND P2, PT, R0.reuse, R5, PT ;  /* 0x000000050000720c */ /* 0x040fe20003f44070 */
[----:B------:R-:W-:Y:S01]  /*6070*/  IMAD R24, R0, R2, R25 ;  /* 0x0000000200187224 */ /* 0x000fe200078e0219 */
[----:B------:R-:W-:Y:S01]  /*6080*/  @!P1 IADD3 R26, R26, -R0, RZ ;  /* 0x800000001a1a9210 */ /* 0x000fe20007ffe0ff */
[----:B------:R-:W-:Y:S01]  /*6090*/  @!P5 IMAD.IADD R28, R28, 0x1, -R0 ;  /* 0x000000011c1cd824 */ /* 0x000fe200078e0a00 */
[----:B------:R-:W-:Y:S01]  /*60a0*/  ISETP.GE.AND P5, PT, R31, RZ, PT ;  /* 0x000000ff1f00720c */ /* 0x000fe20003fa6270 */
[----:B------:R-:W-:Y:S01]  /*60b0*/  @!P4 IMAD.MOV R44, RZ, RZ, -R44 ;  /* 0x000000ffff2cc224 */ /* 0x000fe200078e0a2c */
[----:B------:R-:W-:Y:S01]  /*60c0*/  ISETP.GT.U32.AND P4, PT, R0, R34, PT ;  /* 0x000000220000720c */ /* 0x000fe20003f84070 */
[--C-:B------:R-:W-:Y:S01]  /*60d0*/  @!P3 IMAD.IADD R38, R38, 0x1, -R0.reuse ;  /* 0x000000012626b824 */ /* 0x100fe200078e0a00 */
[----:B------:R-:W-:Y:S01]  /*60e0*/  ISETP.GE.AND P1, PT, R35, RZ, PT ;  /* 0x000000ff2300720c */ /* 0x000fe20003f26270 */
[--C-:B------:R-:W-:Y:S01]  /*60f0*/  @!P6 IMAD.IADD R36, R36, 0x1, -R0.reuse ;  /* 0x000000012424e824 */ /* 0x100fe200078e0a00 */
[----:B------:R-:W-:Y:S01]  /*6100*/  ISETP.GT.U32.AND P3, PT, R0, R24, PT ;  /* 0x000000180000720c */ /* 0x000fe20003f64070 */
[--C-:B------:R-:W-:Y:S01]  /*6110*/  @!P0 IMAD.IADD R30, R30, 0x1, -R0.reuse ;  /* 0x000000011e1e8824 */ /* 0x100fe200078e0a00 */
[----:B------:R-:W-:Y:S01]  /*6120*/  ISETP.GE.AND P6, PT, R27, RZ, PT ;  /* 0x000000ff1b00720c */ /* 0x000fe20003fc6270 */
[----:B------:R-:W-:Y:S01]  /*6130*/  @!P2 IMAD.IADD R5, R5, 0x1, -R0 ;  /* 0x000000010505a824 */ /* 0x000fe200078e0a00 */
[----:B------:R-:W-:Y:S01]  /*6140*/  ISETP.GE.AND P0, PT, R33, RZ, PT ;  /* 0x000000ff2100720c */ /* 0x000fe20003f06270 */
[----:B------:R-:W1:Y:S01]  /*6150*/  LDC.64 R2, c[0x0][0x238] ;  /* 0x00008e00ff027b82 */ /* 0x000e620000000a00 */
[C---:B------:R-:W-:Y:S01]  /*6160*/  ISETP.GT.U32.AND P2, PT, R0.reuse, R32, PT ;  /* 0x000000200000720c */ /* 0x040fe20003f44070 */
[----:B------:R-:W-:Y:S01]  /*6170*/  @!P5 IMAD.MOV R42, RZ, RZ, -R42 ;  /* 0x000000ffff2ad224 */ /* 0x000fe200078e0a2a */
[----:B------:R-:W-:Y:S01]  /*6180*/  ISETP.GT.U32.AND P5, PT, R0, R28, PT ;  /* 0x0000001c0000720c */ /* 0x000fe20003fa4070 */
[----:B------:R-:W-:Y:S01]  /*6190*/  IMAD.SHL.U32 R9, R239, 0x4, RZ ;  /* 0x00000004ef097824 */ /* 0x000fe200078e00ff */
[----:B------:R-:W-:Y:S01]  /*61a0*/  @!P4 IADD3 R34, R34, -R0, RZ ;  /* 0x800000002222c210 */ /* 0x000fe20007ffe0ff */
[----:B------:R-:W-:Y:S01]  /*61b0*/  IMAD.MOV.U32 R243, RZ, RZ, R13 ;  /* 0x000000fffff37224 */ /* 0x000fe200078e000d */
[----:B------:R-:W-:Y:S01]  /*61c0*/  ISETP.GE.AND P4, PT, R41, RZ, PT ;  /* 0x000000ff2900720c */ /* 0x000fe20003f86270 */
[----:B------:R-:W-:Y:S01]  /*61d0*/  @!P3 IMAD.IADD R24, R24, 0x1, -R0 ;  /* 0x000000011818b824 */ /* 0x000fe200078e0a00 */
[----:B------:R-:W-:-:S02]  /*61e0*/  @!P1 IADD3 R38, -R38, RZ, RZ ;  /* 0x000000ff26269210 */ /* 0x000fc40007ffe1ff */
[----:B------:R-:W-:Y:S01]  /*61f0*/  ISETP.GT.U32.AND P1, PT, R0, R26, PT ;  /* 0x0000001a0000720c */ /* 0x000fe20003f24070 */
[----:B------:R-:W-:Y:S01]  /*6200*/  @!P0 IMAD.MOV R40, RZ, RZ, -R40 ;  /* 0x000000ffff288224 */ /* 0x000fe200078e0a28 */
[----:B------:R-:W-:Y:S01]  /*6210*/  @!P6 IADD3 R6, -R6, RZ, RZ ;  /* 0x000000ff0606e210 */ /* 0x000fe20007ffe1ff */
[--C-:B------:R-:W-:Y:S01]  /*6220*/  @!P2 IMAD.IADD R32, R32, 0x1, -R0.reuse ;  /* 0x000000012020a824 */ /* 0x100fe200078e0a00 */
[----:B------:R-:W-:Y:S01]  /*6230*/  ISETP.GE.AND P3, PT, R37, RZ, PT ;  /* 0x000000ff2500720c */ /* 0x000fe20003f66270 */
[----:B------:R-:W-:Y:S01]  /*6240*/  @!P5 IMAD.IADD R28, R28, 0x1, -R0 ;  /* 0x000000011c1cd824 */ /* 0x000fe200078e0a00 */
[C---:B------:R-:W-:Y:S02]  /*6250*/  ISETP.GT.U32.AND P6, PT, R0.reuse, R5, PT ;  /* 0x000000050000720c */ /* 0x040fe40003fc4070 */
[----:B------:R-:W-:Y:S01]  /*6260*/  ISETP.GT.U32.AND P0, PT, R0, R30, PT ;  /* 0x0000001e0000720c */ /* 0x000fe20003f04070 */
[----:B------:R-:W-:Y:S01]  /*6270*/  @!P4 IMAD.MOV R34, RZ, RZ, -R34 ;  /* 0x000000ffff22c224 */ /* 0x000fe200078e0a22 */
[----:B------:R-:W-:-:S02]  /*6280*/  ISETP.GE.AND P5, PT, R43, RZ, PT ;  /* 0x000000ff2b00720c */ /* 0x000fc40003fa6270 */
[----:B------:R-:W-:Y:S01]  /*6290*/  ISETP.GE.AND P4, PT, R7, RZ, PT ;  /* 0x000000ff0700720c */ /* 0x000fe20003f86270 */
[----:B------:R-:W-:Y:S01]  /*62a0*/  @!P1 IMAD.IADD R26, R26, 0x1, -R0 ;  /* 0x000000011a1a9824 */ /* 0x000fe200078e0a00 */
[----:B------:R-:W-:Y:S02]  /*62b0*/  ISETP.GE.AND P1, PT, R47, RZ, PT ;  /* 0x000000ff2f00720c */ /* 0x000fe40003f26270 */
[----:B------:R-:W-:Y:S01]  /*62c0*/  ISETP.GE.AND P2, PT, R39, RZ, PT ;  /* 0x000000ff2700720c */ /* 0x000fe20003f46270 */
[----:B------:R-:W-:Y:S01]  /*62d0*/  @!P3 IMAD.MOV R36, RZ, RZ, -R36 ;  /* 0x000000ffff24b224 */ /* 0x000fe200078e0a24 */
[----:B------:R-:W-:Y:S01]  /*62e0*/  ISETP.GT.U32.AND P3, PT, R0, R24, PT ;  /* 0x000000180000720c */ /* 0x000fe20003f64070 */
[--C-:B------:R-:W-:Y:S01]  /*62f0*/  @!P6 IMAD.IADD R5, R5, 0x1, -R0.reuse ;  /* 0x000000010505e824 */ /* 0x100fe200078e0a00 */
[----:B------:R-:W-:Y:S01]  /*6300*/  ISETP.GE.AND P6, PT, R11, RZ, PT ;  /* 0x000000ff0b00720c */ /* 0x000fe20003fc6270 */
[----:B------:R-:W-:Y:S01]  /*6310*/  @!P0 IMAD.IADD R30, R30, 0x1, -R0 ;  /* 0x000000011e1e8824 */ /* 0x000fe200078e0a00 */
[----:B------:R-:W-:-:S02]  /*6320*/  LOP3.LUT R9, R9, 0x7c, RZ, 0xc0, !PT ;  /* 0x0000007c09097812 */ /* 0x000fc400078ec0ff */
[----:B------:R-:W-:Y:S01]  /*6330*/  ISETP.GE.AND P0, PT, R45, RZ, PT ;  /* 0x000000ff2d00720c */ /* 0x000fe20003f06270 */
[----:B------:R-:W-:Y:S01]  /*6340*/  @!P4 IMAD.MOV R5, RZ, RZ, -R5 ;  /* 0x000000ffff05c224 */ /* 0x000fe200078e0a05 */
[----:B------:R-:W-:Y:S01]  /*6350*/  @!P5 IADD3 R28, -R28, RZ, RZ ;  /* 0x000000ff1c1cd210 */ /* 0x000fe20007ffe1ff */
[----:B------:R-:W-:Y:S01]  /*6360*/  IMAD R8, R8, 0x200, R9 ;  /* 0x0000020008087824 */ /* 0x000fe200078e0209 */
[----:B------:R-:W-:Y:S01]  /*6370*/  ISETP.NE.AND P5, PT, R51, RZ, PT ;  /* 0x000000ff3300720c */ /* 0x000fe20003fa5270 */
[----:B------:R-:W-:Y:S01]  /*6380*/  @!P1 IMAD.MOV R26, RZ, RZ, -R26 ;  /* 0x000000ffff1a9224 */ /* 0x000fe200078e0a1a */
[----:B------:R-:W-:Y:S01]  /*6390*/  ISETP.GE.AND P1, PT, R12, RZ, PT ;  /* 0x000000ff0c00720c */ /* 0x000fe20003f26270 */
[----:B------:R-:W-:Y:S01]  /*63a0*/  @!P2 IMAD.MOV R32, RZ, RZ, -R32 ;  /* 0x000000ffff20a224 */ /* 0x000fe200078e0a20 */
[----:B------:R2:W-:Y:S01]  /*63b0*/  STL [R1+0xc44], R8 ;  /* 0x000c440801007387 */ /* 0x0005e20000100800 */
[----:B------:R-:W-:Y:S01]  /*63c0*/  @!P3 IADD3 R24, R24, -R0, RZ ;  /* 0x800000001818b210 */ /* 0x000fe20007ffe0ff */
[----:B------:R-:W-:Y:S01]  /*63d0*/  @!P6 IMAD.MOV R237, RZ, RZ, -R237 ;  /* 0x000000ffffede224 */ /* 0x000fe200078e0aed */
[----:B------:R-:W-:Y:S01]  /*63e0*/  ISETP.NE.AND P2, PT, R53, RZ, PT ;  /* 0x000000ff3500720c */ /* 0x000fe20003f45270 */
[----:B-1----:R-:W-:Y:S01]  /*63f0*/  IMAD R0, R55, R3, RZ ;  /* 0x0000000337007224 */ /* 0x002fe200078e02ff */
[----:B------:R-:W-:Y:S01]  /*6400*/  ISETP.GE.AND P3, PT, R49, RZ, PT ;  /* 0x000000ff3100720c */ /* 0x000fe20003f66270 */
[----:B------:R-:W-:Y:S01]  /*6410*/  @!P0 IMAD.MOV R30, RZ, RZ, -R30 ;  /* 0x000000ffff1e8224 */ /* 0x000fe200078e0a1e */
[----:B------:R-:W-:-:S02]  /*6420*/  SEL R211, R235, R80, !P5 ;  /* 0x00000050ebd37207 */ /* 0x000fc40006800000 */
[C---:B------:R-:W-:Y:S02]  /*6430*/  SEL R209, R235.reuse, R82, !P5 ;  /* 0x00000052ebd17207 */ /* 0x040fe40006800000 */
[----:B--2---:R-:W-:Y:S01]  /*6440*/  SEL R8, R235, R5, !P5 ;  /* 0x00000005eb087207 */ /* 0x004fe20006800000 */
[----:B------:R-:W-:Y:S01]  /*6450*/  IMAD R211, R211, UR34, RZ ;  /* 0x00000022d3d37c24 */ /* 0x000fe2000f8e02ff */
[----:B------:R-:W-:Y:S01]  /*6460*/  SEL R13, R236, R237, !P2 ;  /* 0x000000edec0d7207 */ /* 0x000fe20005000000 */
[----:B------:R-:W-:Y:S01]  /*6470*/  IMAD R209, R209, UR34, RZ ;  /* 0x00000022d1d17c24 */ /* 0x000fe2000f8e02ff */
[----:B------:R-:W-:Y:S01]  /*6480*/  LEA R234, P0, R0, UR4, 0x2 ;  /* 0x0000000400ea7c11 */ /* 0x000fe2000f8010ff */
[----:B------:R-:W-:Y:S01]  /*6490*/  IMAD R8, R8, UR34, RZ ;  /* 0x0000002208087c24 */ /* 0x000fe2000f8e02ff */
[C---:B------:R-:W-:Y:S01]  /*64a0*/  SEL R207, R235.reuse, R84, !P5 ;  /* 0x00000054ebcf7207 */ /* 0x040fe20006800000 */
[----:B------:R1:W-:Y:S01]  /*64b0*/  STL.64 [R1+0x1000], R12 ;  /* 0x0010000c01007387 */ /* 0x0003e20000100a00 */
[C---:B------:R-:W-:Y:S01]  /*64c0*/  SEL R9, R235.reuse, R14, !P5 ;  /* 0x0000000eeb097207 */ /* 0x040fe20006800000 */
[----:B------:R-:W-:Y:S01]  /*64d0*/  @!P1 IMAD.MOV R243, RZ, RZ, -R243 ;  /* 0x000000fffff39224 */ /* 0x000fe200078e0af3 */
[----:B------:R-:W-:Y:S01]  /*64e0*/  SEL R205, R235, R86, !P5 ;  /* 0x00000056ebcd7207 */ /* 0x000fe20006800000 */
[----:B------:R-:W-:Y:S01]  /*64f0*/  IMAD R207, R207, UR35, RZ ;  /* 0x00000023cfcf7c24 */ /* 0x000fe2000f8e02ff */
[----:B------:R-:W-:Y:S01]  /*6500*/  SEL R22, R235, R22, !P5 ;  /* 0x00000016eb167207 */ /* 0x000fe20006800000 */
[----:B------:R-:W-:Y:S01]  /*6510*/  IMAD R9, R9, UR32, RZ ;  /* 0x0000002009097c24 */ /* 0x000fe2000f8e02ff */
[----:B------:R-:W-:Y:S01]  /*6520*/  SEL R25, R235, R98, !P5 ;  /* 0x00000062eb197207 */ /* 0x000fe20006800000 */
[----:B------:R-:W-:Y:S01]  /*6530*/  IMAD R205, R205, UR36, RZ ;  /* 0x00000024cdcd7c24 */ /* 0x000fe2000f8e02ff */
[C---:B------:R-:W-:Y:S01]  /*6540*/  SEL R20, R235.reuse, R20, !P5 ;  /* 0x00000014eb147207 */ /* 0x040fe20006800000 */
[----:B------:R2:W-:Y:S01]  /*6550*/  STL [R1+0x1020], R13 ;  /* 0x0010200d01007387 */ /* 0x0005e20000100800 */
[C---:B------:R-:W-:Y:S01]  /*6560*/  SEL R27, R235.reuse, R100, !P5 ;  /* 0x00000064eb1b7207 */ /* 0x040fe20006800000 */
[----:B------:R-:W-:Y:S01]  /*6570*/  IMAD R22, R22, UR34, RZ ;  /* 0x0000002216167c24 */ /* 0x000fe2000f8e02ff */
[----:B------:R-:W-:Y:S01]  /*6580*/  SEL R18, R235, R18, !P5 ;  /* 0x00000012eb127207 */ /* 0x000fe20006800000 */
[----:B------:R-:W-:Y:S01]  /*6590*/  IMAD R25, R25, UR42, RZ ;  /* 0x0000002a19197c24 */ /* 0x000fe2000f8e02ff */
[----:B------:R-:W-:Y:S01]  /*65a0*/  LEA.HI.X.SX32 R0, R0, UR5, 0x2, P0 ;  /* 0x0000000500007c11 */ /* 0x000fe200080f16ff */
[----:B------:R-:W-:Y:S01]  /*65b0*/  IMAD R20, R20, UR34, RZ ;  /* 0x0000002214147c24 */ /* 0x000fe2000f8e02ff */
[----:B------:R-:W-:Y:S01]  /*65c0*/  SEL R16, R235, R16, !P5 ;  /* 0x00000010eb107207 */ /* 0x000fe20006800000 */
[----:B------:R-:W-:Y:S01]  /*65d0*/  STL [R1+0x101c], R211 ;  /* 0x00101cd301007387 */ /* 0x000fe20000100800 */
[----:B-1----:R-:W-:Y:S01]  /*65e0*/  LEA R12, P0, R8, R234, 0x2 ;  /* 0x000000ea080c7211 */ /* 0x002fe200078010ff */
[----:B------:R-:W-:Y:S01]  /*65f0*/  IMAD R27, R27, UR43, RZ ;  /* 0x0000002b1b1b7c24 */ /* 0x000fe2000f8e02ff */
[C---:B------:R-:W-:Y:S01]  /*6600*/  SEL R14, R235.reuse, R66, !P5 ;  /* 0x00000042eb0e7207 */ /* 0x040fe20006800000 */
[----:B------:R-:W-:Y:S01]  /*6610*/  IMAD R18, R18, UR34, RZ ;  /* 0x0000002212127c24 */ /* 0x000fe2000f8e02ff */
[----:B------:R-:W-:Y:S01]  /*6620*/  @!P3 IADD3 R24, -R24, RZ, RZ ;  /* 0x000000ff1818b210 */ /* 0x000fe20007ffe1ff */
[----:B------:R-:W-:Y:S01]  /*6630*/  STL [R1+0x1018], R209 ;  /* 0x001018d101007387 */ /* 0x000fe20000100800 */
[----:B--2---:R-:W-:Y:S01]  /*6640*/  LEA.HI.X.SX32 R13, R8, R0, 0x2, P0 ;  /* 0x00000000080d7211 */ /* 0x004fe200000f16ff */
[----:B------:R-:W-:Y:S01]  /*6650*/  IMAD R16, R16, UR34, RZ ;  /* 0x0000002210107c24 */ /* 0x000fe2000f8e02ff */
[C---:B------:R-:W-:Y:S01]  /*6660*/  SEL R251, R235.reuse, R68, !P5 ;  /* 0x00000044ebfb7207 */ /* 0x040fe20006800000 */
[----:B------:R-:W-:Y:S01]  /*6670*/  STL [R1+0x1014], R207 ;  /* 0x001014cf01007387 */ /* 0x000fe20000100800 */
[----:B------:R-:W-:Y:S01]  /*6680*/  SEL R131, R235, R204, !P5 ;  /* 0x000000cceb837207 */ /* 0x000fe20006800000 */
[----:B------:R-:W-:Y:S01]  /*6690*/  IMAD R14, R14, UR34, RZ ;  /* 0x000000220e0e7c24 */ /* 0x000fe2000f8e02ff */
[----:B------:R-:W-:Y:S01]  /*66a0*/  SEL R236, R236, R243, !P2 ;  /* 0x000000f3ecec7207 */ /* 0x000fe20005000000 */
[----:B------:R-:W-:Y:S01]  /*66b0*/  STL [R1+0x1010], R205 ;  /* 0x001010cd01007387 */ /* 0x000fe20000100800 */
[----:B------:R-:W-:Y:S01]  /*66c0*/  LEA R8, P3, R9, R234, 0x2 ;  /* 0x000000ea09087211 */ /* 0x000fe200078610ff */
[----:B------:R-:W-:Y:S01]  /*66d0*/  IMAD R251, R251, UR34, RZ ;  /* 0x00000022fbfb7c24 */ /* 0x000fe2000f8e02ff */
[C---:B------:R-:W-:Y:S01]  /*66e0*/  SEL R249, R235.reuse, R70, !P5 ;  /* 0x00000046ebf97207 */ /* 0x040fe20006800000 */
[----:B------:R-:W-:Y:S01]  /*66f0*/  STL [R1+0x1008], R25 ;  /* 0x0010081901007387 */ /* 0x000fe20000100800 */
[C---:B------:R-:W-:Y:S01]  /*6700*/  SEL R247, R235.reuse, R72, !P5 ;  /* 0x00000048ebf77207 */ /* 0x040fe20006800000 */
[----:B------:R-:W-:Y:S01]  /*6710*/  ULDC UR4, c[0x0][0x240] ;  /* 0x0000900000047ab9 */ /* 0x000fe20000000800 */
[C---:B------:R-:W-:Y:S01]  /*6720*/  SEL R245, R235.reuse, R74, !P5 ;  /* 0x0000004aebf57207 */ /* 0x040fe20006800000 */
[----:B------:R-:W-:Y:S01]  /*6730*/  STL [R1+0x100c], R27 ;  /* 0x00100c1b01007387 */ /* 0x000fe20000100800 */
[----:B------:R-:W-:Y:S01]  /*6740*/  SEL R241, R235, R76, !P5 ;  /* 0x0000004cebf17207 */ /* 0x000fe20006800000 */
[----:B------:R-:W-:Y:S01]  /*6750*/  IMAD R249, R249, UR34, RZ ;  /* 0x00000022f9f97c24 */ /* 0x000fe2000f8e02ff */
[C---:B------:R-:W-:Y:S01]  /*6760*/  SEL R213, R235.reuse, R78, !P5 ;  /* 0x0000004eebd57207 */ /* 0x040fe20006800000 */
[----:B------:R1:W-:Y:S01]  /*6770*/  STL.64 [R1+0x80], R12 ;  /* 0x0000800c01007387 */ /* 0x0003e20000100a00 */
[----:B------:R-:W-:Y:S01]  /*6780*/  SEL R15, R235, R88, !P5 ;  /* 0x00000058eb0f7207 */ /* 0x000fe20006800000 */
[----:B------:R-:W-:Y:S01]  /*6790*/  IMAD R247, R247, UR34, RZ ;  /* 0x00000022f7f77c24 */ /* 0x000fe2000f8e02ff */
        /* <DEDUP_REMOVED lines=44> */
[C---:B------:R-:W-:Y:S01]  /*6a60*/  SEL R65, R235.reuse, R138, !P5 ;  /* 0x0000008aeb417207 */ /* 0x040fe20006800000 */
[----:B------:R-:W-:Y:S01]  /*6a70*/  ULDC UR5, c[0x0][0x240] ;  /* 0x0000900000057ab9 */ /* 0x000fe20000000800 */
        /* <DEDUP_REMOVED lines=166> */
[----:B------:R-:W-:Y:S01]  /*74e0*/  LEA R204, P2, R22, R234, 0x2 ;  /* 0x000000ea16cc7211 */ /* 0x000fe200078410ff */
[----:B------:R-:W-:Y:S01]  /*74f0*/  ULDC UR60, c[0x0][0x240] ;  /* 0x00009000003c7ab9 */ /* 0x000fe20000000800 */
[----:B------:R-:W-:Y:S01]  /*7500*/  SEL R235, R235, R24, !P5 ;  /* 0x00000018ebeb7207 */ /* 0x000fe20006800000 */
[----:B------:R-:W-:Y:S01]  /*7510*/  ULDC UR61, c[0x0][0x240] ;  /* 0x00009000003d7ab9 */ /* 0x000fe20000000800 */
[-C--:B------:R-:W-:Y:S01]  /*7520*/  LEA R26, P1, R20, R234.reuse, 0x2 ;  /* 0x000000ea141a7211 */ /* 0x080fe200078210ff */
[----:B------:R-:W-:Y:S01]  /*7530*/  ULDC UR6, c[0x0][0x240] ;  /* 0x0000900000067ab9 */ /* 0x000fe20000000800 */
[-C--:B------:R-:W-:Y:S01]  /*7540*/  LEA R24, P0, R18, R234.reuse, 0x2 ;  /* 0x000000ea12187211 */ /* 0x080fe200078010ff */
[----:B------:R-:W-:Y:S01]  /*7550*/  IMAD R167, R167, UR55, RZ ;  /* 0x00000037a7a77c24 */ /* 0x000fe2000f8e02ff */
[----:B-1----:R-:W-:Y:S01]  /*7560*/  LEA R12, P6, R16, R234, 0x2 ;  /* 0x000000ea100c7211 */ /* 0x002fe200078c10ff */
[----:B------:R-:W-:Y:S01]  /*7570*/  IMAD R169, R169, UR56, RZ ;  /* 0x00000038a9a97c24 */ /* 0x000fe2000f8e02ff */
[-C--:B------:R-:W-:Y:S01]  /*7580*/  LEA.HI.X.SX32 R9, R9, R0.reuse, 0x2, P3 ;  /* 0x0000000009097211 */ /* 0x080fe200018f16ff */
[----:B------:R-:W-:Y:S01]  /*7590*/  IMAD R173, R173, UR58, RZ ;  /* 0x0000003aadad7c24 */ /* 0x000fe2000f8e02ff */
[----:B------:R-:W-:Y:S01]  /*75a0*/  LEA.HI.X.SX32 R205, R22, R0, 0x2, P2 ;  /* 0x0000000016cd7211 */ /* 0x000fe200010f16ff */
[----:B------:R-:W-:Y:S01]  /*75b0*/  IMAD R175, R175, UR59, RZ ;  /* 0x0000003bafaf7c24 */ /* 0x000fe2000f8e02ff */
[----:B------:R-:W-:Y:S01]  /*75c0*/  LEA R210, P5, R14, R234, 0x2 ;  /* 0x000000ea0ed27211 */ /* 0x000fe200078a10ff */
[----:B------:R-:W-:Y:S01]  /*75d0*/  STL.64 [R1+0xfd8], R8 ;  /* 0x000fd80801007387 */ /* 0x000fe20000100a00 */
[-C--:B------:R-:W-:Y:S01]  /*75e0*/  LEA.HI.X.SX32 R27, R20, R0.reuse, 0x2, P1 ;  /* 0x00000000141b7211 */ /* 0x080fe200008f16ff */
[----:B------:R-:W-:Y:S01]  /*75f0*/  IMAD R177, R177, UR60, RZ ;  /* 0x0000003cb1b17c24 */ /* 0x000fe2000f8e02ff */
[-C--:B------:R-:W-:Y:S01]  /*7600*/  LEA.HI.X.SX32 R25, R18, R0.reuse, 0x2, P0 ;  /* 0x0000000012197211 */ /* 0x080fe200000f16ff */
[----:B------:R1:W-:Y:S01]  /*7610*/  STL.64 [R1+0x78], R204 ;  /* 0x000078cc01007387 */ /* 0x0003e20000100a00 */
[----:B------:R-:W-:Y:S01]  /*7620*/  LEA.HI.X.SX32 R13, R16, R0, 0x2, P6 ;  /* 0x00000000100d7211 */ /* 0x000fe200030f16ff */
[----:B------:R-:W-:Y:S01]  /*7630*/  IMAD R179, R179, UR61, RZ ;  /* 0x0000003db3b37c24 */ /* 0x000fe2000f8e02ff */
[----:B------:R-:W-:Y:S01]  /*7640*/  LEA R208, P4, R251, R234, 0x2 ;  /* 0x000000eafbd07211 */ /* 0x000fe200078810ff */
[----:B------:R2:W-:Y:S01]  /*7650*/  STL.64 [R1+0x70], R26 ;  /* 0x0000701a01007387 */ /* 0x0005e20000100a00 */
[-C--:B------:R-:W-:Y:S01]  /*7660*/  LEA.HI.X.SX32 R211, R14, R0.reuse, 0x2, P5 ;  /* 0x000000000ed37211 */ /* 0x080fe200028f16ff */
[----:B------:R-:W-:Y:S01]  /*7670*/  IMAD R185, R185, UR6, RZ ;  /* 0x00000006b9b97c24 */ /* 0x000fe2000f8e02ff */
[----:B------:R-:W-:Y:S01]  /*7680*/  LEA.HI.X.SX32 R209, R251, R0, 0x2, P4 ;  /* 0x00000000fbd17211 */ /* 0x000fe200020f16ff */
[----:B------:R3:W-:Y:S01]  /*7690*/  STL.64 [R1+0x68], R24 ;  /* 0x0000681801007387 */ /* 0x0007e20000100a00 */
[-C--:B------:R-:W-:Y:S01]  /*76a0*/  LEA R206, P3, R249, R234.reuse, 0x2 ;  /* 0x000000eaf9ce7211 */ /* 0x080fe200078610ff */
[----:B------:R-:W-:Y:S01]  /*76b0*/  ULDC UR4, c[0x0][0x240] ;  /* 0x0000900000047ab9 */ /* 0x000fe20000000800 */
[----:B------:R-:W-:Y:S01]  /*76c0*/  ULDC UR5, c[0x0][0x240] ;  /* 0x0000900000057ab9 */ /* 0x000fe20000000800 */
[----:B------:R4:W-:Y:S01]  /*76d0*/  STL.64 [R1+0x60], R12 ;  /* 0x0000600c01007387 */ /* 0x0009e20000100a00 */
[----:B-1----:R-:W-:Y:S01]  /*76e0*/  LEA R204, P2, R247, R234, 0x2 ;  /* 0x000000eaf7cc7211 */ /* 0x002fe200078410ff */
[----:B------:R-:W-:Y:S01]  /*76f0*/  ULDC UR7, c[0x0][0x240] ;  /* 0x0000900000077ab9 */ /* 0x000fe20000000800 */
[----:B------:R-:W-:Y:S01]  /*7700*/  LEA.HI.X.SX32 R207, R249, R0, 0x2, P3 ;  /* 0x00000000f9cf7211 */ /* 0x000fe200018f16ff */
[----:B------:R-:W-:Y:S01]  /*7710*/  ULDC UR8, c[0x0][0x240] ;  /* 0x0000900000087ab9 */ /* 0x000fe20000000800 */
[-C--:B--2---:R-:W-:Y:S01]  /*7720*/  LEA R26, P1, R245, R234.reuse, 0x2 ;  /* 0x000000eaf51a7211 */ /* 0x084fe200078210ff */
[----:B------:R-:W-:Y:S01]  /*7730*/  ULDC UR9, c[0x0][0x240] ;  /* 0x0000900000097ab9 */ /* 0x000fe20000000800 */
[----:B------:R-:W-:Y:S01]  /*7740*/  ULDC UR10, c[0x0][0x240] ;  /* 0x00009000000a7ab9 */ /* 0x000fe20000000800 */
[-C--:B---3--:R-:W-:Y:S01]  /*7750*/  LEA R24, P0, R241, R234.reuse, 0x2 ;  /* 0x000000eaf1187211 */ /* 0x088fe200078010ff */
[----:B------:R-:W-:Y:S01]  /*7760*/  ULDC UR13, c[0x0][0x240] ;  /* 0x00009000000d7ab9 */ /* 0x000fe20000000800 */
[----:B------:R-:W1:Y:S01]  /*7770*/  LDC R242, c[0x0][0x230] ;  /* 0x00008c00fff27b82 */ /* 0x000e620000000800 */
[----:B------:R-:W-:Y:S01]  /*7780*/  IMAD R181, R181, UR4, RZ ;  /* 0x00000004b5b57c24 */ /* 0x000fe2000f8e02ff */
[----:B----4-:R-:W2:Y:S01]  /*7790*/  LDL.LU R13, [R1+0x1020] ;  /* 0x00102000010d7983 */ /* 0x010ea20000300800 */
[----:B------:R-:W-:Y:S01]  /*77a0*/  LEA R12, P6, R213, R234, 0x2 ;  /* 0x000000ead50c7211 */ /* 0x000fe200078c10ff */
[----:B------:R-:W-:Y:S01]  /*77b0*/  IMAD R183, R183, UR5, RZ ;  /* 0x00000005b7b77c24 */ /* 0x000fe2000f8e02ff */
[-C--:B------:R-:W-:Y:S01]  /*77c0*/  LEA.HI.X.SX32 R205, R247, R0.reuse, 0x2, P2 ;  /* 0x00000000f7cd7211 */ /* 0x080fe200010f16ff */
[----:B------:R3:W-:Y:S01]  /*77d0*/  STL.64 [R1+0x58], R210 ;  /* 0x000058d201007387 */ /* 0x0007e20000100a00 */
[-C--:B------:R-:W-:Y:S01]  /*77e0*/  LEA.HI.X.SX32 R27, R245, R0.reuse, 0x2, P1 ;  /* 0x00000000f51b7211 */ /* 0x080fe200008f16ff */
[----:B------:R-:W-:Y:S01]  /*77f0*/  IMAD.MOV.U32 R249, RZ, RZ, R251 ;  /* 0x000000fffff97224 */ /* 0x000fe200078e00fb */
[----:B------:R-:W-:Y:S01]  /*7800*/  LEA.HI.X.SX32 R25, R241, R0, 0x2, P0 ;  /* 0x00000000f1197211 */ /* 0x000fe200000f16ff */
[----:B------:R-:W-:Y:S01]  /*7810*/  IMAD R187, R187, UR7, RZ ;  /* 0x00000007bbbb7c24 */ /* 0x000fe2000f8e02ff */
[----:B------:R-:W4:Y:S01]  /*7820*/  LDC R238, c[0x0][0x230] ;  /* 0x00008c00ffee7b82 */ /* 0x000f220000000800 */
[----:B------:R-:W-:Y:S01]  /*7830*/  IMAD R189, R189, UR8, RZ ;  /* 0x00000008bdbd7c24 */ /* 0x000fe2000f8e02ff */
[----:B------:R-:W-:Y:S01]  /*7840*/  ULDC UR11, c[0x0][0x240] ;  /* 0x00009000000b7ab9 */ /* 0x000fe20000000800 */
[----:B------:R-:W-:Y:S01]  /*7850*/  IMAD R191, R191, UR9, RZ ;  /* 0x00000009bfbf7c24 */ /* 0x000fe2000f8e02ff */
[----:B------:R-:W-:Y:S01]  /*7860*/  ULDC UR12, c[0x0][0x240] ;  /* 0x00009000000c7ab9 */ /* 0x000fe20000000800 */
[----:B------:R-:W-:Y:S01]  /*7870*/  IMAD R193, R193, UR10, RZ ;  /* 0x0000000ac1c17c24 */ /* 0x000fe2000f8e02ff */
[----:B------:R-:W-:Y:S01]  /*7880*/  ULDC UR14, c[0x0][0x240] ;  /* 0x00009000000e7ab9 */ /* 0x000fe20000000800 */
[----:B---3--:R-:W3:Y:S01]  /*7890*/  LDL.LU R211, [R1+0x101c] ;  /* 0x00101c0001d37983 */ /* 0x008ee20000300800 */
[----:B------:R-:W-:Y:S01]  /*78a0*/  MOV R240, R12 ;  /* 0x0000000c00f07202 */ /* 0x000fe20000000f00 */
[----:B------:R-:W-:Y:S01]  /*78b0*/  IMAD.MOV.U32 R247, RZ, RZ, R9 ;  /* 0x000000fffff77224 */ /* 0x000fe200078e0009 */
[-C--:B------:R-:W-:Y:S01]  /*78c0*/  LEA R16, P0, R17, R234.reuse, 0x2 ;  /* 0x000000ea11107211 */ /* 0x080fe200078010ff */
[----:B------:R1:W-:Y:S01]  /*78d0*/  STL.64 [R1+0x50], R208 ;  /* 0x000050d001007387 */ /* 0x0003e20000100a00 */
[----:B------:R-:W-:Y:S01]  /*78e0*/  LEA R14, P1, R15, R234, 0x2 ;  /* 0x000000ea0f0e7211 */ /* 0x000fe200078210ff */
[----:B------:R-:W-:Y:S01]  /*78f0*/  IMAD R199, R199, UR13, RZ ;  /* 0x0000000dc7c77c24 */ /* 0x000fe2000f8e02ff */
[----:B------:R-:W-:Y:S01]  /*7900*/  ULDC UR15, c[0x0][0x240] ;  /* 0x00009000000f7ab9 */ /* 0x000fe20000000800 */
[----:B------:R-:W-:Y:S01]  /*7910*/  ULDC UR16, c[0x0][0x240] ;  /* 0x0000900000107ab9 */ /* 0x000fe20000000800 */
[----:B------:R-:W-:Y:S01]  /*7920*/  ULDC UR17, c[0x0][0x240] ;  /* 0x0000900000117ab9 */ /* 0x000fe20000000800 */
[----:B------:R-:W-:Y:S01]  /*7930*/  ULDC UR20, c[0x0][0x240] ;  /* 0x0000900000147ab9 */ /* 0x000fe20000000800 */
[----:B------:R-:W4:Y:S01]  /*7940*/  LDC R237, c[0x0][0x230] ;  /* 0x00008c00ffed7b82 */ /* 0x000f220000000800 */
[----:B------:R-:W-:Y:S01]  /*7950*/  IMAD R195, R195, UR11, RZ ;  /* 0x0000000bc3c37c24 */ /* 0x000fe2000f8e02ff */
[----:B------:R-:W-:Y:S01]  /*7960*/  ULDC UR18, c[0x0][0x240] ;  /* 0x0000900000127ab9 */ /* 0x000fe20000000800 */
[----:B------:R-:W-:Y:S01]  /*7970*/  IMAD R197, R197, UR12, RZ ;  /* 0x0000000cc5c57c24 */ /* 0x000fe2000f8e02ff */
[----:B------:R-:W-:Y:S01]  /*7980*/  ULDC UR19, c[0x0][0x240] ;  /* 0x0000900000137ab9 */ /* 0x000fe20000000800 */
[----:B-1----:R-:W4:Y:S01]  /*7990*/  LDL.LU R209, [R1+0x1018] ;  /* 0x0010180001d17983 */ /* 0x002f220000300800 */
[----:B------:R-:W-:Y:S01]  /*79a0*/  IMAD R201, R201, UR14, RZ ;  /* 0x0000000ec9c97c24 */ /* 0x000fe2000f8e02ff */
[----:B------:R-:W-:Y:S01]  /*79b0*/  ULDC UR21, c[0x0][0x240] ;  /* 0x0000900000157ab9 */ /* 0x000fe20000000800 */
[----:B------:R-:W-:Y:S01]  /*79c0*/  ULDC UR22, c[0x0][0x240] ;  /* 0x0000900000167ab9 */ /* 0x000fe20000000800 */
[----:B------:R-:W-:Y:S01]  /*79d0*/  STL [R1+0x28], R12 ;  /* 0x0000280c01007387 */ /* 0x000fe20000100800 */
[----:B------:R-:W-:Y:S01]  /*79e0*/  ULDC UR23, c[0x0][0x240] ;  /* 0x0000900000177ab9 */ /* 0x000fe20000000800 */
[----:B------:R-:W-:Y:S01]  /*79f0*/  ULDC UR24, c[0x0][0x240] ;  /* 0x0000900000187ab9 */ /* 0x000fe20000000800 */
[----:B------:R-:W1:Y:S01]  /*7a00*/  LDC R244, c[0x0][0x230] ;  /* 0x00008c00fff47b82 */ /* 0x000e620000000800 */
[----:B------:R-:W1:Y:S01]  /*7a10*/  S2R R252, SR_TID.X ;  /* 0x0000000000fc7919 */ /* 0x000e620000002100 */
[----:B------:R-:W-:Y:S01]  /*7a20*/  ULDC UR25, c[0x0][0x240] ;  /* 0x0000900000197ab9 */ /* 0x000fe20000000800 */
[----:B------:R-:W-:Y:S01]  /*7a30*/  ULDC UR26, c[0x0][0x240] ;  /* 0x00009000001a7ab9 */ /* 0x000fe20000000800 */
[----:B------:R-:W-:Y:S01]  /*7a40*/  ULDC UR27, c[0x0][0x240] ;  /* 0x00009000001b7ab9 */ /* 0x000fe20000000800 */
[----:B------:R-:W-:Y:S01]  /*7a50*/  ULDC UR28, c[0x0][0x240] ;  /* 0x00009000001c7ab9 */ /* 0x000fe20000000800 */
[----:B------:R-:W-:Y:S01]  /*7a60*/  ULDC UR29, c[0x0][0x240] ;  /* 0x00009000001d7ab9 */ /* 0x000fe20000000800 */
[----:B------:R-:W-:Y:S01]  /*7a70*/  ULDC UR30, c[0x0][0x240] ;  /* 0x00009000001e7ab9 */ /* 0x000fe20000000800 */
[----:B------:R-:W1:Y:S01]  /*7a80*/  S2UR UR5, SR_CgaCtaId ;  /* 0x00000000000579c3 */ /* 0x000e620000008800 */
[----:B------:R-:W-:Y:S01]  /*7a90*/  ULDC UR31, c[0x0][0x240] ;  /* 0x00009000001f7ab9 */ /* 0x000fe20000000800 */
[----:B------:R-:W-:Y:S01]  /*7aa0*/  ULDC UR4, c[0x0][0x234] ;  /* 0x00008d0000047ab9 */ /* 0x000fe20000000800 */
[----:B------:R-:W-:-:S05]  /*7ab0*/  ULDC.64 UR6, c[0x0][0x210] ;  /* 0x0000840000067ab9 */ /* 0x000fca0000000a00 */
[----:B------:R-:W1:Y:S01]  /*7ac0*/  LDC R243, c[0x0][0x230] ;  /* 0x00008c00fff37b82 */ /* 0x000e620000000800 */
[----:B---3--:R-:W-:Y:S01]  /*7ad0*/  LEA R8, P5, R211, R234, 0x2 ;  /* 0x000000ead3087211 */ /* 0x008fe200078a10ff */
[----:B--2---:R-:W-:Y:S01]  /*7ae0*/  IMAD.MOV.U32 R241, RZ, RZ, R13 ;  /* 0x000000fffff17224 */ /* 0x004fe200078e000d */
[----:B------:R-:W-:Y:S01]  /*7af0*/  LEA.HI.X.SX32 R17, R17, R0, 0x2, P0 ;  /* 0x0000000011117211 */ /* 0x000fe200000f16ff */
[----:B------:R-:W-:-:S04]  /*7b00*/  IMAD R203, R203, UR15, RZ ;  /* 0x0000000fcbcb7c24 */ /* 0x000fc8000f8e02ff */
[----:B------:R-:W2:Y:S01]  /*7b10*/  LDC R240, c[0x0][0x230] ;  /* 0x00008c00fff07b82 */ /* 0x000ea20000000800 */
[----:B------:R-:W-:Y:S01]  /*7b20*/  STL [R1+0x20], R8 ;  /* 0x0000200801007387 */ /* 0x000fe20000100800 */
[----:B------:R-:W-:Y:S01]  /*7b30*/  LEA.HI.X.SX32 R15, R15, R0, 0x2, P1 ;  /* 0x000000000f0f7211 */ /* 0x000fe200008f16ff */
[----:B------:R-:W-:Y:S02]  /*7b40*/  IMAD R10, R10, UR16, RZ ;  /* 0x000000100a0a7c24 */ /* 0x000fe4000f8e02ff */
[----:B------:R3:W-:Y:S01]  /*7b50*/  STL.64 [R1+0x48], R206 ;  /* 0x000048ce01007387 */ /* 0x0007e20000100a00 */
[----:B------:R-:W-:Y:S02]  /*7b60*/  IMAD R5, R5, UR17, RZ ;  /* 0x0000001105057c24 */ /* 0x000fe4000f8e02ff */
[----:B------:R-:W-:Y:S02]  /*7b70*/  IMAD R6, R6, UR20, RZ ;  /* 0x0000001406067c24 */ /* 0x000fe4000f8e02ff */
[----:B------:R-:W-:Y:S01]  /*7b80*/  IMAD R3, R3, UR18, RZ ;  /* 0x0000001203037c24 */ /* 0x000fe2000f8e02ff */
[----:B----4-:R-:W-:Y:S01]  /*7b90*/  LEA R250, P4, R209, R234, 0x2 ;  /* 0x000000ead1fa7211 */ /* 0x010fe200078810ff */
[----:B------:R-:W-:-:S02]  /*7ba0*/  IMAD R4, R4, UR19, RZ ;  /* 0x0000001304047c24 */ /* 0x000fc4000f8e02ff */
[----:B------:R-:W-:Y:S01]  /*7bb0*/  IMAD R215, R215, UR21, RZ ;  /* 0x00000015d7d77c24 */ /* 0x000fe2000f8e02ff */
[----:B---3--:R-:W3:Y:S01]  /*7bc0*/  LDL.LU R207, [R1+0x1014] ;  /* 0x0010140001cf7983 */ /* 0x008ee20000300800 */
[----:B------:R-:W-:Y:S02]  /*7bd0*/  IMAD R217, R217, UR22, RZ ;  /* 0x00000016d9d97c24 */ /* 0x000fe4000f8e02ff */
[----:B------:R-:W-:Y:S01]  /*7be0*/  IMAD R219, R219, UR23, RZ ;  /* 0x00000017dbdb7c24 */ /* 0x000fe2000f8e02ff */
[----:B------:R-:W-:Y:S01]  /*7bf0*/  STL [R1+0x18], R250 ;  /* 0x000018fa01007387 */ /* 0x000fe20000100800 */
[----:B------:R-:W-:Y:S02]  /*7c00*/  IMAD R221, R221, UR24, RZ ;  /* 0x00000018dddd7c24 */ /* 0x000fe4000f8e02ff */
[----:B------:R-:W-:Y:S01]  /*7c10*/  IMAD R223, R223, UR25, RZ ;  /* 0x00000019dfdf7c24 */ /* 0x000fe2000f8e02ff */
[----:B------:R4:W-:Y:S01]  /*7c20*/  STL.64 [R1+0x40], R204 ;  /* 0x000040cc01007387 */ /* 0x0009e20000100a00 */
[----:B------:R-:W-:-:S02]  /*7c30*/  IMAD R225, R225, UR26, RZ ;  /* 0x0000001ae1e17c24 */ /* 0x000fc4000f8e02ff */
[----:B------:R-:W-:Y:S02]  /*7c40*/  IMAD R227, R227, UR27, RZ ;  /* 0x0000001be3e37c24 */ /* 0x000fe4000f8e02ff */
[----:B------:R-:W-:Y:S02]  /*7c50*/  IMAD R229, R229, UR28, RZ ;  /* 0x0000001ce5e57c24 */ /* 0x000fe4000f8e02ff */
[----:B------:R-:W-:Y:S02]  /*7c60*/  IMAD R231, R231, UR29, RZ ;  /* 0x0000001de7e77c24 */ /* 0x000fe4000f8e02ff */
[----:B------:R-:W-:Y:S02]  /*7c70*/  IMAD R233, R233, UR30, RZ ;  /* 0x0000001ee9e97c24 */ /* 0x000fe4000f8e02ff */
[----:B------:R-:W-:Y:S01]  /*7c80*/  IMAD R235, R235, UR31, RZ ;  /* 0x0000001febeb7c24 */ /* 0x000fe2000f8e02ff */
[----:B----4-:R-:W4:Y:S04]  /*7c90*/  LDL.LU R205, [R1+0x1010] ;  /* 0x0010100001cd7983 */ /* 0x010f280000300800 */
[----:B------:R1:W-:Y:S04]  /*7ca0*/  STL.64 [R1+0x38], R26 ;  /* 0x0000381a01007387 */ /* 0x0003e80000100a00 */
[----:B-1----:R-:W2:Y:S04]  /*7cb0*/  LDL.LU R27, [R1+0x100c] ;  /* 0x00100c00011b7983 */ /* 0x002ea80000300800 */
[----:B------:R1:W-:Y:S04]  /*7cc0*/  STL.64 [R1+0x30], R24 ;  /* 0x0000301801007387 */ /* 0x0003e80000100a00 */
[----:B-1----:R-:W2:Y:S04]  /*7cd0*/  LDL.LU R25, [R1+0x1008] ;  /* 0x0010080001197983 */ /* 0x002ea80000300800 */
[----:B------:R-:W2:Y:S01]  /*7ce0*/  LDL.LU.64 R12, [R1+0x1000] ;  /* 0x00100000010c7983 */ /* 0x000ea20000300a00 */
[----:B------:R-:W-:Y:S01]  /*7cf0*/  MOV R248, R250 ;  /* 0x000000fa00f87202 */ /* 0x000fe20000000f00 */
[----:B------:R-:W-:Y:S01]  /*7d00*/  IMAD.MOV.U32 R246, RZ, RZ, R8 ;  /* 0x000000fffff67224 */ /* 0x000fe200078e0008 */
[----:B------:R-:W-:-:S02]  /*7d10*/  LEA.HI.X.SX32 R241, R213, R0, 0x2, P6 ;  /* 0x00000000d5f17211 */ /* 0x000fc400030f16ff */
[-C--:B------:R-:W-:Y:S02]  /*7d20*/  LEA.HI.X.SX32 R247, R211, R0.reuse, 0x2, P5 ;  /* 0x00000000d3f77211 */ /* 0x080fe400028f16ff */
[----:B------:R-:W-:Y:S02]  /*7d30*/  LEA.HI.X.SX32 R249, R209, R0, 0x2, P4 ;  /* 0x00000000d1f97211 */ /* 0x000fe400020f16ff */
[-C--:B------:R-:W-:Y:S02]  /*7d40*/  LEA R18, P6, R19, R234.reuse, 0x2 ;  /* 0x000000ea13127211 */ /* 0x080fe400078c10ff */
[-C--:B------:R-:W-:Y:S02]  /*7d50*/  LEA R20, P5, R21, R234.reuse, 0x2 ;  /* 0x000000ea15147211 */ /* 0x080fe400078a10ff */
[-C--:B------:R-:W-:Y:S02]  /*7d60*/  LEA R22, P4, R23, R234.reuse, 0x2 ;  /* 0x000000ea17167211 */ /* 0x080fe400078810ff */
[----:B------:R-:W-:-:S02]  /*7d70*/  LEA R30, P0, R31, R234, 0x2 ;  /* 0x000000ea1f1e7211 */ /* 0x000fc400078010ff */
[-C--:B------:R-:W-:Y:S02]  /*7d80*/  LEA.HI.X.SX32 R19, R19, R0.reuse, 0x2, P6 ;  /* 0x0000000013137211 */ /* 0x080fe400030f16ff */
[-C--:B------:R-:W-:Y:S02]  /*7d90*/  LEA.HI.X.SX32 R21, R21, R0.reuse, 0x2, P5 ;  /* 0x0000000015157211 */ /* 0x080fe400028f16ff */
[----:B------:R-:W-:Y:S02]  /*7da0*/  LEA.HI.X.SX32 R23, R23, R0, 0x2, P4 ;  /* 0x0000000017177211 */ /* 0x000fe400020f16ff */
[-C--:B------:R-:W-:Y:S02]  /*7db0*/  LEA R28, P1, R29, R234.reuse, 0x2 ;  /* 0x000000ea1d1c7211 */ /* 0x080fe400078210ff */
[-C--:B------:R-:W-:Y:S02]  /*7dc0*/  LEA R32, P6, R33, R234.reuse, 0x2 ;  /* 0x000000ea21207211 */ /* 0x080fe400078c10ff */
[----:B------:R-:W-:-:S02]  /*7dd0*/  LEA R34, P5, R35, R234, 0x2 ;  /* 0x000000ea23227211 */ /* 0x000fc400078a10ff */
[----:B------:R-:W-:Y:S02]  /*7de0*/  LEA R36, P4, R37, R234, 0x2 ;  /* 0x000000ea25247211 */ /* 0x000fe400078810ff */
[----:B------:R-:W-:Y:S02]  /*7df0*/  LEA.HI.X.SX32 R31, R31, R0, 0x2, P0 ;  /* 0x000000001f1f7211 */ /* 0x000fe400000f16ff */
[----:B------:R-:W-:Y:S02]  /*7e00*/  LEA R44, P0, R45, R234, 0x2 ;  /* 0x000000ea2d2c7211 */ /* 0x000fe400078010ff */
[-C--:B------:R-:W-:Y:S02]  /*7e10*/  LEA.HI.X.SX32 R29, R29, R0.reuse, 0x2, P1 ;  /* 0x000000001d1d7211 */ /* 0x080fe400008f16ff */
[-C--:B------:R-:W-:Y:S02]  /*7e20*/  LEA.HI.X.SX32 R33, R33, R0.reuse, 0x2, P6 ;  /* 0x0000000021217211 */ /* 0x080fe400030f16ff */
[----:B------:R-:W-:-:S02]  /*7e30*/  LEA.HI.X.SX32 R35, R35, R0, 0x2, P5 ;  /* 0x0000000023237211 */ /* 0x000fc400028f16ff */
[----:B------:R-:W-:Y:S02]  /*7e40*/  LEA.HI.X.SX32 R37, R37, R0, 0x2, P4 ;  /* 0x0000000025257211 */ /* 0x000fe400020f16ff */
[-C--:B------:R-:W-:Y:S02]  /*7e50*/  LEA R42, P1, R43, R234.reuse, 0x2 ;  /* 0x000000ea2b2a7211 */ /* 0x080fe400078210ff */
[-C--:B------:R-:W-:Y:S02]  /*7e60*/  LEA R46, P6, R47, R234.reuse, 0x2 ;  /* 0x000000ea2f2e7211 */ /* 0x080fe400078c10ff */
[-C--:B------:R-:W-:Y:S02]  /*7e70*/  LEA R48, P5, R49, R234.reuse, 0x2 ;  /* 0x000000ea31307211 */ /* 0x080fe400078a10ff */
[----:B------:R-:W-:Y:S02]  /*7e80*/  LEA R50, P4, R51, R234, 0x2 ;  /* 0x000000ea33327211 */ /* 0x000fe400078810ff */
[----:B------:R-:W-:-:S02]  /*7e90*/  LEA.HI.X.SX32 R45, R45, R0, 0x2, P0 ;  /* 0x000000002d2d7211 */ /* 0x000fc400000f16ff */
[----:B------:R-:W-:Y:S02]  /*7ea0*/  LEA R58, P0, R59, R234, 0x2 ;  /* 0x000000ea3b3a7211 */ /* 0x000fe400078010ff */
[-C--:B------:R-:W-:Y:S02]  /*7eb0*/  LEA.HI.X.SX32 R43, R43, R0.reuse, 0x2, P1 ;  /* 0x000000002b2b7211 */ /* 0x080fe400008f16ff */
[-C--:B------:R-:W-:Y:S02]  /*7ec0*/  LEA.HI.X.SX32 R47, R47, R0.reuse, 0x2, P6 ;  /* 0x000000002f2f7211 */ /* 0x080fe400030f16ff */
[-C--:B------:R-:W-:Y:S02]  /*7ed0*/  LEA.HI.X.SX32 R49, R49, R0.reuse, 0x2, P5 ;  /* 0x0000000031317211 */ /* 0x080fe400028f16ff */
[----:B------:R-:W-:Y:S02]  /*7ee0*/  LEA.HI.X.SX32 R51, R51, R0, 0x2, P4 ;  /* 0x0000000033337211 */ /* 0x000fe400020f16ff */
[----:B------:R-:W-:-:S02]  /*7ef0*/  LEA R56, P1, R57, R234, 0x2 ;  /* 0x000000ea39387211 */ /* 0x000fc400078210ff */
[-C--:B------:R-:W-:Y:S02]  /*7f00*/  LEA R60, P6, R61, R234.reuse, 0x2 ;  /* 0x000000ea3d3c7211 */ /* 0x080fe400078c10ff */
[-C--:B------:R-:W-:Y:S02]  /*7f10*/  LEA R62, P5, R63, R234.reuse, 0x2 ;  /* 0x000000ea3f3e7211 */ /* 0x080fe400078a10ff */
[----:B------:R-:W-:Y:S02]  /*7f20*/  LEA R64, P4, R65, R234, 0x2 ;  /* 0x000000ea41407211 */ /* 0x000fe400078810ff */
[----:B------:R-:W-:Y:S02]  /*7f30*/  LEA.HI.X.SX32 R59, R59, R0, 0x2, P0 ;  /* 0x000000003b3b7211 */ /* 0x000fe400000f16ff */
[----:B------:R-:W-:Y:S02]  /*7f40*/  LEA R72, P0, R73, R234, 0x2 ;  /* 0x000000ea49487211 */ /* 0x000fe400078010ff */
[----:B------:R-:W-:-:S02]  /*7f50*/  LEA.HI.X.SX32 R57, R57, R0, 0x2, P1 ;  /* 0x0000000039397211 */ /* 0x000fc400008f16ff */
        /* <DEDUP_REMOVED lines=58> */
[-C--:B------:R-:W-:Y:S02]  /*8300*/  LEA R156, P0, R157, R234.reuse, 0x2 ;  /* 0x000000ea9d9c7211 */ /* 0x080fe400078010ff */
[----:B---3--:R-:W-:-:S04]  /*8310*/  LEA R250, P3, R207, R234, 0x2 ;  /* 0x000000eacffa7211 */ /* 0x008fc800078610ff */
[----:B------:R-:W-:Y:S02]  /*8320*/  LEA.HI.X.SX32 R251, R207, R0, 0x2, P3 ;  /* 0x00000000cffb7211 */ /* 0x000fe400018f16ff */
[----:B----4-:R-:W-:-:S04]  /*8330*/  LEA R8, P2, R205, R234, 0x2 ;  /* 0x000000eacd087211 */ /* 0x010fc800078410ff */
[----:B------:R-:W-:Y:S02]  /*8340*/  LEA.HI.X.SX32 R9, R205, R0, 0x2, P2 ;  /* 0x00000000cd097211 */ /* 0x000fe400010f16ff */
[----:B--2---:R-:W-:-:S04]  /*8350*/  LEA R26, P2, R27, R234, 0x2 ;  /* 0x000000ea1b1a7211 */ /* 0x004fc800078410ff */
[----:B------:R-:W-:Y:S02]  /*8360*/  LEA.HI.X.SX32 R27, R27, R0, 0x2, P2 ;  /* 0x000000001b1b7211 */ /* 0x000fe400010f16ff */
[-C--:B------:R-:W-:Y:S02]  /*8370*/  LEA R40, P2, R41, R234.reuse, 0x2 ;  /* 0x000000ea29287211 */ /* 0x080fe400078410ff */
[----:B------:R-:W-:-:S04]  /*8380*/  LEA R24, P3, R25, R234, 0x2 ;  /* 0x000000ea19187211 */ /* 0x000fc800078610ff */
[----:B------:R-:W-:Y:S02]  /*8390*/  LEA.HI.X.SX32 R25, R25, R0, 0x2, P3 ;  /* 0x0000000019197211 */ /* 0x000fe400018f16ff */
[----:B------:R-:W-:-:S04]  /*83a0*/  LEA R38, P3, R39, R234, 0x2 ;  /* 0x000000ea27267211 */ /* 0x000fc800078610ff */
[----:B------:R-:W-:Y:S02]  /*83b0*/  LEA.HI.X.SX32 R39, R39, R0, 0x2, P3 ;  /* 0x0000000027277211 */ /* 0x000fe400018f16ff */
[----:B------:R-:W-:Y:S02]  /*83c0*/  LEA R52, P3, R53, R234, 0x2 ;  /* 0x000000ea35347211 */ /* 0x000fe400078610ff */
[----:B------:R-:W-:Y:S02]  /*83d0*/  LEA.HI.X.SX32 R41, R41, R0, 0x2, P2 ;  /* 0x0000000029297211 */ /* 0x000fe400010f16ff */
[----:B------:R-:W-:Y:S02]  /*83e0*/  LEA R54, P2, R55, R234, 0x2 ;  /* 0x000000ea37367211 */ /* 0x000fe400078410ff */
[----:B------:R-:W-:Y:S02]  /*83f0*/  LEA.HI.X.SX32 R53, R53, R0, 0x2, P3 ;  /* 0x0000000035357211 */ /* 0x000fe400018f16ff */
[----:B------:R-:W-:-:S02]  /*8400*/  LEA R66, P3, R67, R234, 0x2 ;  /* 0x000000ea43427211 */ /* 0x000fc400078610ff */
        /* <DEDUP_REMOVED lines=24> */
[-C--:B------:R-:W-:Y:S02]  /*8590*/  LEA.HI.X.SX32 R139, R139, R0.reuse, 0x2, P2 ;  /* 0x000000008b8b7211 */ /* 0x080fe400010f16ff */
[-C--:B------:R-:W-:Y:S02]  /*85a0*/  LEA.HI.X.SX32 R141, R141, R0.reuse, 0x2, P1 ;  /* 0x000000008d8d7211 */ /* 0x080fe400008f16ff */
[-C--:B------:R-:W-:Y:S02]  /*85b0*/  LEA.HI.X.SX32 R145, R145, R0.reuse, 0x2, P6 ;  /* 0x0000000091917211 */ /* 0x080fe400030f16ff */
[-C--:B------:R-:W-:Y:S02]  /*85c0*/  LEA.HI.X.SX32 R147, R147, R0.reuse, 0x2, P5 ;  /* 0x0000000093937211 */ /* 0x080fe400028f16ff */
[----:B------:R-:W-:Y:S02]  /*85d0*/  LEA.HI.X.SX32 R149, R149, R0, 0x2, P4 ;  /* 0x0000000095957211 */ /* 0x000fe400020f16ff */
[----:B------:R-:W-:-:S02]  /*85e0*/  LEA R152, P2, R153, R234, 0x2 ;  /* 0x000000ea99987211 */ /* 0x000fc400078410ff */
[-C--:B------:R-:W-:Y:S02]  /*85f0*/  LEA R154, P1, R155, R234.reuse, 0x2 ;  /* 0x000000ea9b9a7211 */ /* 0x080fe400078210ff */
[-C--:B------:R-:W-:Y:S02]  /*8600*/  LEA R158, P6, R159, R234.reuse, 0x2 ;  /* 0x000000ea9f9e7211 */ /* 0x080fe400078c10ff */
[-C--:B------:R-:W-:Y:S02]  /*8610*/  LEA R160, P5, R161, R234.reuse, 0x2 ;  /* 0x000000eaa1a07211 */ /* 0x080fe400078a10ff */
[----:B------:R-:W-:Y:S02]  /*8620*/  LEA R162, P4, R163, R234, 0x2 ;  /* 0x000000eaa3a27211 */ /* 0x000fe400078810ff */
[-C--:B------:R-:W-:Y:S02]  /*8630*/  LEA.HI.X.SX32 R151, R151, R0.reuse, 0x2, P3 ;  /* 0x0000000097977211 */ /* 0x080fe400018f16ff */
[----:B------:R-:W-:-:S02]  /*8640*/  LEA.HI.X.SX32 R157, R157, R0, 0x2, P0 ;  /* 0x000000009d9d7211 */ /* 0x000fc400000f16ff */
[-C--:B------:R-:W-:Y:S02]  /*8650*/  LEA R164, P3, R165, R234.reuse, 0x2 ;  /* 0x000000eaa5a47211 */ /* 0x080fe400078610ff */
[----:B------:R-:W-:Y:S02]  /*8660*/  LEA R170, P0, R171, R234, 0x2 ;  /* 0x000000eaabaa7211 */ /* 0x000fe400078010ff */
[-C--:B------:R-:W-:Y:S02]  /*8670*/  LEA.HI.X.SX32 R153, R153, R0.reuse, 0x2, P2 ;  /* 0x0000000099997211 */ /* 0x080fe400010f16ff */
[-C--:B------:R-:W-:Y:S02]  /*8680*/  LEA.HI.X.SX32 R155, R155, R0.reuse, 0x2, P1 ;  /* 0x000000009b9b7211 */ /* 0x080fe400008f16ff */
[-C--:B------:R-:W-:Y:S02]  /*8690*/  LEA.HI.X.SX32 R159, R159, R0.reuse, 0x2, P6 ;  /* 0x000000009f9f7211 */ /* 0x080fe400030f16ff */
[----:B------:R-:W-:-:S02]  /*86a0*/  LEA.HI.X.SX32 R161, R161, R0, 0x2, P5 ;  /* 0x00000000a1a17211 */ /* 0x000fc400028f16ff */
[----:B------:R-:W-:Y:S02]  /*86b0*/  LEA.HI.X.SX32 R163, R163, R0, 0x2, P4 ;  /* 0x00000000a3a37211 */ /* 0x000fe400020f16ff */
[-C--:B------:R-:W-:Y:S02]  /*86c0*/  LEA R166, P2, R167, R234.reuse, 0x2 ;  /* 0x000000eaa7a67211 */ /* 0x080fe400078410ff */
[-C--:B------:R-:W-:Y:S02]  /*86d0*/  LEA R168, P1, R169, R234.reuse, 0x2 ;  /* 0x000000eaa9a87211 */ /* 0x080fe400078210ff */
[-C--:B------:R-:W-:Y:S02]  /*86e0*/  LEA R172, P6, R173, R234.reuse, 0x2 ;  /* 0x000000eaadac7211 */ /* 0x080fe400078c10ff */
[-C--:B------:R-:W-:Y:S02]  /*86f0*/  LEA R174, P5, R175, R234.reuse, 0x2 ;  /* 0x000000eaafae7211 */ /* 0x080fe400078a10ff */
[----:B------:R-:W-:-:S02]  /*8700*/  LEA R176, P4, R177, R234, 0x2 ;  /* 0x000000eab1b07211 */ /* 0x000fc400078810ff */
[-C--:B------:R-:W-:Y:S02]  /*8710*/  LEA.HI.X.SX32 R165, R165, R0.reuse, 0x2, P3 ;  /* 0x00000000a5a57211 */ /* 0x080fe400018f16ff */
[----:B------:R-:W-:Y:S02]  /*8720*/  LEA.HI.X.SX32 R171, R171, R0, 0x2, P0 ;  /* 0x00000000abab7211 */ /* 0x000fe400000f16ff */
[-C--:B------:R-:W-:Y:S02]  /*8730*/  LEA R178, P3, R179, R234.reuse, 0x2 ;  /* 0x000000eab3b27211 */ /* 0x080fe400078610ff */
[----:B------:R-:W-:Y:S02]  /*8740*/  LEA R184, P0, R185, R234, 0x2 ;  /* 0x000000eab9b87211 */ /* 0x000fe400078010ff */
[-C--:B------:R-:W-:Y:S02]  /*8750*/  LEA.HI.X.SX32 R167, R167, R0.reuse, 0x2, P2 ;  /* 0x00000000a7a77211 */ /* 0x080fe400010f16ff */
[----:B------:R-:W-:-:S02]  /*8760*/  LEA.HI.X.SX32 R169, R169, R0, 0x2, P1 ;  /* 0x00000000a9a97211 */ /* 0x000fc400008f16ff */
[-C--:B------:R-:W-:Y:S02]  /*8770*/  LEA.HI.X.SX32 R173, R173, R0.reuse, 0x2, P6 ;  /* 0x00000000adad7211 */ /* 0x080fe400030f16ff */
[-C--:B------:R-:W-:Y:S02]  /*8780*/  LEA.HI.X.SX32 R175, R175, R0.reuse, 0x2, P5 ;  /* 0x00000000afaf7211 */ /* 0x080fe400028f16ff */
[----:B------:R-:W-:Y:S02]  /*8790*/  LEA.HI.X.SX32 R177, R177, R0, 0x2, P4 ;  /* 0x00000000b1b17211 */ /* 0x000fe400020f16ff */
[-C--:B------:R-:W-:Y:S02]  /*87a0*/  LEA R180, P2, R181, R234.reuse, 0x2 ;  /* 0x000000eab5b47211 */ /* 0x080fe400078410ff */
[-C--:B------:R-:W-:Y:S02]  /*87b0*/  LEA R182, P1, R183, R234.reuse, 0x2 ;  /* 0x000000eab7b67211 */ /* 0x080fe400078210ff */
[----:B------:R-:W-:-:S02]  /*87c0*/  LEA R186, P6, R187, R234, 0x2 ;  /* 0x000000eabbba7211 */ /* 0x000fc400078c10ff */
[-C--:B------:R-:W-:Y:S02]  /*87d0*/  LEA R188, P5, R189, R234.reuse, 0x2 ;  /* 0x000000eabdbc7211 */ /* 0x080fe400078a10ff */
[----:B------:R-:W-:Y:S02]  /*87e0*/  LEA R190, P4, R191, R234, 0x2 ;  /* 0x000000eabfbe7211 */ /* 0x000fe400078810ff */
[-C--:B------:R-:W-:Y:S02]  /*87f0*/  LEA.HI.X.SX32 R179, R179, R0.reuse, 0x2, P3 ;  /* 0x00000000b3b37211 */ /* 0x080fe400018f16ff */
[----:B------:R-:W-:Y:S02]  /*8800*/  LEA.HI.X.SX32 R185, R185, R0, 0x2, P0 ;  /* 0x00000000b9b97211 */ /* 0x000fe400000f16ff */
[-C--:B------:R-:W-:Y:S02]  /*8810*/  LEA R192, P3, R193, R234.reuse, 0x2 ;  /* 0x000000eac1c07211 */ /* 0x080fe400078610ff */
        /* <DEDUP_REMOVED lines=27> */
[----:B------:R-:W-:Y:S01]  /*89d0*/  LEA R220, P3, R221, R234, 0x2 ;  /* 0x000000eadddc7211 */ /* 0x000fe200078610ff */
[----:B------:R-:W1:Y:S01]  /*89e0*/  LDC R6, c[0x0][0x230] ;  /* 0x00008c00ff067b82 */ /* 0x000e620000000800 */
[-C--:B------:R-:W-:Y:S02]  /*89f0*/  LEA.HI.X.SX32 R209, R3, R0.reuse, 0x2, P2 ;  /* 0x0000000003d17211 */ /* 0x080fe400010f16ff */
[-C--:B------:R-:W-:Y:S02]  /*8a00*/  LEA.HI.X.SX32 R211, R4, R0.reuse, 0x2, P1 ;  /* 0x0000000004d37211 */ /* 0x080fe400008f16ff */
[----:B------:R-:W-:-:S02]  /*8a10*/  LEA.HI.X.SX32 R215, R215, R0, 0x2, P6 ;  /* 0x00000000d7d77211 */ /* 0x000fc400030f16ff */
[-C--:B------:R-:W-:Y:S02]  /*8a20*/  LEA.HI.X.SX32 R217, R217, R0.reuse, 0x2, P5 ;  /* 0x00000000d9d97211 */ /* 0x080fe400028f16ff */
[----:B------:R-:W-:Y:S02]  /*8a30*/  LEA.HI.X.SX32 R219, R219, R0, 0x2, P4 ;  /* 0x00000000dbdb7211 */ /* 0x000fe400020f16ff */
[-C--:B------:R-:W-:Y:S02]  /*8a40*/  LEA R222, P2, R223, R234.reuse, 0x2 ;  /* 0x000000eadfde7211 */ /* 0x080fe400078410ff */
[-C--:B------:R-:W-:Y:S02]  /*8a50*/  LEA R224, P1, R225, R234.reuse, 0x2 ;  /* 0x000000eae1e07211 */ /* 0x080fe400078210ff */
[-C--:B------:R-:W-:Y:S02]  /*8a60*/  LEA R226, P0, R227, R234.reuse, 0x2 ;  /* 0x000000eae3e27211 */ /* 0x080fe400078010ff */
[----:B------:R-:W-:-:S02]  /*8a70*/  LEA R228, P6, R229, R234, 0x2 ;  /* 0x000000eae5e47211 */ /* 0x000fc400078c10ff */
[-C--:B------:R-:W-:Y:S02]  /*8a80*/  LEA R230, P5, R231, R234.reuse, 0x2 ;  /* 0x000000eae7e67211 */ /* 0x080fe400078a10ff */
[----:B------:R-:W-:Y:S02]  /*8a90*/  LEA R232, P4, R233, R234, 0x2 ;  /* 0x000000eae9e87211 */ /* 0x000fe400078810ff */
[----:B------:R-:W-:Y:S02]  /*8aa0*/  LEA.HI.X.SX32 R221, R221, R0, 0x2, P3 ;  /* 0x00000000dddd7211 */ /* 0x000fe400018f16ff */
[----:B------:R-:W-:Y:S02]  /*8ab0*/  LEA R234, P3, R235, R234, 0x2 ;  /* 0x000000eaebea7211 */ /* 0x000fe400078610ff */
[----:B------:R-:W-:Y:S02]  /*8ac0*/  IADD3 R5, R242, -0x3, RZ ;  /* 0xfffffffdf2057810 */ /* 0x000fe40007ffe0ff */
[-C--:B------:R-:W-:Y:S01]  /*8ad0*/  LEA.HI.X.SX32 R223, R223, R0.reuse, 0x2, P2 ;  /* 0x00000000dfdf7211 */ /* 0x080fe200010f16ff */
[----:B------:R2:W-:Y:S01]  /*8ae0*/  STL [R1+0x2c], R241 ;  /* 0x00002cf101007387 */ /* 0x0005e20000100800 */
[-C--:B------:R-:W-:Y:S01]  /*8af0*/  LEA.HI.X.SX32 R225, R225, R0.reuse, 0x2, P1 ;  /* 0x00000000e1e17211 */ /* 0x080fe200008f16ff */
[----:B------:R-:W-:Y:S01]  /*8b00*/  VIADD R3, R237, 0xffffffff ;  /* 0xffffffffed037836 */ /* 0x000fe20000000000 */
[-C--:B------:R-:W-:Y:S01]  /*8b10*/  LEA.HI.X.SX32 R227, R227, R0.reuse, 0x2, P0 ;  /* 0x00000000e3e37211 */ /* 0x080fe200000f16ff */
[----:B------:R-:W-:Y:S01]  /*8b20*/  IMAD R13, R13, UR4, RZ ;  /* 0x000000040d0d7c24 */ /* 0x000fe2000f8e02ff */
[-C--:B------:R-:W-:Y:S01]  /*8b30*/  LEA.HI.X.SX32 R229, R229, R0.reuse, 0x2, P6 ;  /* 0x00000000e5e57211 */ /* 0x080fe200030f16ff */
[----:B------:R-:W-:Y:S01]  /*8b40*/  VIADD R4, R243, 0xfffffffc ;  /* 0xfffffffcf3047836 */ /* 0x000fe20000000000 */
[-C--:B------:R-:W-:Y:S01]  /*8b50*/  LEA.HI.X.SX32 R231, R231, R0.reuse, 0x2, P5 ;  /* 0x00000000e7e77211 */ /* 0x080fe200028f16ff */
[----:B------:R-:W-:Y:S01]  /*8b60*/  IMAD.SHL.U32 R10, R239, 0x10, RZ ;  /* 0x00000010ef0a7824 */ /* 0x000fe200078e00ff */
[-C--:B------:R-:W-:Y:S01]  /*8b70*/  LEA.HI.X.SX32 R233, R233, R0.reuse, 0x2, P4 ;  /* 0x00000000e9e97211 */ /* 0x080fe200020f16ff */
[----:B--2---:R-:W2:Y:S01]  /*8b80*/  LDC R241, c[0x0][0x230] ;  /* 0x00008c00fff17b82 */ /* 0x004ea20000000800 */
[----:B------:R-:W-:Y:S01]  /*8b90*/  LEA.HI.X.SX32 R235, R235, R0, 0x2, P3 ;  /* 0x00000000ebeb7211 */ /* 0x000fe200018f16ff */
[----:B------:R-:W-:Y:S01]  /*8ba0*/  VIADD R0, R238, 0xfffffffe ;  /* 0xfffffffeee007836 */ /* 0x000fe20000000000 */
[----:B------:R-:W-:-:S05]  /*8bb0*/  ISETP.GE.U32.AND P2, PT, R5, 0x7fffff7e, PT ;  /* 0x7fffff7e0500780c */ /* 0x000fca0003f46070 */
[----:B------:R-:W3:Y:S01]  /*8bc0*/  LDC R5, c[0x0][0x230] ;  /* 0x00008c00ff057b82 */ /* 0x000ee20000000800 */
[----:B------:R-:W-:Y:S01]  /*8bd0*/  ISETP.GE.U32.AND P1, PT, R0, 0x7fffff7f, PT ;  /* 0x7fffff7f0000780c */ /* 0x000fe20003f26070 */
[----:B------:R-:W-:Y:S01]  /*8be0*/  IMAD R0, R236, UR4, RZ ;  /* 0x00000004ec007c24 */ /* 0x000fe2000f8e02ff */
[----:B------:R-:W-:Y:S01]  /*8bf0*/  ISETP.GE.U32.AND P0, PT, R3, 0x7fffff80, PT ;  /* 0x7fffff800300780c */ /* 0x000fe20003f06070 */
[----:B------:R-:W-:Y:S01]  /*8c00*/  UMOV UR4, 0x400 ;  /* 0x0000040000047882 */ /* 0x000fe20000000000 */
[----:B------:R-:W-:Y:S01]  /*8c10*/  VIADD R3, R244, 0xffffffdf ;  /* 0xffffffdff4037836 */ /* 0x000fe20000000000 */
[----:B------:R-:W-:Y:S01]  /*8c20*/  ULEA UR32, UR5, UR4, 0x18 ;  /* 0x0000000405207291 */ /* 0x000fe2000f8ec03f */
[----:B------:R-:W-:Y:S01]  /*8c30*/  LEA R236, P5, R13, UR6, 0x2 ;  /* 0x000000060dec7c11 */ /* 0x000fe2000f8a10ff */
[----:B------:R-:W-:Y:S01]  /*8c40*/  STL [R1+0x24], R247 ;  /* 0x000024f701007387 */ /* 0x000fe20000100800 */
[----:B------:R-:W-:Y:S01]  /*8c50*/  ISETP.GE.U32.AND P3, PT, R4, 0x7fffff7d, PT ;  /* 0x7fffff7d0400780c */ /* 0x000fe20003f66070 */
[----:B------:R-:W-:Y:S01]  /*8c60*/  ULDC.64 UR60, c[0x0][0x208] ;  /* 0x00008200003c7ab9 */ /* 0x000fe20000000a00 */
[----:B------:R-:W-:Y:S01]  /*8c70*/  ISETP.GE.U32.AND P4, PT, R3, 0x7fffff60, PT ;  /* 0x7fffff600300780c */ /* 0x000fe20003f86070 */
[----:B------:R-:W-:Y:S01]  /*8c80*/  STL [R1+0x1c], R249 ;  /* 0x00001cf901007387 */ /* 0x000fe20000100800 */
[----:B-1----:R-:W-:Y:S01]  /*8c90*/  IADD3 R3, R6, -0x22, RZ ;  /* 0xffffffde06037810 */ /* 0x002fe20007ffe0ff */
[----:B------:R-:W-:Y:S01]  /*8ca0*/  IMAD.U32 R6, RZ, RZ, UR32 ;  /* 0x00000020ff067e24 */ /* 0x000fe2000f8e00ff */
[----:B------:R-:W-:Y:S01]  /*8cb0*/  LEA.HI.X.SX32 R237, R13, UR7, 0x2, P5 ;  /* 0x000000070ded7c11 */ /* 0x000fe2000a8f16ff */
[----:B------:R-:W-:Y:S01]  /*8cc0*/  STL.64 [R1+0x10], R250 ;  /* 0x000010fa01007387 */ /* 0x000fe20000100a00 */
[----:B------:R-:W-:Y:S01]  /*8cd0*/  LOP3.LUT R10, R10, 0x70, RZ, 0xc0, !PT ;  /* 0x000000700a0a7812 */ /* 0x000fe200078ec0ff */
[----:B------:R-:W1:Y:S01]  /*8ce0*/  LDC R4, c[0x0][0x230] ;  /* 0x00008c00ff047b82 */ /* 0x000e620000000800 */
[----:B------:R-:W-:Y:S01]  /*8cf0*/  LOP3.LUT R252, R252, 0x7f, RZ, 0xc0, !PT ;  /* 0x0000007ffcfc7812 */ /* 0x000fe200078ec0ff */
[----:B------:R-:W-:Y:S01]  /*8d00*/  STL.64 [R1+0x8], R8 ;  /* 0x0000080801007387 */ /* 0x000fe20000100a00 */
[----:B------:R-:W-:Y:S01]  /*8d10*/  LEA R238, P5, R0, UR6, 0x2 ;  /* 0x0000000600ee7c11 */ /* 0x000fe2000f8a10ff */
[----:B------:R-:W-:-:S02]  /*8d20*/  ULDC UR4, c[0x0][0x230] ;  /* 0x00008c0000047ab9 */ /* 0x000fc40000000800 */
[----:B------:R-:W-:Y:S01]  /*8d30*/  STL.64 [R1+0xfe0], R8 ;  /* 0x000fe00801007387 */ /* 0x000fe20000100a00 */
[----:B------:R-:W-:Y:S01]  /*8d40*/  LEA.HI.X.SX32 R239, R0, UR7, 0x2, P5 ;  /* 0x0000000700ef7c11 */ /* 0x000fe2000a8f16ff */
[----:B------:R-:W4:Y:S02]  /*8d50*/  LDC R13, c[0x0][0x230] ;  /* 0x00008c00ff0d7b82 */ /* 0x000f240000000800 */
[----:B------:R2:W-:Y:S01]  /*8d60*/  STL.64 [R1+0xff8], R24 ;  /* 0x000ff81801007387 */ /* 0x0005e20000100a00 */
[----:B------:R-:W-:-:S03]  /*8d70*/  IMAD R10, R252, 0x80, R10 ;  /* 0x00000080fc0a7824 */ /* 0x000fc600078e020a */
[----:B------:R-:W-:Y:S01]  /*8d80*/  STL.64 [R1+0xfe8], R26 ;  /* 0x000fe81a01007387 */ /* 0x000fe20000100a00 */
[----:B------:R-:W-:Y:S01]  /*8d90*/  VIADD R0, R240, 0xffffffdd ;  /* 0xffffffddf0007836 */ /* 0x000fe20000000000 */
[----:B------:R-:W-:Y:S01]  /*8da0*/  IADD3 R244, R10, UR32, RZ ;  /* 0x000000200af47c10 */ /* 0x000fe2000fffe0ff */
[----:B------:R-:W4:Y:S01]  /*8db0*/  LDC R240, c[0x0][0x230] ;  /* 0x00008c00fff07b82 */ /* 0x000f220000000800 */
[----:B------:R-:W-:Y:S04]  /*8dc0*/  STL.64 [R1+0xff0], R28 ;  /* 0x000ff01c01007387 */ /* 0x000fe80000100a00 */
[----:B------:R2:W-:Y:S01]  /*8dd0*/  STL [R1+0xc58], R6 ;  /* 0x000c580601007387 */ /* 0x0005e20000100800 */
[----:B------:R-:W-:Y:S01]  /*8de0*/  ISETP.GE.U32.AND P5, PT, R3, 0x7fffff5f, PT ;  /* 0x7fffff5f0300780c */ /* 0x000fe20003fa6070 */
[----:B---3--:R-:W-:Y:S01]  /*8df0*/  VIADD R3, R5, 0xffffffbf ;  /* 0xffffffbf05037836 */ /* 0x008fe20000000000 */
[----:B------:R-:W-:Y:S01]  /*8e00*/  ISETP.GE.U32.AND P6, PT, R0, 0x7fffff5e, PT ;  /* 0x7fffff5e0000780c */ /* 0x000fe20003fc6070 */
[----:B--2---:R-:W-:Y:S01]  /*8e10*/  VIADD R0, R241, 0xffffffdc ;  /* 0xffffffdcf1007836 */ /* 0x004fe20000000000 */
[----:B------:R-:W2:Y:S01]  /*8e20*/  LDC R5, c[0x0][0x230] ;  /* 0x00008c00ff057b82 */ /* 0x000ea20000000800 */
[----:B------:R-:W-:Y:S01]  /*8e30*/  @!PT LDS RZ, [RZ] ;  /* 0x00000000fffff984 */ /* 0x000fe20000000800 */
[----:B------:R-:W-:Y:S01]  /*8e40*/  @!PT LDS RZ, [RZ] ;  /* 0x00000000fffff984 */ /* 0x000fe20000000800 */
[----:B------:R-:W-:Y:S01]  /*8e50*/  @!PT LDS RZ, [RZ] ;  /* 0x00000000fffff984 */ /* 0x000fe20000000800 */
[----:B------:R-:W-:Y:S01]  /*8e60*/  LDGSTS.E [R244], desc[UR60][R236.64], !P0 ;  /* 0x00000000ecf47fae */ /* 0x000fe2000c12187c */
[----:B------:R-:W-:-:S03]  /*8e70*/  IMAD.WIDE R24, R2, 0x4, R236 ;  /* 0x0000000402187825 */ /* 0x000fc600078e02ec */
[----:B------:R-:W-:Y:S03]  /*8e80*/  LDGSTS.E [R244+0x4000], desc[UR60][R238.64], !P0 ;  /* 0x04000000eef47fae */ /* 0x000fe6000c12187c */
[----:B------:R-:W3:Y:S01]  /*8e90*/  LDC R6, c[0x0][0x230] ;  /* 0x00008c00ff067b82 */ /* 0x000ee20000000800 */
[----:B------:R-:W-:Y:S01]  /*8ea0*/  ISETP.GE.U32.AND P0, PT, R0, 0x7fffff5d, PT ;  /* 0x7fffff5d0000780c */ /* 0x000fe20003f06070 */
[C---:B------:R-:W-:Y:S01]  /*8eb0*/  IMAD.WIDE R8, R2.reuse, 0x4, R238 ;  /* 0x0000000402087825 */ /* 0x040fe200078e02ee */
[----:B------:R1:W-:Y:S03]  /*8ec0*/  STL.64 [R1+0x370], R24 ;  /* 0x0003701801007387 */ /* 0x0003e60000100a00 */
[----:B------:R-:W-:Y:S01]  /*8ed0*/  IMAD.SHL.U32 R0, R2, 0x2, RZ ;  /* 0x0000000202007824 */ /* 0x000fe200078e00ff */
[----:B------:R1:W-:Y:S01]  /*8ee0*/  LDGSTS.E [R244+0x4], desc[UR60][R24.64], !P1 ;  /* 0x0000400018f47fae */ /* 0x0003e2000c92187c */
[----:B------:R-:W4:Y:S03]  /*8ef0*/  LDC R241, c[0x0][0x230] ;  /* 0x00008c00fff17b82 */ /* 0x000f260000000800 */
[----:B------:R1:W-:Y:S04]  /*8f00*/  STL.64 [R1+0x368], R8 ;  /* 0x0003680801007387 */ /* 0x0003e80000100a00 */
[----:B------:R1:W-:Y:S01]  /*8f10*/  LDGSTS.E [R244+0x4004], desc[UR60][R8.64], !P1 ;  /* 0x0400400008f47fae */ /* 0x0003e2000c92187c */
[----:B------:R-:W-:Y:S01]  /*8f20*/  ISETP.GE.U32.AND P1, PT, R3, 0x7fffff40, PT ;  /* 0x7fffff400300780c */ /* 0x000fe20003f26070 */
[----:B------:R-:W4:Y:S01]  /*8f30*/  LDC R242, c[0x0][0x230] ;  /* 0x00008c00fff27b82 */ /* 0x000f220000000800 */
[----:B-1----:R-:W-:Y:S01]  /*8f40*/  IMAD.WIDE R24, R0, 0x4, R236 ;  /* 0x0000000400187825 */ /* 0x002fe200078e02ec */
[----:B------:R-:W-:-:S03]  /*8f50*/  IADD3 R3, R4, -0x42, RZ ;  /* 0xffffffbe04037810 */ /* 0x000fc60007ffe0ff */
[----:B------:R-:W-:Y:S01]  /*8f60*/  IMAD.WIDE R8, R0, 0x4, R238 ;  /* 0x0000000400087825 */ /* 0x000fe200078e02ee */
[----:B------:R1:W-:Y:S03]  /*8f70*/  STL.64 [R1+0x360], R24 ;  /* 0x0003601801007387 */ /* 0x0003e60000100a00 */
[----:B------:R-:W-:Y:S01]  /*8f80*/  IMAD R0, R2, 0x3, RZ ;  /* 0x0000000302007824 */ /* 0x000fe200078e02ff */
[----:B------:R1:W-:Y:S04]  /*8f90*/  LDGSTS.E [R244+0x8], desc[UR60][R24.64], !P2 ;  /* 0x0000800018f47fae */ /* 0x0003e8000d12187c */
[----:B------:R2:W-:Y:S04]  /*8fa0*/  STL.64 [R1+0x358], R8 ;  /* 0x0003580801007387 */ /* 0x0005e80000100a00 */
[----:B------:R2:W-:Y:S01]  /*8fb0*/  LDGSTS.E [R244+0x4008], desc[UR60][R8.64], !P2 ;  /* 0x0400800008f47fae */ /* 0x0005e2000d12187c */
[----:B------:R-:W-:Y:S01]  /*8fc0*/  ISETP.GE.U32.AND P2, PT, R3, 0x7fffff3f, PT ;  /* 0x7fffff3f0300780c */ /* 0x000fe20003f46070 */
[----:B---3--:R-:W-:-:S02]  /*8fd0*/  VIADD R3, R6, 0xffffffbd ;  /* 0xffffffbd06037836 */ /* 0x008fc40000000000 */
[C---:B-1----:R-:W-:Y:S01]  /*8fe0*/  IMAD.WIDE R24, R0.reuse, 0x4, R236 ;  /* 0x0000000400187825 */ /* 0x042fe200078e02ec */
[----:B------:R-:W1:Y:S04]  /*8ff0*/  LDC R6, c[0x0][0x230] ;  /* 0x00008c00ff067b82 */ /* 0x000e680000000800 */
[----:B------:R3:W-:Y:S01]  /*9000*/  LDGSTS.E [R244+0xc], desc[UR60][R24.64], !P3 ;  /* 0x0000c00018f47fae */ /* 0x0007e2000d92187c */
[----:B--2---:R-:W-:-:S04]  /*9010*/  IMAD.WIDE R8, R0, 0x4, R238 ;  /* 0x0000000400087825 */ /* 0x004fc800078e02ee */
[C---:B------:R-:W-:Y:S01]  /*9020*/  IMAD.SHL.U32 R0, R2.reuse, 0x20, RZ ;  /* 0x0000002002007824 */ /* 0x040fe200078e00ff */
[----:B------:R2:W-:Y:S01]  /*9030*/  LDGSTS.E [R244+0x400c], desc[UR60][R8.64], !P3 ;  /* 0x0400c00008f47fae */ /* 0x0005e2000d92187c */
[----:B------:R-:W-:Y:S01]  /*9040*/  ISETP.GE.U32.AND P3, PT, R3, 0x7fffff3e, PT ;  /* 0x7fffff3e0300780c */ /* 0x000fe20003f66070 */
[----:B------:R-:W-:Y:S02]  /*9050*/  IMAD R3, R2, 0x21, RZ ;  /* 0x0000002102037824 */ /* 0x000fe400078e02ff */
[C---:B------:R-:W-:Y:S01]  /*9060*/  IMAD.WIDE R28, R0.reuse, 0x4, R236 ;  /* 0x00000004001c7825 */ /* 0x040fe200078e02ec */
[----:B------:R3:W-:Y:S03]  /*9070*/  STL.64 [R1+0x350], R24 ;  /* 0x0003501801007387 */ /* 0x0007e60000100a00 */
[----:B------:R-:W-:Y:S01]  /*9080*/  IMAD.WIDE R26, R0, 0x4, R238 ;  /* 0x00000004001a7825 */ /* 0x000fe200078e02ee */
[----:B------:R2:W-:Y:S03]  /*9090*/  STL.64 [R1+0x348], R8 ;  /* 0x0003480801007387 */ /* 0x0005e60000100a00 */
[----:B------:R-:W-:Y:S01]  /*90a0*/  VIADD R0, R5, 0xffffffbc ;  /* 0xffffffbc05007836 */ /* 0x000fe20000000000 */
[----:B------:R1:W-:Y:S01]  /*90b0*/  LDGSTS.E [R244+0x8000], desc[UR60][R28.64], !P4 ;  /* 0x080000001cf47fae */ /* 0x0003e2000e12187c */
[----:B---3--:R-:W-:-:S03]  /*90c0*/  IMAD.WIDE R24, R3, 0x4, R236 ;  /* 0x0000000403187825 */ /* 0x008fc600078e02ec */
[----:B------:R3:W-:Y:S01]  /*90d0*/  LDGSTS.E [R244+0xc000], desc[UR60][R26.64], !P4 ;  /* 0x0c0000001af47fae */ /* 0x0007e2000e12187c */
[----:B------:R-:W-:Y:S01]  /*90e0*/  ISETP.GE.U32.AND P4, PT, R0, 0x7fffff3d, PT ;  /* 0x7fffff3d0000780c */ /* 0x000fe20003f86070 */
[----:B--2---:R-:W-:Y:S01]  /*90f0*/  IMAD.WIDE R8, R3, 0x4, R238 ;  /* 0x0000000403087825 */ /* 0x004fe200078e02ee */
[----:B----4-:R-:W-:Y:S01]  /*9100*/  IADD3 R0, R13, -0x61, RZ ;  /* 0xffffff9f0d007810 */ /* 0x010fe20007ffe0ff */
[----:B------:R2:W-:Y:S01]  /*9110*/  LDGSTS.E [R244+0x8004], desc[UR60][R24.64], !P5 ;  /* 0x0800400018f47fae */ /* 0x0005e2000e92187c */
[----:B------:R-:W4:Y:S03]  /*9120*/  LDC R13, c[0x0][0x230] ;  /* 0x00008c00ff0d7b82 */ /* 0x000f260000000800 */
[----:B------:R2:W-:Y:S01]  /*9130*/  LDGSTS.E [R244+0xc004], desc[UR60][R8.64], !P5 ;  /* 0x0c00400008f47fae */ /* 0x0005e2000e92187c */
[----:B------:R-:W-:Y:S01]  /*9140*/  ISETP.GE.U32.AND P5, PT, R0, 0x7fffff20, PT ;  /* 0x7fffff200000780c */ /* 0x000fe20003fa6070 */
[----:B------:R-:W-:-:S02]  /*9150*/  IMAD R0, R2, 0x22, RZ ;  /* 0x0000002202007824 */ /* 0x000fc400078e02ff */
[C---:B------:R-:W-:Y:S01]  /*9160*/  IMAD R3, R2.reuse, 0x23, RZ ;  /* 0x0000002302037824 */ /* 0x040fe200078e02ff */
[----:B------:R1:W-:Y:S04]  /*9170*/  STL.64 [R1+0x2b8], R28 ;  /* 0x0002b81c01007387 */ /* 0x0003e80000100a00 */
[----:B------:R3:W-:Y:S01]  /*9180*/  STL.64 [R1+0x2b0], R26 ;  /* 0x0002b01a01007387 */ /* 0x0007e20000100a00 */
[----:B------:R-:W-:-:S03]  /*9190*/  IMAD.SHL.U32 R4, R2, 0x40, RZ ;  /* 0x0000004002047824 */ /* 0x000fc600078e00ff */
[----:B------:R2:W-:Y:S01]  /*91a0*/  STL.64 [R1+0x2a8], R24 ;  /* 0x0002a81801007387 */ /* 0x0005e20000100a00 */
[----:B-1----:R-:W-:-:S03]  /*91b0*/  IMAD.WIDE R28, R0, 0x4, R236 ;  /* 0x00000004001c7825 */ /* 0x002fc600078e02ec */
[----:B------:R1:W-:Y:S01]  /*91c0*/  STL.64 [R1+0x2a0], R8 ;  /* 0x0002a00801007387 */ /* 0x0003e20000100a00 */
[----:B---3--:R-:W-:-:S03]  /*91d0*/  IMAD.WIDE R26, R0, 0x4, R238 ;  /* 0x00000004001a7825 */ /* 0x008fc600078e02ee */
[----:B------:R-:W-:Y:S01]  /*91e0*/  STL.64 [R1+0x298], R28 ;  /* 0x0002981c01007387 */ /* 0x000fe20000100a00 */
[----:B--2---:R-:W-:-:S03]  /*91f0*/  IMAD.WIDE R24, R3, 0x4, R236 ;  /* 0x0000000403187825 */ /* 0x004fc600078e02ec */
[----:B------:R-:W-:Y:S01]  /*9200*/  LDGSTS.E [R244+0x8008], desc[UR60][R28.64], !P6 ;  /* 0x080080001cf47fae */ /* 0x000fe2000f12187c */
[----:B-1----:R-:W-:-:S03]  /*9210*/  IMAD.WIDE R8, R3, 0x4, R238 ;  /* 0x0000000403087825 */ /* 0x002fc600078e02ee */
[----:B------:R-:W-:Y:S04]  /*9220*/  STL.64 [R1+0x290], R26 ;  /* 0x0002901a01007387 */ /* 0x000fe80000100a00 */
[----:B------:R-:W-:Y:S01]  /*9230*/  LDGSTS.E [R244+0xc008], desc[UR60][R26.64], !P6 ;  /* 0x0c0080001af47fae */ /* 0x000fe2000f12187c */
[----:B------:R-:W-:Y:S02]  /*9240*/  VIADD R5, R240, 0xffffff9e ;  /* 0xffffff9ef0057836 */ /* 0x000fe40000000000 */
[----:B------:R-:W-:Y:S01]  /*9250*/  VIADD R0, R241, 0xffffff9d ;  /* 0xffffff9df1007836 */ /* 0x000fe20000000000 */
[----:B------:R1:W-:Y:S01]  /*9260*/  STL.64 [R1+0x288], R24 ;  /* 0x0002881801007387 */ /* 0x0003e20000100a00 */
[----:B------:R-:W-:Y:S01]  /*9270*/  IADD3 R3, R6, -0x64, RZ ;  /* 0xffffff9c06037810 */ /* 0x000fe20007ffe0ff */
[----:B------:R-:W2:Y:S02]  /*9280*/  LDC R240, c[0x0][0x230] ;  /* 0x00008c00fff07b82 */ /* 0x000ea40000000800 */
[----:B------:R1:W-:Y:S04]  /*9290*/  LDGSTS.E [R244+0x800c], desc[UR60][R24.64], !P0 ;  /* 0x0800c00018f47fae */ /* 0x0003e8000c12187c */
[----:B------:R3:W-:Y:S01]  /*92a0*/  STL.64 [R1+0x280], R8 ;  /* 0x0002800801007387 */ /* 0x0007e20000100a00 */
[----:B------:R-:W-:Y:S01]  /*92b0*/  ISETP.GE.U32.AND P6, PT, R5, 0x7fffff1f, PT ;  /* 0x7fffff1f0500780c */ /* 0x000fe20003fc6070 */
[----:B------:R-:W2:Y:S02]  /*92c0*/  LDC R6, c[0x0][0x230] ;  /* 0x00008c00ff067b82 */ /* 0x000ea40000000800 */
[----:B------:R3:W-:Y:S01]  /*92d0*/  LDGSTS.E [R244+0xc00c], desc[UR60][R8.64], !P0 ;  /* 0x0c00c00008f47fae */ /* 0x0007e2000c12187c */
[----:B-1----:R-:W-:Y:S01]  /*92e0*/  IMAD.WIDE R24, R4, 0x4, R236 ;  /* 0x0000000404187825 */ /* 0x002fe200078e02ec */
[----:B------:R-:W-:-:S04]  /*92f0*/  ISETP.GE.U32.AND P0, PT, R0, 0x7fffff1e, PT ;  /* 0x7fffff1e0000780c */ /* 0x000fc80003f06070 */
[----:B------:R-:W1:Y:S01]  /*9300*/  LDC R5, c[0x0][0x230] ;  /* 0x00008c00ff057b82 */ /* 0x000e620000000800 */
[----:B---3--:R-:W-:Y:S01]  /*9310*/  IMAD.WIDE R8, R4, 0x4, R238 ;  /* 0x0000000404087825 */ /* 0x008fe200078e02ee */
[----:B------:R3:W-:Y:S06]  /*9320*/  LDGSTS.E [R244+0x10000], desc[UR60][R24.64], !P1 ;  /* 0x1000000018f47fae */ /* 0x0007ec000c92187c */
[----:B------:R-:W2:Y:S01]  /*9330*/  LDC R4, c[0x0][0x230] ;  /* 0x00008c00ff047b82 */ /* 0x000ea20000000800 */
[----:B------:R-:W-:Y:S01]  /*9340*/  IMAD R0, R2, 0x41, RZ ;  /* 0x0000004102007824 */ /* 0x000fe200078e02ff */
[----:B------:R3:W-:Y:S04]  /*9350*/  STL.64 [R1+0x1f8], R24 ;  /* 0x0001f81801007387 */ /* 0x0007e80000100a00 */
[----:B------:R3:W-:Y:S01]  /*9360*/  STL.64 [R1+0x1f0], R8 ;  /* 0x0001f00801007387 */ /* 0x0007e20000100a00 */
[----:B------:R-:W-:Y:S01]  /*9370*/  LOP3.LUT R245, R10, 0x10, RZ, 0x3c, !PT ;  /* 0x000000100af57812 */ /* 0x000fe200078e3cff */
[----:B------:R-:W1:Y:S02]  /*9380*/  LDC R241, c[0x0][0x230] ;  /* 0x00008c00fff17b82 */ /* 0x000e640000000800 */
[----:B------:R3:W-:Y:S01]  /*9390*/  LDGSTS.E [R244+0x14000], desc[UR60][R8.64], !P1 ;  /* 0x1400000008f47fae */ /* 0x0007e2000c92187c */
[----:B------:R-:W-:Y:S01]  /*93a0*/  ISETP.GE.U32.AND P1, PT, R3, 0x7fffff1d, PT ;  /* 0x7fffff1d0300780c */ /* 0x000fe20003f26070 */
[----:B----4-:R-:W-:-:S02]  /*93b0*/  VIADD R3, R13, 0xfffffffb ;  /* 0xfffffffb0d037836 */ /* 0x010fc40000000000 */
[C---:B---3--:R-:W-:Y:S02]  /*93c0*/  IMAD.WIDE R24, R0.reuse, 0x4, R236 ;  /* 0x0000000400187825 */ /* 0x048fe400078e02ec */
[----:B------:R-:W3:Y:S02]  /*93d0*/  LDC R13, c[0x0][0x230] ;  /* 0x00008c00ff0d7b82 */ /* 0x000ee40000000800 */
[----:B------:R-:W-:Y:S01]  /*93e0*/  IMAD.WIDE R8, R0, 0x4, R238 ;  /* 0x0000000400087825 */ /* 0x000fe200078e02ee */
[----:B------:R4:W-:Y:S03]  /*93f0*/  STL.64 [R1+0x1e8], R24 ;  /* 0x0001e81801007387 */ /* 0x0009e60000100a00 */
[----:B------:R-:W-:Y:S01]  /*9400*/  IMAD R0, R2, 0x42, RZ ;  /* 0x0000004202007824 */ /* 0x000fe200078e02ff */
[----:B------:R4:W-:Y:S04]  /*9410*/  LDGSTS.E [R244+0x10004], desc[UR60][R24.64], !P2 ;  /* 0x1000400018f47fae */ /* 0x0009e8000d12187c */
[----:B------:R2:W-:Y:S04]  /*9420*/  STL.64 [R1+0x1e0], R8 ;  /* 0x0001e00801007387 */ /* 0x0005e80000100a00 */
[----:B------:R2:W-:Y:S01]  /*9430*/  LDGSTS.E [R244+0x14004], desc[UR60][R8.64], !P2 ;  /* 0x1400400008f47fae */ /* 0x0005e2000d12187c */
[----:B------:R-:W-:Y:S01]  /*9440*/  ISETP.GE.U32.AND P2, PT, R3, 0x7fffff7c, PT ;  /* 0x7fffff7c0300780c */ /* 0x000fe20003f46070 */
[----:B------:R-:W-:-:S02]  /*9450*/  VIADD R3, R242, 0xfffffffa ;  /* 0xfffffffaf2037836 */ /* 0x000fc40000000000 */
[----:B----4-:R-:W-:Y:S01]  /*9460*/  IMAD.WIDE R24, R0, 0x4, R236 ;  /* 0x0000000400187825 */ /* 0x010fe200078e02ec */
[----:B------:R-:W-:Y:S01]  /*9470*/  LOP3.LUT R246, R10, 0x20, RZ, 0x3c, !PT ;  /* 0x000000200af67812 */ /* 0x000fe200078e3cff */
[----:B------:R-:W4:Y:S02]  /*9480*/  LDC R242, c[0x0][0x230] ;  /* 0x00008c00fff27b82 */ /* 0x000f240000000800 */
[----:B--2---:R-:W-:Y:S01]  /*9490*/  IMAD.WIDE R8, R0, 0x4, R238 ;  /* 0x0000000400087825 */ /* 0x004fe200078e02ee */
[----:B------:R2:W-:Y:S03]  /*94a0*/  STL.64 [R1+0x1d8], R24 ;  /* 0x0001d81801007387 */ /* 0x0005e60000100a00 */
[----:B------:R-:W-:Y:S01]  /*94b0*/  IMAD R0, R2, 0x43, RZ ;  /* 0x0000004302007824 */ /* 0x000fe200078e02ff */
[----:B------:R2:W-:Y:S04]  /*94c0*/  LDGSTS.E [R244+0x10008], desc[UR60][R24.64], !P3 ;  /* 0x1000800018f47fae */ /* 0x0005e8000d92187c */
[----:B------:R1:W-:Y:S04]  /*94d0*/  STL.64 [R1+0x1d0], R8 ;  /* 0x0001d00801007387 */ /* 0x0003e80000100a00 */
[----:B------:R1:W-:Y:S01]  /*94e0*/  LDGSTS.E [R244+0x14008], desc[UR60][R8.64], !P3 ;  /* 0x1400800008f47fae */ /* 0x0003e2000d92187c */
[----:B------:R-:W-:Y:S01]  /*94f0*/  ISETP.GE.U32.AND P3, PT, R3, 0x7fffff7b, PT ;  /* 0x7fffff7b0300780c */ /* 0x000fe20003f66070 */
[----:B------:R-:W-:-:S02]  /*9500*/  VIADD R3, R4, 0xfffffff9 ;  /* 0xfffffff904037836 */ /* 0x000fc40000000000 */
[C---:B--2---:R-:W-:Y:S01]  /*9510*/  IMAD.WIDE R24, R0.reuse, 0x4, R236 ;  /* 0x0000000400187825 */ /* 0x044fe200078e02ec */
[----:B------:R-:W2:Y:S04]  /*9520*/  LDC R4, c[0x0][0x230] ;  /* 0x00008c00ff047b82 */ /* 0x000ea80000000800 */
[----:B------:R3:W-:Y:S01]  /*9530*/  LDGSTS.E [R244+0x1000c], desc[UR60][R24.64], !P4 ;  /* 0x1000c00018f47fae */ /* 0x0007e2000e12187c */
[----:B-1----:R-:W-:-:S03]  /*9540*/  IMAD.WIDE R8, R0, 0x4, R238 ;  /* 0x0000000400087825 */ /* 0x002fc600078e02ee */
[----:B------:R3:W-:Y:S01]  /*9550*/  STL.64 [R1+0x1c8], R24 ;  /* 0x0001c81801007387 */ /* 0x0007e20000100a00 */
[----:B------:R-:W-:-:S03]  /*9560*/  IMAD R0, R2, 0x60, RZ ;  /* 0x0000006002007824 */ /* 0x000fc600078e02ff */
[----:B------:R1:W-:Y:S01]  /*9570*/  LDGSTS.E [R244+0x1400c], desc[UR60][R8.64], !P4 ;  /* 0x1400c00008f47fae */ /* 0x0003e2000e12187c */
[----:B------:R-:W-:Y:S02]  /*9580*/  ISETP.GE.U32.AND P4, PT, R3, 0x7fffff7a, PT ;  /* 0x7fffff7a0300780c */ /* 0x000fe40003f86070 */
[----:B------:R-:W-:Y:S01]  /*9590*/  IADD3 R3, R5, -0x8, RZ ;  /* 0xfffffff805037810 */ /* 0x000fe20007ffe0ff */
[----:B------:R1:W-:Y:S01]  /*95a0*/  STL.64 [R1+0x1c0], R8 ;  /* 0x0001c00801007387 */ /* 0x0003e20000100a00 */
[----:B------:R-:W4:Y:S01]  /*95b0*/  LDC R5, c[0x0][0x230] ;  /* 0x00008c00ff057b82 */ /* 0x000f220000000800 */
[----:B---3--:R-:W-:-:S04]  /*95c0*/  IMAD.WIDE R24, R0, 0x4, R236 ;  /* 0x0000000400187825 */ /* 0x008fc800078e02ec */
[----:B-1----:R-:W-:Y:S01]  /*95d0*/  IMAD.WIDE R8, R0, 0x4, R238 ;  /* 0x0000000400087825 */ /* 0x002fe200078e02ee */
[----:B------:R1:W-:Y:S03]  /*95e0*/  STL.64 [R1+0x138], R24 ;  /* 0x0001381801007387 */ /* 0x0003e60000100a00 */
[----:B------:R-:W-:Y:S01]  /*95f0*/  IMAD R0, R2, 0x61, RZ ;  /* 0x0000006102007824 */ /* 0x000fe200078e02ff */
[----:B------:R1:W-:Y:S04]  /*9600*/  LDGSTS.E [R244+0x18000], desc[UR60][R24.64], !P5 ;  /* 0x1800000018f47fae */ /* 0x0003e8000e92187c */
[----:B------:R3:W-:Y:S04]  /*9610*/  STL.64 [R1+0x130], R8 ;  /* 0x0001300801007387 */ /* 0x0007e80000100a00 */
[----:B------:R3:W-:Y:S01]  /*9620*/  LDGSTS.E [R244+0x1c000], desc[UR60][R8.64], !P5 ;  /* 0x1c00000008f47fae */ /* 0x0007e2000e92187c */
[----:B------:R-:W-:Y:S01]  /*9630*/  ISETP.GE.U32.AND P5, PT, R3, 0x7fffff79, PT ;  /* 0x7fffff790300780c */ /* 0x000fe20003fa6070 */
[----:B------:R-:W-:-:S02]  /*9640*/  VIADD R3, R6, 0xffffffdb ;  /* 0xffffffdb06037836 */ /* 0x000fc40000000000 */
[C---:B-1----:R-:W-:Y:S01]  /*9650*/  IMAD.WIDE R24, R0.reuse, 0x4, R236 ;  /* 0x0000000400187825 */ /* 0x042fe200078e02ec */
[----:B------:R-:W1:Y:S03]  /*9660*/  LDC R6, c[0x0][0x230] ;  /* 0x00008c00ff067b82 */ /* 0x000e660000000800 */
[----:B---3--:R-:W-:Y:S01]  /*9670*/  IMAD.WIDE R8, R0, 0x4, R238 ;  /* 0x0000000400087825 */ /* 0x008fe200078e02ee */
[----:B------:R3:W-:Y:S03]  /*9680*/  STL.64 [R1+0x128], R24 ;  /* 0x0001281801007387 */ /* 0x0007e60000100a00 */
[----:B------:R-:W-:Y:S01]  /*9690*/  IMAD R0, R2, 0x62, RZ ;  /* 0x0000006202007824 */ /* 0x000fe200078e02ff */
[----:B------:R3:W-:Y:S04]  /*96a0*/  LDGSTS.E [R244+0x18004], desc[UR60][R24.64], !P6 ;  /* 0x1800400018f47fae */ /* 0x0007e8000f12187c */
[----:B------:R2:W-:Y:S04]  /*96b0*/  STL.64 [R1+0x120], R8 ;  /* 0x0001200801007387 */ /* 0x0005e80000100a00 */
[----:B------:R2:W-:Y:S01]  /*96c0*/  LDGSTS.E [R244+0x1c004], desc[UR60][R8.64], !P6 ;  /* 0x1c00400008f47fae */ /* 0x0005e2000f12187c */
[----:B------:R-:W-:Y:S01]  /*96d0*/  ISETP.GE.U32.AND P6, PT, R3, 0x7fffff5c, PT ;  /* 0x7fffff5c0300780c */ /* 0x000fe20003fc6070 */
[----:B------:R-:W-:-:S02]  /*96e0*/  VIADD R3, R13, 0xffffffda ;  /* 0xffffffda0d037836 */ /* 0x000fc40000000000 */
[C---:B---3--:R-:W-:Y:S01]  /*96f0*/  IMAD.WIDE R24, R0.reuse, 0x4, R236 ;  /* 0x0000000400187825 */ /* 0x048fe200078e02ec */
[----:B------:R-:W3:Y:S03]  /*9700*/  LDC R13, c[0x0][0x230] ;  /* 0x00008c00ff0d7b82 */ /* 0x000ee60000000800 */
[----:B--2---:R-:W-:Y:S01]  /*9710*/  IMAD.WIDE R8, R0, 0x4, R238 ;  /* 0x0000000400087825 */ /* 0x004fe200078e02ee */
[----:B------:R2:W-:Y:S03]  /*9720*/  STL.64 [R1+0x118], R24 ;  /* 0x0001181801007387 */ /* 0x0005e60000100a00 */
[----:B------:R-:W-:Y:S01]  /*9730*/  IMAD R0, R2, 0x63, RZ ;  /* 0x0000006302007824 */ /* 0x000fe200078e02ff */
[----:B------:R2:W-:Y:S04]  /*9740*/  LDGSTS.E [R244+0x18008], desc[UR60][R24.64], !P0 ;  /* 0x1800800018f47fae */ /* 0x0005e8000c12187c */
[----:B------:R4:W-:Y:S04]  /*9750*/  STL.64 [R1+0x110], R8 ;  /* 0x0001100801007387 */ /* 0x0009e80000100a00 */
[----:B------:R4:W-:Y:S01]  /*9760*/  LDGSTS.E [R244+0x1c008], desc[UR60][R8.64], !P0 ;  /* 0x1c00800008f47fae */ /* 0x0009e2000c12187c */
[----:B------:R-:W-:Y:S01]  /*9770*/  ISETP.GE.U32.AND P0, PT, R3, 0x7fffff5b, PT ;  /* 0x7fffff5b0300780c */ /* 0x000fe20003f06070 */
[----:B--2---:R-:W-:Y:S01]  /*9780*/  IMAD.WIDE R24, R0, 0x4, R236 ;  /* 0x0000000400187825 */ /* 0x004fe200078e02ec */
[----:B------:R-:W-:-:S02]  /*9790*/  IADD3 R3, R4, -0x27, RZ ;  /* 0xffffffd904037810 */ /* 0x000fc40007ffe0ff */
[----:B------:R-:W2:Y:S02]  /*97a0*/  LDC R4, c[0x0][0x230] ;  /* 0x00008c00ff047b82 */ /* 0x000ea40000000800 */
[----:B------:R1:W-:Y:S01]  /*97b0*/  LDGSTS.E [R244+0x1800c], desc[UR60][R24.64], !P1 ;  /* 0x1800c00018f47fae */ /* 0x0003e2000c92187c */
[----:B----4-:R-:W-:-:S03]  /*97c0*/  IMAD.WIDE R8, R0, 0x4, R238 ;  /* 0x0000000400087825 */ /* 0x010fc600078e02ee */
[----:B------:R1:W-:Y:S01]  /*97d0*/  STL.64 [R1+0x108], R24 ;  /* 0x0001081801007387 */ /* 0x0003e20000100a00 */
[----:B------:R-:W-:-:S03]  /*97e0*/  IMAD.SHL.U32 R0, R2, 0x4, RZ ;  /* 0x0000000402007824 */ /* 0x000fc600078e00ff */
[----:B------:R4:W-:Y:S01]  /*97f0*/  LDGSTS.E [R244+0x1c00c], desc[UR60][R8.64], !P1 ;  /* 0x1c00c00008f47fae */ /* 0x0009e2000c92187c */
[----:B------:R-:W-:Y:S01]  /*9800*/  ISETP.GE.U32.AND P1, PT, R3, 0x7fffff5a, PT ;  /* 0x7fffff5a0300780c */ /* 0x000fe20003f26070 */
[----:B------:R-:W-:Y:S02]  /*9810*/  VIADD R245, R245, UR32 ;  /* 0x00000020f5f57c36 */ /* 0x000fe40008000000 */
[----:B------:R4:W-:Y:S01]  /*9820*/  STL.64 [R1+0x100], R8 ;  /* 0x0001000801007387 */ /* 0x0009e20000100a00 */
[----:B------:R-:W-:Y:S02]  /*9830*/  VIADD R3, R5, 0xffffffd8 ;  /* 0xffffffd805037836 */ /* 0x000fe40000000000 */
[----:B------:R-:W2:Y:S01]  /*9840*/  LDC R5, c[0x0][0x230] ;  /* 0x00008c00ff057b82 */ /* 0x000ea20000000800 */
[----:B-1----:R-:W-:-:S04]  /*9850*/  IMAD.WIDE R24, R0, 0x4, R236 ;  /* 0x0000000400187825 */ /* 0x002fc800078e02ec */
[----:B----4-:R-:W-:Y:S01]  /*9860*/  IMAD.WIDE R8, R0, 0x4, R238 ;  /* 0x0000000400087825 */ /* 0x010fe200078e02ee */
[----:B------:R1:W-:Y:S03]  /*9870*/  STL.64 [R1+0x340], R24 ;  /* 0x0003401801007387 */ /* 0x0003e60000100a00 */
[----:B------:R-:W-:Y:S01]  /*9880*/  IMAD R0, R2, 0x5, RZ ;  /* 0x0000000502007824 */ /* 0x000fe200078e02ff */
[----:B------:R1:W-:Y:S04]  /*9890*/  LDGSTS.E [R245], desc[UR60][R24.64], !P2 ;  /* 0x0000000018f57fae */ /* 0x0003e8000d12187c */
[----:B------:R4:W-:Y:S04]  /*98a0*/  STL.64 [R1+0x338], R8 ;  /* 0x0003380801007387 */ /* 0x0009e80000100a00 */
[----:B------:R4:W-:Y:S01]  /*98b0*/  LDGSTS.E [R245+0x4000], desc[UR60][R8.64], !P2 ;  /* 0x0400000008f57fae */ /* 0x0009e2000d12187c */
[----:B------:R-:W-:Y:S01]  /*98c0*/  ISETP.GE.U32.AND P2, PT, R3, 0x7fffff59, PT ;  /* 0x7fffff590300780c */ /* 0x000fe20003f46070 */
[----:B------:R-:W-:-:S02]  /*98d0*/  VIADD R3, R6, 0xffffffbb ;  /* 0xffffffbb06037836 */ /* 0x000fc40000000000 */
[C---:B-1----:R-:W-:Y:S01]  /*98e0*/  IMAD.WIDE R24, R0.reuse, 0x4, R236 ;  /* 0x0000000400187825 */ /* 0x042fe200078e02ec */
[----:B------:R-:W1:Y:S03]  /*98f0*/  LDC R6, c[0x0][0x230] ;  /* 0x00008c00ff067b82 */ /* 0x000e660000000800 */
[----:B----4-:R-:W-:Y:S01]  /*9900*/  IMAD.WIDE R8, R0, 0x4, R238 ;  /* 0x0000000400087825 */ /* 0x010fe200078e02ee */
[----:B------:R4:W-:Y:S03]  /*9910*/  STL.64 [R1+0x330], R24 ;  /* 0x0003301801007387 */ /* 0x0009e60000100a00 */
[----:B------:R-:W-:Y:S01]  /*9920*/  IMAD R0, R2, 0x6, RZ ;  /* 0x0000000602007824 */ /* 0x000fe200078e02ff */
[----:B------:R4:W-:Y:S04]  /*9930*/  LDGSTS.E [R245+0x4], desc[UR60][R24.64], !P3 ;  /* 0x0000400018f57fae */ /* 0x0009e8000d92187c */
[----:B------:R2:W-:Y:S04]  /*9940*/  STL.64 [R1+0x328], R8 ;  /* 0x0003280801007387 */ /* 0x0005e80000100a00 */
[----:B------:R2:W-:Y:S01]  /*9950*/  LDGSTS.E [R245+0x4004], desc[UR60][R8.64], !P3 ;  /* 0x0400400008f57fae */ /* 0x0005e2000d92187c */
[----:B------:R-:W-:Y:S01]  /*9960*/  ISETP.GE.U32.AND P3, PT, R3, 0x7fffff3c, PT ;  /* 0x7fffff3c0300780c */ /* 0x000fe20003f66070 */
[----:B----4-:R-:W-:Y:S01]  /*9970*/  IMAD.WIDE R24, R0, 0x4, R236 ;  /* 0x0000000400187825 */ /* 0x010fe200078e02ec */
[----:B---3--:R-:W-:-:S02]  /*9980*/  IADD3 R3, R13, -0x46, RZ ;  /* 0xffffffba0d037810 */ /* 0x008fc40007ffe0ff */
[----:B------:R-:W3:Y:S01]  /*9990*/  LDC R13, c[0x0][0x230] ;  /* 0x00008c00ff0d7b82 */ /* 0x000ee20000000800 */
        /* <DEDUP_REMOVED lines=11> */
[----:B----4-:R-:W-:-:S03]  /*9a50*/  IMAD.WIDE R8, R0, 0x4, R238 ;  /* 0x0000000400087825 */ /* 0x010fc600078e02ee */
[----:B------:R1:W-:Y:S01]  /*9a60*/  STL.64 [R1+0x310], R24 ;  /* 0x0003101801007387 */ /* 0x0003e20000100a00 */
[----:B------:R-:W-:-:S03]  /*9a70*/  IMAD R0, R2, 0x24, RZ ;  /* 0x0000002402007824 */ /* 0x000fc600078e02ff */
[----:B------:R4:W-:Y:S01]  /*9a80*/  LDGSTS.E [R245+0x400c], desc[UR60][R8.64], !P5 ;  /* 0x0400c00008f57fae */ /* 0x0009e2000e92187c */
[----:B------:R-:W-:Y:S01]  /*9a90*/  ISETP.GE.U32.AND P5, PT, R3, 0x7fffff3a, PT ;  /* 0x7fffff3a0300780c */ /* 0x000fe20003fa6070 */
[----:B------:R-:W-:Y:S02]  /*9aa0*/  VIADD R3, R5, 0xffffffb8 ;  /* 0xffffffb805037836 */ /* 0x000fe40000000000 */
[----:B------:R4:W-:Y:S01]  /*9ab0*/  STL.64 [R1+0x308], R8 ;  /* 0x0003080801007387 */ /* 0x0009e20000100a00 */
[----:B------:R-:W2:Y:S01]  /*9ac0*/  LDC R5, c[0x0][0x230] ;  /* 0x00008c00ff057b82 */ /* 0x000ea20000000800 */
[----:B-1----:R-:W-:-:S04]  /*9ad0*/  IMAD.WIDE R24, R0, 0x4, R236 ;  /* 0x0000000400187825 */ /* 0x002fc800078e02ec */
[----:B----4-:R-:W-:Y:S01]  /*9ae0*/  IMAD.WIDE R8, R0, 0x4, R238 ;  /* 0x0000000400087825 */ /* 0x010fe200078e02ee */
        /* <DEDUP_REMOVED lines=112> */
[----:B------:R-:W-:-:S03]  /*a1f0*/  IMAD.SHL.U32 R0, R2, 0x8, RZ ;  /* 0x0000000802007824 */ /* 0x000fc600078e00ff */
[----:B------:R4:W-:Y:S01]  /*a200*/  LDGSTS.E [R245+0x1c00c], desc[UR60][R8.64], !P3 ;  /* 0x1c00c00008f57fae */ /* 0x0009e2000d92187c */
[----:B------:R-:W-:Y:S01]  /*a210*/  ISETP.GE.U32.AND P3, PT, R3, 0x7fffff56, PT ;  /* 0x7fffff560300780c */ /* 0x000fe20003f66070 */
[----:B------:R-:W-:Y:S01]  /*a220*/  VIADD R246, R246, UR32 ;  /* 0x00000020f6f67c36 */ /* 0x000fe20008000000 */
[----:B------:R-:W-:Y:S01]  /*a230*/  IADD3 R3, R5, -0x2c, RZ ;  /* 0xffffffd405037810 */ /* 0x000fe20007ffe0ff */
[----:B------:R4:W-:Y:S01]  /*a240*/  STL.64 [R1+0xc0], R8 ;  /* 0x0000c00801007387 */ /* 0x0009e20000100a00 */
        /* <DEDUP_REMOVED lines=19> */
[----:B---3--:R-:W-:-:S02]  /*a380*/  VIADD R3, R13, 0xffffffb6 ;  /* 0xffffffb60d037836 */ /* 0x008fc40000000000 */
[C---:B----4-:R-:W-:Y:S01]  /*a390*/  IMAD.WIDE R24, R0.reuse, 0x4, R236 ;  /* 0x0000000400187825 */ /* 0x050fe200078e02ec */
        /* <DEDUP_REMOVED lines=16> */
[----:B------:R-:W-:Y:S02]  /*a4a0*/  ISETP.GE.U32.AND P0, PT, R3, 0x7fffff36, PT ;  /* 0x7fffff360300780c */ /* 0x000fe40003f06070 */
[----:B------:R-:W-:Y:S01]  /*a4b0*/  IADD3 R3, R5, -0x4c, RZ ;  /* 0xffffffb405037810 */ /* 0x000fe20007ffe0ff */
        /* <DEDUP_REMOVED lines=106> */
[----:B------:R2:W-:Y:S01]  /*ab60*/  LDGSTS.E [R246+0x18008], desc[UR60][R24.64], !P4 ;  /* 0x1800800018f67fae */ /* 0x0005e2000e12187c */
[----:B------:R-:W-:-:S03]  /*ab70*/  LOP3.LUT R247, R10, 0x30, RZ, 0x3c, !PT ;  /* 0x000000300af77812 */ /* 0x000fc600078e3cff */
[----:B------:R4:W-:Y:S04]  /*ab80*/  STL.64 [R1+0x90], R8 ;  /* 0x0000900801007387 */ /* 0x0009e80000100a00 */
[----:B------:R4:W-:Y:S01]  /*ab90*/  LDGSTS.E [R246+0x1c008], desc[UR60][R8.64], !P4 ;  /* 0x1c00800008f67fae */ /* 0x0009e2000e12187c */
[----:B------:R-:W-:Y:S01]  /*aba0*/  ISETP.GE.U32.AND P4, PT, R3, 0x7fffff53, PT ;  /* 0x7fffff530300780c */ /* 0x000fe20003f86070 */
[----:B------:R-:W-:Y:S02]  /*abb0*/  VIADD R3, R4, 0xffffffd1 ;  /* 0xffffffd104037836 */ /* 0x000fe40000000000 */
[----:B--2---:R-:W-:Y:S01]  /*abc0*/  IMAD.WIDE R24, R0, 0x4, R236 ;  /* 0x0000000400187825 */ /* 0x004fe200078e02ec */
[----:B------:R-:W2:Y:S01]  /*abd0*/  LDC R4, c[0x0][0x230] ;  /* 0x00008c00ff047b82 */ /* 0x000ea20000000800 */
[----:B------:R-:W-:-:S03]  /*abe0*/  IADD3 R247, R247, UR32, RZ ;  /* 0x00000020f7f77c10 */ /* 0x000fc6000fffe0ff */
[----:B------:R1:W-:Y:S01]  /*abf0*/  LDGSTS.E [R246+0x1800c], desc[UR60][R24.64], !P5 ;  /* 0x1800c00018f67fae */ /* 0x0003e2000e92187c */
[----:B----4-:R-:W-:-:S03]  /*ac00*/  IMAD.WIDE R8, R0, 0x4, R238 ;  /* 0x0000000400087825 */ /* 0x010fc600078e02ee */
[----:B------:R1:W-:Y:S01]  /*ac10*/  STL.64 [R1+0x88], R24 ;  /* 0x0000881801007387 */ /* 0x0003e20000100a00 */
[----:B------:R-:W-:-:S03]  /*ac20*/  IMAD R0, R2, 0xc, RZ ;  /* 0x0000000c02007824 */ /* 0x000fc600078e02ff */
[----:B------:R4:W-:Y:S01]  /*ac30*/  LDGSTS.E [R246+0x1c00c], desc[UR60][R8.64], !P5 ;  /* 0x1c00c00008f67fae */ /* 0x0009e2000e92187c */
[----:B------:R-:W-:Y:S01]  /*ac40*/  ISETP.GE.U32.AND P5, PT, R3, 0x7fffff52, PT ;  /* 0x7fffff520300780c */ /* 0x000fe20003fa6070 */
[----:B------:R-:W-:Y:S02]  /*ac50*/  VIADD R3, R5, 0xffffffd0 ;  /* 0xffffffd005037836 */ /* 0x000fe40000000000 */
[----:B------:R4:W-:Y:S01]  /*ac60*/  STL.64 [R1], R8 ;  /* 0x0000000801007387 */ /* 0x0009e20000100a00 */
        /* <DEDUP_REMOVED lines=151> */
[C---:B--2---:R-:W-:Y:S01]  /*b5e0*/  IMAD.WIDE R24, R0.reuse, 0x4, R236 ;  /* 0x0000000400187825 */ /* 0x044fe200078e02ec */
[----:B------:R-:W2:Y:S04]  /*b5f0*/  LDC R4, c[0x0][0x230] ;  /* 0x00008c00ff047b82 */ /* 0x000ea80000000800 */
[----:B------:R1:W-:Y:S01]  /*b600*/  LDGSTS.E [R247+0x1800c], desc[UR60][R24.64], !P0 ;  /* 0x1800c00018f77fae */ /* 0x0003e2000c12187c */
[----:B----4-:R-:W-:Y:S01]  /*b610*/  IMAD.WIDE R8, R0, 0x4, R238 ;  /* 0x0000000400087825 */ /* 0x010fe200078e02ee */
[----:B------:R-:W-:-:S02]  /*b620*/  SHF.L.U32 R0, R2, 0x4, RZ ;  /* 0x0000000402007819 */ /* 0x000fc400000006ff */
[----:B------:R1:W-:Y:S01]  /*b630*/  STL.64 [R1+0x3b8], R24 ;  /* 0x0003b81801007387 */ /* 0x0003e20000100a00 */
[----:B------:R-:W-:-:S03]  /*b640*/  VIADD R248, R248, UR32 ;  /* 0x00000020f8f87c36 */ /* 0x000fc60008000000 */
        /* <DEDUP_REMOVED lines=13> */
[----:B-1----:R-:W-:Y:S01]  /*b720*/  IMAD.WIDE R24, R0, 0x4, R236 ;  /* 0x0000000400187825 */ /* 0x002fe200078e02ec */
[----:B------:R-:W-:-:S02]  /*b730*/  IADD3 R3, R6, -0x51, RZ ;  /* 0xffffffaf06037810 */ /* 0x000fc40007ffe0ff */
[----:B------:R-:W1:Y:S01]  /*b740*/  LDC R6, c[0x0][0x230] ;  /* 0x00008c00ff067b82 */ /* 0x000e620000000800 */
        /* <DEDUP_REMOVED lines=373> */
[----:B------:R-:W3:Y:S04]  /*cea0*/  LDC R13, c[0x0][0x230] ;  /* 0x00008c00ff0d7b82 */ /* 0x000ee80000000800 */
[----:B------:R4:W-:Y:S01]  /*ceb0*/  LDGSTS.E [R250+0x8008], desc[UR60][R24.64], !P4 ;  /* 0x0800800018fa7fae */ /* 0x0009e2000e12187c */
[----:B--2---:R-:W-:-:S04]  /*cec0*/  IMAD.WIDE R8, R0, 0x4, R238 ;  /* 0x0000000400087825 */ /* 0x004fc800078e02ee */
[----:B------:R-:W-:Y:S01]  /*ced0*/  IMAD R0, R2, 0x3b, RZ ;  /* 0x0000003b02007824 */ /* 0x000fe200078e02ff */
[----:B------:R2:W-:Y:S01]  /*cee0*/  LDGSTS.E [R250+0xc008], desc[UR60][R8.64], !P4 ;  /* 0x0c00800008fa7fae */ /* 0x0005e2000e12187c */
[----:B------:R-:W-:Y:S02]  /*cef0*/  ISETP.GE.U32.AND P4, PT, R3, 0x7fffff07, PT ;  /* 0x7fffff070300780c */ /* 0x000fe40003f86070 */
[----:B------:R-:W-:-:S04]  /*cf00*/  IMAD.WIDE R28, R0, 0x4, R236 ;  /* 0x00000004001c7825 */ /* 0x000fc800078e02ec */
[----:B------:R-:W-:Y:S01]  /*cf10*/  IMAD.WIDE R26, R0, 0x4, R238 ;  /* 0x00000004001a7825 */ /* 0x000fe200078e02ee */
[----:B------:R-:W-:Y:S01]  /*cf20*/  IADD3 R0, R4, -0x7b, RZ ;  /* 0xffffff8504007810 */ /* 0x000fe20007ffe0ff */
[----:B------:R4:W-:Y:S01]  /*cf30*/  STL.64 [R1+0x748], R24 ;  /* 0x0007481801007387 */ /* 0x0009e20000100a00 */
[----:B------:R-:W3:Y:S01]  /*cf40*/  LDC R4, c[0x0][0x230] ;  /* 0x00008c00ff047b82 */ /* 0x000ee20000000800 */
[----:B------:R-:W-:Y:S02]  /*cf50*/  IMAD R3, R2, 0x58, RZ ;  /* 0x0000005802037824 */ /* 0x000fe400078e02ff */
[----:B------:R1:W-:Y:S04]  /*cf60*/  LDGSTS.E [R250+0x800c], desc[UR60][R28.64], !P5 ;  /* 0x0800c0001cfa7fae */ /* 0x0003e8000e92187c */
[----:B------:R2:W-:Y:S01]  /*cf70*/  STL.64 [R1+0x740], R8 ;  /* 0x0007400801007387 */ /* 0x0005e20000100a00 */
[----:B----4-:R-:W-:-:S03]  /*cf80*/  IMAD.WIDE R24, R3, 0x4, R236 ;  /* 0x0000000403187825 */ /* 0x010fc600078e02ec */
[----:B------:R4:W-:Y:S01]  /*cf90*/  LDGSTS.E [R250+0xc00c], desc[UR60][R26.64], !P5 ;  /* 0x0c00c0001afa7fae */ /* 0x0009e2000e92187c */
[----:B------:R-:W-:Y:S01]  /*cfa0*/  ISETP.GE.U32.AND P5, PT, R0, 0x7fffff06, PT ;  /* 0x7fffff060000780c */ /* 0x000fe20003fa6070 */
[----:B------:R-:W-:Y:S02]  /*cfb0*/  VIADD R0, R5, 0xffffff84 ;  /* 0xffffff8405007836 */ /* 0x000fe40000000000 */
[----:B------:R4:W-:Y:S01]  /*cfc0*/  LDGSTS.E [R250+0x10000], desc[UR60][R24.64], !P6 ;  /* 0x1000000018fa7fae */ /* 0x0009e2000f12187c */
[----:B------:R-:W3:Y:S01]  /*cfd0*/  LDC R5, c[0x0][0x230] ;  /* 0x00008c00ff057b82 */ /* 0x000ee20000000800 */
[----:B--2---:R-:W-:-:S05]  /*cfe0*/  IMAD.WIDE R8, R3, 0x4, R238 ;  /* 0x0000000403087825 */ /* 0x004fca00078e02ee */
[----:B------:R2:W-:Y:S01]  /*cff0*/  LDGSTS.E [R250+0x14000], desc[UR60][R8.64], !P6 ;  /* 0x1400000008fa7fae */ /* 0x0005e2000f12187c */
[----:B------:R-:W-:Y:S01]  /*d000*/  ISETP.GE.U32.AND P6, PT, R0, 0x7fffff05, PT ;  /* 0x7fffff050000780c */ /* 0x000fe20003fc6070 */
[C---:B------:R-:W-:Y:S02]  /*d010*/  IMAD R0, R2.reuse, 0x59, RZ ;  /* 0x0000005902007824 */ /* 0x040fe400078e02ff */
[----:B------:R1:W-:Y:S01]  /*d020*/  STL.64 [R1+0x738], R28 ;  /* 0x0007381c01007387 */ /* 0x0003e20000100a00 */
[----:B------:R-:W-:-:S03]  /*d030*/  IMAD R3, R2, 0x5a, RZ ;  /* 0x0000005a02037824 */ /* 0x000fc600078e02ff */
[----:B------:R4:W-:Y:S01]  /*d040*/  STL.64 [R1+0x730], R26 ;  /* 0x0007301a01007387 */ /* 0x0009e20000100a00 */
[----:B-1----:R-:W-:-:S04]  /*d050*/  IMAD.WIDE R28, R0, 0x4, R236 ;  /* 0x00000004001c7825 */ /* 0x002fc800078e02ec */
[----:B----4-:R-:W-:Y:S01]  /*d060*/  IMAD.WIDE R26, R0, 0x4, R238 ;  /* 0x00000004001a7825 */ /* 0x010fe200078e02ee */
[----:B------:R1:W-:Y:S03]  /*d070*/  STL.64 [R1+0x728], R24 ;  /* 0x0007281801007387 */ /* 0x0003e60000100a00 */
[----:B------:R-:W-:Y:S01]  /*d080*/  VIADD R0, R6, 0xffffffe3 ;  /* 0xffffffe306007836 */ /* 0x000fe20000000000 */
[----:B------:R-:W-:Y:S01]  /*d090*/  LDGSTS.E [R250+0x10004], desc[UR60][R28.64], !P0 ;  /* 0x100040001cfa7fae */ /* 0x000fe2000c12187c */
[----:B------:R-:W4:Y:S03]  /*d0a0*/  LDC R6, c[0x0][0x230] ;  /* 0x00008c00ff067b82 */ /* 0x000f260000000800 */
[----:B------:R2:W-:Y:S01]  /*d0b0*/  STL.64 [R1+0x720], R8 ;  /* 0x0007200801007387 */ /* 0x0005e20000100a00 */
[----:B-1----:R-:W-:-:S03]  /*d0c0*/  IMAD.WIDE R24, R3, 0x4, R236 ;  /* 0x0000000403187825 */ /* 0x002fc600078e02ec */
[----:B------:R-:W-:Y:S01]  /*d0d0*/  LDGSTS.E [R250+0x14004], desc[UR60][R26.64], !P0 ;  /* 0x140040001afa7fae */ /* 0x000fe2000c12187c */
[----:B------:R-:W-:Y:S01]  /*d0e0*/  ISETP.GE.U32.AND P0, PT, R0, 0x7fffff64, PT ;  /* 0x7fffff640000780c */ /* 0x000fe20003f06070 */
[----:B------:R-:W-:Y:S02]  /*d0f0*/  IMAD R0, R2, 0x5b, RZ ;  /* 0x0000005b02007824 */ /* 0x000fe400078e02ff */
[----:B------:R-:W-:Y:S01]  /*d100*/  STL.64 [R1+0x718], R28 ;  /* 0x0007181c01007387 */ /* 0x000fe20000100a00 */
[----:B--2---:R-:W-:-:S03]  /*d110*/  IMAD.WIDE R8, R3, 0x4, R238 ;  /* 0x0000000403087825 */ /* 0x004fc600078e02ee */
[----:B------:R-:W-:Y:S01]  /*d120*/  STL.64 [R1+0x710], R26 ;  /* 0x0007101a01007387 */ /* 0x000fe20000100a00 */
[----:B---3--:R-:W-:-:S03]  /*d130*/  VIADD R3, R13, 0xffffffe2 ;  /* 0xffffffe20d037836 */ /* 0x008fc60000000000 */
[----:B------:R1:W-:Y:S01]  /*d140*/  STL.64 [R1+0x708], R24 ;  /* 0x0007081801007387 */ /* 0x0003e20000100a00 */
[----:B------:R-:W2:Y:S03]  /*d150*/  LDC R13, c[0x0][0x230] ;  /* 0x00008c00ff0d7b82 */ /* 0x000ea60000000800 */
[----:B------:R1:W-:Y:S04]  /*d160*/  LDGSTS.E [R250+0x10008], desc[UR60][R24.64], !P1 ;  /* 0x1000800018fa7fae */ /* 0x0003e8000c92187c */
[----:B------:R3:W-:Y:S04]  /*d170*/  STL.64 [R1+0x700], R8 ;  /* 0x0007000801007387 */ /* 0x0007e80000100a00 */
[----:B------:R3:W-:Y:S01]  /*d180*/  LDGSTS.E [R250+0x14008], desc[UR60][R8.64], !P1 ;  /* 0x1400800008fa7fae */ /* 0x0007e2000c92187c */
[----:B------:R-:W-:Y:S01]  /*d190*/  ISETP.GE.U32.AND P1, PT, R3, 0x7fffff63, PT ;  /* 0x7fffff630300780c */ /* 0x000fe20003f26070 */
[----:B-1----:R-:W-:Y:S01]  /*d1a0*/  IMAD.WIDE R24, R0, 0x4, R236 ;  /* 0x0000000400187825 */ /* 0x002fe200078e02ec */
[----:B------:R-:W-:-:S04]  /*d1b0*/  IADD3 R3, R4, -0x1f, RZ ;  /* 0xffffffe104037810 */ /* 0x000fc80007ffe0ff */
[----:B------:R1:W-:Y:S01]  /*d1c0*/  LDGSTS.E [R250+0x1000c], desc[UR60][R24.64], !P2 ;  /* 0x1000c00018fa7fae */ /* 0x0003e2000d12187c */
[----:B---3--:R-:W-:-:S04]  /*d1d0*/  IMAD.WIDE R8, R0, 0x4, R238 ;  /* 0x0000000400087825 */ /* 0x008fc800078e02ee */
[C---:B------:R-:W-:Y:S01]  /*d1e0*/  IMAD R0, R2.reuse, 0x78, RZ ;  /* 0x0000007802007824 */ /* 0x040fe200078e02ff */
        /* <DEDUP_REMOVED lines=9> */
[----:B------:R-:W-:Y:S01]  /*d280*/  VIADD R4, R5, 0xffffffe0 ;  /* 0xffffffe005047836 */ /* 0x000fe20000000000 */
[----:B------:R-:W2:Y:S01]  /*d290*/  LDC R240, c[0x0][0x230] ;  /* 0x00008c00fff07b82 */ /* 0x000ea20000000800 */
[C---:B-1----:R-:W-:Y:S01]  /*d2a0*/  IMAD.WIDE R24, R3.reuse, 0x4, R236 ;  /* 0x0000000403187825 */ /* 0x042fe200078e02ec */
[----:B------:R1:W-:Y:S03]  /*d2b0*/  LDGSTS.E [R250+0x1c000], desc[UR60][R26.64], !P3 ;  /* 0x1c0000001afa7fae */ /* 0x0003e6000d92187c */
[----:B---3--:R-:W-:Y:S01]  /*d2c0*/  IMAD.WIDE R8, R3, 0x4, R238 ;  /* 0x0000000403087825 */ /* 0x008fe200078e02ee */
[----:B------:R3:W-:Y:S02]  /*d2d0*/  LDGSTS.E [R250+0x18004], desc[UR60][R24.64], !P4 ;  /* 0x1800400018fa7fae */ /* 0x0007e4000e12187c */
[----:B------:R-:W3:Y:S02]  /*d2e0*/  LDC R5, c[0x0][0x230] ;  /* 0x00008c00ff057b82 */ /* 0x000ee40000000800 */
[----:B------:R3:W-:Y:S01]  /*d2f0*/  LDGSTS.E [R250+0x1c004], desc[UR60][R8.64], !P4 ;  /* 0x1c00400008fa7fae */ /* 0x0007e2000e12187c */
[----:B------:R-:W-:Y:S01]  /*d300*/  ISETP.GE.U32.AND P4, PT, R0, 0x7fffff44, PT ;  /* 0x7fffff440000780c */ /* 0x000fe20003f86070 */
[----:B------:R-:W-:-:S02]  /*d310*/  IMAD R0, R2, 0x7a, RZ ;  /* 0x0000007a02007824 */ /* 0x000fc400078e02ff */
[----:B------:R-:W-:Y:S01]  /*d320*/  IMAD R3, R2, 0x7b, RZ ;  /* 0x0000007b02037824 */ /* 0x000fe200078e02ff */
[----:B------:R4:W-:Y:S04]  /*d330*/  STL.64 [R1+0x6e8], R28 ;  /* 0x0006e81c01007387 */ /* 0x0009e80000100a00 */
[----:B------:R1:W-:Y:S01]  /*d340*/  STL.64 [R1+0x6e0], R26 ;  /* 0x0006e01a01007387 */ /* 0x0003e20000100a00 */
[----:B------:R-:W-:-:S03]  /*d350*/  ISETP.GE.U32.AND P3, PT, R4, 0x7fffff61, PT ;  /* 0x7fffff610400780c */ /* 0x000fc60003f66070 */
[----:B------:R3:W-:Y:S01]  /*d360*/  STL.64 [R1+0x6d8], R24 ;  /* 0x0006d81801007387 */ /* 0x0007e20000100a00 */
[----:B----4-:R-:W-:-:S03]  /*d370*/  IMAD.WIDE R28, R0, 0x4, R236 ;  /* 0x00000004001c7825 */ /* 0x010fc600078e02ec */
[----:B------:R4:W-:Y:S01]  /*d380*/  STL.64 [R1+0x6d0], R8 ;  /* 0x0006d00801007387 */ /* 0x0009e20000100a00 */
[----:B-1----:R-:W-:Y:S01]  /*d390*/  IMAD.WIDE R26, R0, 0x4, R238 ;  /* 0x00000004001a7825 */ /* 0x002fe200078e02ee */
[----:B--2---:R-:W-:Y:S02]  /*d3a0*/  IADD3 R0, R13, -0x3f, RZ ;  /* 0xffffffc10d007810 */ /* 0x004fe40007ffe0ff */
[----:B------:R1:W-:Y:S01]  /*d3b0*/  LDGSTS.E [R250+0x18008], desc[UR60][R28.64], !P5 ;  /* 0x180080001cfa7fae */ /* 0x0003e2000e92187c */
[----:B------:R-:W-:Y:S01]  /*d3c0*/  LOP3.LUT R251, R10, 0x70, RZ, 0x3c, !PT ;  /* 0x000000700afb7812 */ /* 0x000fe200078e3cff */
[C---:B---3--:R-:W-:Y:S01]  /*d3d0*/  IMAD.WIDE R24, R3.reuse, 0x4, R236 ;  /* 0x0000000403187825 */ /* 0x048fe200078e02ec */
[----:B------:R-:W2:Y:S01]  /*d3e0*/  LDC R13, c[0x0][0x230] ;  /* 0x00008c00ff0d7b82 */ /* 0x000ea20000000800 */
[----:B------:R3:W-:Y:S02]  /*d3f0*/  LDGSTS.E [R250+0x1c008], desc[UR60][R26.64], !P5 ;  /* 0x1c0080001afa7fae */ /* 0x0007e4000e92187c */
[----:B----4-:R-:W-:-:S02]  /*d400*/  IMAD.WIDE R8, R3, 0x4, R238 ;  /* 0x0000000403087825 */ /* 0x010fc400078e02ee */
[----:B------:R4:W-:Y:S02]  /*d410*/  LDGSTS.E [R250+0x1800c], desc[UR60][R24.64], !P6 ;  /* 0x1800c00018fa7fae */ /* 0x0009e4000f12187c */
[----:B------:R-:W-:Y:S02]  /*d420*/  VIADD R4, R6, 0xffffffc2 ;  /* 0xffffffc206047836 */ /* 0x000fe40000000000 */
[----:B------:R4:W-:Y:S01]  /*d430*/  LDGSTS.E [R250+0x1c00c], desc[UR60][R8.64], !P6 ;  /* 0x1c00c00008fa7fae */ /* 0x0009e2000f12187c */
[----:B------:R-:W-:Y:S01]  /*d440*/  ISETP.GE.U32.AND P6, PT, R0, 0x7fffff42, PT ;  /* 0x7fffff420000780c */ /* 0x000fe20003fc6070 */
[----:B------:R-:W-:Y:S01]  /*d450*/  IMAD R0, R2, 0x1c, RZ ;  /* 0x0000001c02007824 */ /* 0x000fe200078e02ff */
[----:B------:R-:W2:Y:S01]  /*d460*/  LDC R6, c[0x0][0x230] ;  /* 0x00008c00ff067b82 */ /* 0x000ea20000000800 */
[----:B------:R-:W-:Y:S01]  /*d470*/  ISETP.GE.U32.AND P5, PT, R4, 0x7fffff43, PT ;  /* 0x7fffff430400780c */ /* 0x000fe20003fa6070 */
[----:B------:R1:W-:Y:S01]  /*d480*/  STL.64 [R1+0x6c8], R28 ;  /* 0x0006c81c01007387 */ /* 0x0003e20000100a00 */
[----:B------:R-:W-:-:S05]  /*d490*/  VIADD R251, R251, UR32 ;  /* 0x00000020fbfb7c36 */ /* 0x000fca0008000000 */
[----:B------:R-:W2:Y:S01]  /*d4a0*/  LDC R4, c[0x0][0x230] ;  /* 0x00008c00ff047b82 */ /* 0x000ea20000000800 */
[----:B------:R3:W-:Y:S01]  /*d4b0*/  STL.64 [R1+0x6c0], R26 ;  /* 0x0006c01a01007387 */ /* 0x0007e20000100a00 */
[----:B------:R-:W-:Y:S02]  /*d4c0*/  IMAD R3, R2, 0x1d, RZ ;  /* 0x0000001d02037824 */ /* 0x000fe400078e02ff */
[C---:B-1----:R-:W-:Y:S01]  /*d4d0*/  IMAD.WIDE R28, R0.reuse, 0x4, R236 ;  /* 0x00000004001c7825 */ /* 0x042fe200078e02ec */
[----:B------:R4:W-:Y:S04]  /*d4e0*/  STL.64 [R1+0x6b8], R24 ;  /* 0x0006b81801007387 */ /* 0x0009e80000100a00 */
[----:B------:R1:W-:Y:S01]  /*d4f0*/  LDGSTS.E [R251], desc[UR60][R28.64], !P0 ;  /* 0x000000001cfb7fae */ /* 0x0003e2000c12187c */
[----:B---3--:R-:W-:-:S04]  /*d500*/  IMAD.WIDE R26, R0, 0x4, R238 ;  /* 0x00000004001a7825 */ /* 0x008fc800078e02ee */
[----:B------:R-:W-:Y:S01]  /*d510*/  VIADD R0, R5, 0xffffffc0 ;  /* 0xffffffc005007836 */ /* 0x000fe20000000000 */
[----:B------:R3:W-:Y:S01]  /*d520*/  STL.64 [R1+0x6b0], R8 ;  /* 0x0006b00801007387 */ /* 0x0007e20000100a00 */
[C---:B----4-:R-:W-:Y:S01]  /*d530*/  IMAD.WIDE R24, R3.reuse, 0x4, R236 ;  /* 0x0000000403187825 */ /* 0x050fe200078e02ec */
[----:B------:R-:W4:Y:S02]  /*d540*/  LDC R5, c[0x0][0x230] ;  /* 0x00008c00ff057b82 */ /* 0x000f240000000800 */
[----:B------:R1:W-:Y:S01]  /*d550*/  LDGSTS.E [R251+0x4000], desc[UR60][R26.64], !P0 ;  /* 0x040000001afb7fae */ /* 0x0003e2000c12187c */
[----:B------:R-:W-:Y:S01]  /*d560*/  ISETP.GE.U32.AND P0, PT, R0, 0x7fffff41, PT ;  /* 0x7fffff410000780c */ /* 0x000fe20003f06070 */
[----:B------:R-:W-:Y:S02]  /*d570*/  VIADD R0, R240, 0xffffffa3 ;  /* 0xffffffa3f0007836 */ /* 0x000fe40000000000 */
[----:B------:R2:W-:Y:S02]  /*d580*/  LDGSTS.E [R251+0x4], desc[UR60][R24.64], !P1 ;  /* 0x0000400018fb7fae */ /* 0x0005e4000c92187c */
[----:B------:R-:W4:Y:S01]  /*d590*/  LDC R240, c[0x0][0x230] ;  /* 0x00008c00fff07b82 */ /* 0x000f220000000800 */
[----:B---3--:R-:W-:-:S05]  /*d5a0*/  IMAD.WIDE R8, R3, 0x4, R238 ;  /* 0x0000000403087825 */ /* 0x008fca00078e02ee */
[----:B------:R3:W-:Y:S01]  /*d5b0*/  LDGSTS.E [R251+0x4004], desc[UR60][R8.64], !P1 ;  /* 0x0400400008fb7fae */ /* 0x0007e2000c92187c */
[----:B------:R-:W-:Y:S01]  /*d5c0*/  ISETP.GE.U32.AND P1, PT, R0, 0x7fffff24, PT ;  /* 0x7fffff240000780c */ /* 0x000fe20003f26070 */
[C---:B------:R-:W-:Y:S02]  /*d5d0*/  IMAD R0, R2.reuse, 0x1e, RZ ;  /* 0x0000001e02007824 */ /* 0x040fe400078e02ff */
[----:B------:R1:W-:Y:S01]  /*d5e0*/  STL.64 [R1+0x770], R28 ;  /* 0x0007701c01007387 */ /* 0x0003e20000100a00 */
[----:B------:R-:W-:-:S03]  /*d5f0*/  IMAD R3, R2, 0x1f, RZ ;  /* 0x0000001f02037824 */ /* 0x000fc600078e02ff */
[----:B------:R3:W-:Y:S01]  /*d600*/  STL.64 [R1+0x778], R26 ;  /* 0x0007781a01007387 */ /* 0x0007e20000100a00 */
[----:B-1----:R-:W-:-:S04]  /*d610*/  IMAD.WIDE R28, R0, 0x4, R236 ;  /* 0x00000004001c7825 */ /* 0x002fc800078e02ec */
[----:B---3--:R-:W-:Y:S01]  /*d620*/  IMAD.WIDE R26, R0, 0x4, R238 ;  /* 0x00000004001a7825 */ /* 0x008fe200078e02ee */
[----:B--2---:R-:W-:Y:S01]  /*d630*/  IADD3 R0, R4, -0x5e, RZ ;  /* 0xffffffa204007810 */ /* 0x004fe20007ffe0ff */
[----:B------:R1:W-:Y:S04]  /*d640*/  STL.64 [R1+0x780], R24 ;  /* 0x0007801801007387 */ /* 0x0003e80000100a00 */
[----:B------:R-:W-:Y:S04]  /*d650*/  LDGSTS.E [R251+0x8], desc[UR60][R28.64], !P2 ;  /* 0x000080001cfb7fae */ /* 0x000fe8000d12187c */
        /* <DEDUP_REMOVED lines=8> */
[----:B------:R-:W-:-:S03]  /*d6e0*/  VIADD R3, R6, 0xffffffa1 ;  /* 0xffffffa106037836 */ /* 0x000fc60000000000 */
[----:B------:R1:W-:Y:S01]  /*d6f0*/  STL.64 [R1+0x7a0], R24 ;  /* 0x0007a01801007387 */ /* 0x0003e20000100a00 */
[----:B------:R-:W-:Y:S01]  /*d700*/  VIADD R4, R13, 0xffffff83 ;  /* 0xffffff830d047836 */ /* 0x000fe20000000000 */
[----:B------:R-:W2:Y:S02]  /*d710*/  LDC R6, c[0x0][0x230] ;  /* 0x00008c00ff067b82 */ /* 0x000ea40000000800 */
[----:B------:R1:W-:Y:S04]  /*d720*/  LDGSTS.E [R251+0xc], desc[UR60][R24.64], !P3 ;  /* 0x0000c00018fb7fae */ /* 0x0003e8000d92187c */
[----:B------:R3:W-:Y:S02]  /*d730*/  STL.64 [R1+0x7a8], R8 ;  /* 0x0007a80801007387 */ /* 0x0007e40000100a00 */
[----:B------:R-:W2:Y:S02]  /*d740*/  LDC R13, c[0x0][0x230] ;  /* 0x00008c00ff0d7b82 */ /* 0x000ea40000000800 */
[----:B------:R3:W-:Y:S01]  /*d750*/  LDGSTS.E [R251+0x400c], desc[UR60][R8.64], !P3 ;  /* 0x0400c00008fb7fae */ /* 0x0007e2000d92187c */
[----:B------:R-:W-:Y:S01]  /*d760*/  ISETP.GE.U32.AND P3, PT, R3, 0x7fffff22, PT ;  /* 0x7fffff220300780c */ /* 0x000fe20003f66070 */
[----:B----4-:R-:W-:-:S02]  /*d770*/  VIADD R3, R5, 0xffffffa0 ;  /* 0xffffffa005037836 */ /* 0x010fc40000000000 */
[----:B-1----:R-:W-:-:S05]  /*d780*/  IMAD.WIDE R24, R0, 0x4, R236 ;  /* 0x0000000400187825 */ /* 0x002fca00078e02ec */
        /* <DEDUP_REMOVED lines=9> */
[----:B------:R3:W-:Y:S01]  /*d820*/  STL.64 [R1+0x7b8], R8 ;  /* 0x0007b80801007387 */ /* 0x0007e20000100a00 */
[----:B------:R-:W-:-:S03]  /*d830*/  IADD3 R0, R240, -0x7e, RZ ;  /* 0xffffff82f0007810 */ /* 0x000fc60007ffe0ff */
[----:B------:R-:W-:Y:S01]  /*d840*/  LDGSTS.E [R251+0x8004], desc[UR60][R28.64], !P5 ;  /* 0x080040001cfb7fae */ /* 0x000fe2000e92187c */
[----:B-1----:R-:W-:-:S03]  /*d850*/  IMAD.WIDE R24, R3, 0x4, R236 ;  /* 0x0000000403187825 */ /* 0x002fc600078e02ec */
[----:B------:R1:W-:Y:S01]  /*d860*/  LDGSTS.E [R251+0xc004], desc[UR60][R26.64], !P5 ;  /* 0x0c0040001afb7fae */ /* 0x0003e2000e92187c */
[----:B---3--:R-:W-:-:S03]  /*d870*/  IMAD.WIDE R8, R3, 0x4, R238 ;  /* 0x0000000403087825 */ /* 0x008fc600078e02ee */
[----:B------:R3:W-:Y:S04]  /*d880*/  LDGSTS.E [R251+0x8008], desc[UR60][R24.64], !P6 ;  /* 0x0800800018fb7fae */ /* 0x0007e8000f12187c */
[----:B------:R4:W-:Y:S01]  /*d890*/  LDGSTS.E [R251+0xc008], desc[UR60][R8.64], !P6 ;  /* 0x0c00800008fb7fae */ /* 0x0009e2000f12187c */
[----:B------:R-:W-:Y:S01]  /*d8a0*/  ISETP.GE.U32.AND P6, PT, R0, 0x7fffff03, PT ;  /* 0x7fffff030000780c */ /* 0x000fe20003fc6070 */
[C---:B------:R-:W-:Y:S02]  /*d8b0*/  IMAD R0, R2.reuse, 0x3f, RZ ;  /* 0x0000003f02007824 */ /* 0x040fe400078e02ff */
[----:B------:R-:W-:Y:S01]  /*d8c0*/  STL.64 [R1+0x7c0], R28 ;  /* 0x0007c01c01007387 */ /* 0x000fe20000100a00 */
[----:B------:R-:W-:-:S03]  /*d8d0*/  IMAD R3, R2, 0x5c, RZ ;  /* 0x0000005c02037824 */ /* 0x000fc600078e02ff */
[----:B------:R1:W-:Y:S01]  /*d8e0*/  STL.64 [R1+0x7c8], R26 ;  /* 0x0007c81a01007387 */ /* 0x0003e20000100a00 */
[----:B------:R-:W-:-:S03]  /*d8f0*/  VIADD R5, R241, 0xffffff80 ;  /* 0xffffff80f1057836 */ /* 0x000fc60000000000 */
[----:B------:R3:W-:Y:S01]  /*d900*/  STL.64 [R1+0x7d0], R24 ;  /* 0x0007d01801007387 */ /* 0x0007e20000100a00 */
[----:B------:R-:W-:-:S03]  /*d910*/  ISETP.GE.U32.AND P5, PT, R4, 0x7fffff04, PT ;  /* 0x7fffff040400780c */ /* 0x000fc60003fa6070 */
[----:B------:R4:W-:Y:S01]  /*d920*/  STL.64 [R1+0x7d8], R8 ;  /* 0x0007d80801007387 */ /* 0x0009e20000100a00 */
[----:B-1----:R-:W-:-:S04]  /*d930*/  IMAD.WIDE R26, R0, 0x4, R236 ;  /* 0x00000004001a7825 */ /* 0x002fc800078e02ec */
[----:B---3--:R-:W-:Y:S01]  /*d940*/  IMAD.WIDE R24, R0, 0x4, R238 ;  /* 0x0000000400187825 */ /* 0x008fe200078e02ee */
[----:B------:R1:W-:Y:S03]  /*d950*/  LDGSTS.E [R251+0x800c], desc[UR60][R26.64], !P0 ;  /* 0x0800c0001afb7fae */ /* 0x0003e6000c12187c */
[----:B----4-:R-:W-:Y:S01]  /*d960*/  VIADD R8, R242, 0x7f ;  /* 0x0000007ff2087836 */ /* 0x010fe20000000000 */
[----:B------:R3:W-:Y:S01]  /*d970*/  LDGSTS.E [R251+0xc00c], desc[UR60][R24.64], !P0 ;  /* 0x0c00c00018fb7fae */ /* 0x0007e2000c12187c */
[----:B------:R-:W-:-:S04]  /*d980*/  IMAD.WIDE R240, R3, 0x4, R236 ;  /* 0x0000000403f07825 */ /* 0x000fc800078e02ec */
[----:B------:R-:W-:Y:S02]  /*d990*/  IMAD R4, R2, 0x5d, RZ ;  /* 0x0000005d02047824 */ /* 0x000fe400078e02ff */
[----:B------:R-:W-:Y:S01]  /*d9a0*/  IMAD.WIDE R28, R3, 0x4, R238 ;  /* 0x00000004031c7825 */ /* 0x000fe200078e02ee */
[----:B------:R-:W-:Y:S01]  /*d9b0*/  ISETP.GT.AND P0, PT, R8, 0x7f, PT ;  /* 0x0000007f0800780c */ /* 0x000fe20003f04270 */
[----:B------:R1:W-:Y:S04]  /*d9c0*/  STL.64 [R1+0x7e0], R26 ;  /* 0x0007e01a01007387 */ /* 0x0003e80000100a00 */
[----:B------:R3:W-:Y:S01]  /*d9d0*/  STL.64 [R1+0x808], R24 ;  /* 0x0008081801007387 */ /* 0x0007e20000100a00 */
[----:B------:R-:W-:-:S03]  /*d9e0*/  SEL R0, RZ, 0x4, !P0 ;  /* 0x00000004ff007807 */ /* 0x000fc60004000000 */
[----:B------:R4:W-:Y:S01]  /*d9f0*/  LDGSTS.E [R251+0x10000], desc[UR60][R240.64], !P1 ;  /* 0x10000000f0fb7fae */ /* 0x0009e2000c92187c */
[----:B-1----:R-:W-:-:S03]  /*da00*/  IMAD.WIDE R26, R4, 0x4, R236 ;  /* 0x00000004041a7825 */ /* 0x002fc600078e02ec */
[----:B------:R-:W-:Y:S01]  /*da10*/  LDGSTS.E [R251+0x14000], desc[UR60][R28.64], !P1 ;  /* 0x140000001cfb7fae */ /* 0x000fe2000c92187c */
[----:B------:R-:W-:Y:S01]  /*da20*/  ISETP.GE.AND P1, PT, R252, UR4, PT ;  /* 0x00000004fc007c0c */ /* 0x000fe2000bf26270 */
[----:B---3--:R-:W-:Y:S02]  /*da30*/  IMAD.WIDE R24, R4, 0x4, R238 ;  /* 0x0000000404187825 */ /* 0x008fe400078e02ee */
[----:B------:R-:W-:Y:S01]  /*da40*/  LDGSTS.E [R251+0x10004], desc[UR60][R26.64], !P2 ;  /* 0x100040001afb7fae */ /* 0x000fe2000d12187c */
[----:B------:R-:W-:Y:S02]  /*da50*/  SEL R3, R0, RZ, !P1 ;  /* 0x000000ff00037207 */ /* 0x000fe40004800000 */
[----:B------:R-:W-:Y:S01]  /*da60*/  ISETP.GE.U32.AND P1, PT, R5, 0x7fffff01, PT ;  /* 0x7fffff010500780c */ /* 0x000fe20003f26070 */
[----:B------:R1:W-:Y:S01]  /*da70*/  LDGSTS.E [R251+0x14004], desc[UR60][R24.64], !P2 ;  /* 0x1400400018fb7fae */ /* 0x0003e2000d12187c */
[----:B------:R-:W-:Y:S01]  /*da80*/  ISETP.GE.AND P2, PT, R252, R5, PT ;  /* 0x00000005fc00720c */ /* 0x000fe20003f46270 */
[----:B------:R-:W-:Y:S01]  /*da90*/  IMAD R4, R2, 0x5e, RZ ;  /* 0x0000005e02047824 */ /* 0x000fe200078e02ff */
[----:B------:R-:W3:Y:S01]  /*daa0*/  LDC R5, c[0x0][0x230] ;  /* 0x00008c00ff057b82 */ /* 0x000ee20000000800 */
[----:B------:R4:W-:Y:S01]  /*dab0*/  STL.64 [R1+0x868], R240 ;  /* 0x000868f001007387 */ /* 0x0009e20000100a00 */
[----:B------:R-:W-:-:S03]  /*dac0*/  SEL R0, RZ, 0x4, P2 ;  /* 0x00000004ff007807 */ /* 0x000fc60001000000 */
[----:B------:R-:W-:Y:S01]  /*dad0*/  STL.64 [R1+0x860], R28 ;  /* 0x0008601c01007387 */ /* 0x000fe20000100a00 */
[----:B------:R-:W-:Y:S01]  /*dae0*/  ISETP.GT.AND P2, PT, R8, 0xff, PT ;  /* 0x000000ff0800780c */ /* 0x000fe20003f44270 */
[----:B--2---:R-:W-:Y:S01]  /*daf0*/  VIADD R6, R6, 0xffffff81 ;  /* 0xffffff8106067836 */ /* 0x004fe20000000000 */
[----:B------:R-:W2:Y:S01]  /*db00*/  LDC R252, c[0x0][0x230] ;  /* 0x00008c00fffc7b82 */ /* 0x000ea20000000800 */
[----:B------:R-:W-:Y:S01]  /*db10*/  STL.64 [R1+0x858], R26 ;  /* 0x0008581a01007387 */ /* 0x000fe20000100a00 */
[----:B------:R-:W-:-:S03]  /*db20*/  IMAD.WIDE R8, R4, 0x4, R238 ;  /* 0x0000000404087825 */ /* 0x000fc600078e02ee */
[----:B------:R1:W-:Y:S01]  /*db30*/  STL.64 [R1+0x850], R24 ;  /* 0x0008501801007387 */ /* 0x0003e20000100a00 */
[----:B------:R-:W-:Y:S02]  /*db40*/  SEL R0, R0, RZ, P2 ;  /* 0x000000ff00007207 */ /* 0x000fe40001000000 */
[----:B----4-:R-:W4:Y:S01]  /*db50*/  LDC R240, c[0x0][0x230] ;  /* 0x00008c00fff07b82 */ /* 0x010f220000000800 */
[----:B-1----:R-:W-:-:S04]  /*db60*/  IMAD.WIDE R24, R4, 0x4, R236 ;  /* 0x0000000404187825 */ /* 0x002fc800078e02ec */
[----:B------:R-:W-:Y:S01]  /*db70*/  IMAD R4, R2, 0x5f, RZ ;  /* 0x0000005f02047824 */ /* 0x000fe200078e02ff */
[----:B------:R1:W-:Y:S04]  /*db80*/  STL.64 [R1+0x848], R24 ;  /* 0x0008481801007387 */ /* 0x0003e80000100a00 */
[----:B------:R1:W-:Y:S04]  /*db90*/  LDGSTS.E [R251+0x10008], desc[UR60][R24.64], !P3 ;  /* 0x1000800018fb7fae */ /* 0x0003e8000d92187c */
[----:B------:R3:W-:Y:S04]  /*dba0*/  STL.64 [R1+0x840], R8 ;  /* 0x0008400801007387 */ /* 0x0007e80000100a00 */
[----:B------:R3:W-:Y:S01]  /*dbb0*/  LDGSTS.E [R251+0x14008], desc[UR60][R8.64], !P3 ;  /* 0x1400800008fb7fae */ /* 0x0007e2000d92187c */
[----:B------:R-:W-:Y:S01]  /*dbc0*/  ISETP.NE.U32.AND P3, PT, R3, RZ, PT ;  /* 0x000000ff0300720c */ /* 0x000fe20003f65070 */
[----:B-1----:R-:W-:Y:S01]  /*dbd0*/  IMAD.WIDE R24, R4, 0x4, R236 ;  /* 0x0000000404187825 */ /* 0x002fe200078e02ec */
[----:B------:R-:W-:-:S02]  /*dbe0*/  IADD3 R3, R13, -0x81, RZ ;  /* 0xffffff7f0d037810 */ /* 0x000fc40007ffe0ff */
[----:B------:R-:W-:Y:S01]  /*dbf0*/  ISETP.NE.U32.AND P2, PT, R0, RZ, PT ;  /* 0x000000ff0000720c */ /* 0x000fe20003f45070 */
[----:B---3--:R-:W-:Y:S01]  /*dc00*/  IMAD.WIDE R8, R4, 0x4, R238 ;  /* 0x0000000404087825 */ /* 0x008fe200078e02ee */
[----:B------:R1:W-:Y:S01]  /*dc10*/  LDGSTS.E [R251+0x1000c], desc[UR60][R24.64], !P4 ;  /* 0x1000c00018fb7fae */ /* 0x0003e2000e12187c */
[----:B------:R-:W3:Y:S02]  /*dc20*/  LDC R4, c[0x0][0x230] ;  /* 0x00008c00ff047b82 */ /* 0x000ee40000000800 */
[C---:B------:R-:W-:Y:S01]  /*dc30*/  IMAD R0, R2.reuse, 0x7c, RZ ;  /* 0x0000007c02007824 */ /* 0x040fe200078e02ff */
[----:B------:R1:W-:Y:S04]  /*dc40*/  STL.64 [R1+0x838], R24 ;  /* 0x0008381801007387 */ /* 0x0003e80000100a00 */
[----:B------:R2:W-:Y:S01]  /*dc50*/  LDGSTS.E [R251+0x1400c], desc[UR60][R8.64], !P4 ;  /* 0x1400c00008fb7fae */ /* 0x0005e2000e12187c */
[----:B------:R-:W-:Y:S01]  /*dc60*/  ISETP.GE.U32.AND P4, PT, R3, 0x7fffff00, PT ;  /* 0x7fffff000300780c */ /* 0x000fe20003f86070 */
[----:B------:R-:W-:Y:S01]  /*dc70*/  IMAD R3, R2, 0x7d, RZ ;  /* 0x0000007d02037824 */ /* 0x000fe200078e02ff */
[----:B------:R-:W-:Y:S01]  /*dc80*/  ISETP.GE.U32.AND P0, PT, R6, 0x7fffff02, PT ;  /* 0x7fffff020600780c */ /* 0x000fe20003f06070 */
[----:B------:R2:W-:Y:S01]  /*dc90*/  STL.64 [R1+0x830], R8 ;  /* 0x0008300801007387 */ /* 0x0005e20000100a00 */
[C---:B------:R-:W-:Y:S01]  /*dca0*/  IMAD.WIDE R28, R0.reuse, 0x4, R236 ;  /* 0x00000004001c7825 */ /* 0x040fe200078e02ec */
[----:B------:R-:W3:Y:S02]  /*dcb0*/  LDC R6, c[0x0][0x230] ;  /* 0x00008c00ff067b82 */ /* 0x000ee40000000800 */
[----:B------:R-:W3:Y:S01]  /*dcc0*/  LDL R243, [R1+0xc44] ;  /* 0x000c440001f37983 */ /* 0x000ee20000100800 */
[----:B------:R-:W-:-:S03]  /*dcd0*/  IMAD.WIDE R26, R0, 0x4, R238 ;  /* 0x00000004001a7825 */ /* 0x000fc600078e02ee */
[----:B------:R-:W-:Y:S01]  /*dce0*/  LDGSTS.E [R251+0x18000], desc[UR60][R28.64], !P5 ;  /* 0x180000001cfb7fae */ /* 0x000fe2000e92187c */
[C---:B-1----:R-:W-:Y:S01]  /*dcf0*/  IMAD.WIDE R24, R3.reuse, 0x4, R236 ;  /* 0x0000000403187825 */ /* 0x042fe200078e02ec */
[----:B------:R-:W1:Y:S03]  /*dd00*/  LDC R13, c[0x0][0x230] ;  /* 0x00008c00ff0d7b82 */ /* 0x000e660000000800 */
[----:B--2---:R-:W-:Y:S01]  /*dd10*/  IMAD.WIDE R8, R3, 0x4, R238 ;  /* 0x0000000403087825 */ /* 0x004fe200078e02ee */
[----:B------:R2:W-:Y:S03]  /*dd20*/  STL.64 [R1+0x828], R28 ;  /* 0x0008281c01007387 */ /* 0x0005e60000100a00 */
[----:B------:R-:W-:Y:S01]  /*dd30*/  VIADD R0, R5, 0xffffff7e ;  /* 0xffffff7e05007836 */ /* 0x000fe20000000000 */
[----:B------:R4:W-:Y:S04]  /*dd40*/  STL.64 [R1+0x820], R26 ;  /* 0x0008201a01007387 */ /* 0x0009e80000100a00 */
[----:B------:R-:W-:Y:S01]  /*dd50*/  LDGSTS.E [R251+0x1c000], desc[UR60][R26.64], !P5 ;  /* 0x1c0000001afb7fae */ /* 0x000fe2000e92187c */
[----:B------:R-:W-:Y:S01]  /*dd60*/  ISETP.GE.U32.AND P5, PT, R0, 0x7ffffeff, PT ;  /* 0x7ffffeff0000780c */ /* 0x000fe20003fa6070 */
[----:B------:R-:W-:-:S02]  /*dd70*/  IMAD R0, R2, 0x7e, RZ ;  /* 0x0000007e02007824 */ /* 0x000fc400078e02ff */
[----:B------:R-:W-:Y:S04]  /*dd80*/  STL.64 [R1+0x818], R24 ;  /* 0x0008181801007387 */ /* 0x000fe80000100a00 */
[----:B------:R1:W-:Y:S04]  /*dd90*/  STL.64 [R1+0x810], R8 ;  /* 0x0008100801007387 */ /* 0x0003e80000100a00 */
[----:B--2---:R-:W2:Y:S04]  /*dda0*/  LDL.64 R28, [R1+0x80] ;  /* 0x00008000011c7983 */ /* 0x004ea80000100a00 */
[----:B----4-:R-:W4:Y:S01]  /*ddb0*/  LDL.64 R26, [R1+0x40] ;  /* 0x00004000011a7983 */ /* 0x010f220000100a00 */
[----:B------:R-:W-:-:S03]  /*ddc0*/  VIADD R3, R240, 0xffffff7d ;  /* 0xffffff7df0037836 */ /* 0x000fc60000000000 */
[----:B------:R-:W-:Y:S01]  /*ddd0*/  LDGSTS.E [R251+0x18004], desc[UR60][R24.64], !P6 ;  /* 0x1800400018fb7fae */ /* 0x000fe2000f12187c */
[----:B------:R-:W-:-:S03]  /*dde0*/  IMAD R2, R2, 0x7f, RZ ;  /* 0x0000007f02027824 */ /* 0x000fc600078e02ff */
[----:B------:R1:W-:Y:S01]  /*ddf0*/  LDGSTS.E [R251+0x1c004], desc[UR60][R8.64], !P6 ;  /* 0x1c00400008fb7fae */ /* 0x0003e2000f12187c */
[----:B------:R-:W-:-:S04]  /*de00*/  IMAD.WIDE R240, R0, 0x4, R238 ;  /* 0x0000000400f07825 */ /* 0x000fc800078e02ee */
[----:B-1----:R-:W-:Y:S01]  /*de10*/  IMAD.WIDE R8, R0, 0x4, R236 ;  /* 0x0000000400087825 */ /* 0x002fe200078e02ec */
[----:B---3--:R-:W-:-:S03]  /*de20*/  IADD3 R0, R4, -0xa1, RZ ;  /* 0xffffff5f04007810 */ /* 0x008fc60007ffe0ff */
[----:B------:R-:W-:Y:S01]  /*de30*/  IMAD.MOV.U32 R4, RZ, RZ, R8 ;  /* 0x000000ffff047224 */ /* 0x000fe200078e0008 */
[----:B------:R1:W-:Y:S01]  /*de40*/  STL.64 [R1+0x800], R8 ;  /* 0x0008000801007387 */ /* 0x0003e20000100a00 */
[----:B------:R-:W-:Y:S02]  /*de50*/  IMAD.MOV.U32 R5, RZ, RZ, R9 ;  /* 0x000000ffff057224 */ /* 0x000fe400078e0009 */
[C---:B------:R-:W-:Y:S01]  /*de60*/  IMAD.WIDE R24, R2.reuse, 0x4, R236 ;  /* 0x0000000402187825 */ /* 0x040fe200078e02ec */
[----:B------:R3:W-:Y:S04]  /*de70*/  STL.64 [R1+0x7f8], R240 ;  /* 0x0007f8f001007387 */ /* 0x0007e80000100a00 */
[----:B------:R-:W-:Y:S01]  /*de80*/  LDGSTS.E [R251+0x18008], desc[UR60][R4.64], !P0 ;  /* 0x1800800004fb7fae */ /* 0x000fe2000c12187c */
[----:B-1----:R-:W-:-:S03]  /*de90*/  IMAD.WIDE R8, R2, 0x4, R238 ;  /* 0x0000000402087825 */ /* 0x002fc600078e02ee */
[----:B------:R3:W-:Y:S04]  /*dea0*/  LDGSTS.E [R251+0x1c008], desc[UR60][R240.64], !P0 ;  /* 0x1c008000f0fb7fae */ /* 0x0007e8000c12187c */
[----:B------:R1:W-:Y:S04]  /*deb0*/  STL.64 [R1+0x7f0], R24 ;  /* 0x0007f01801007387 */ /* 0x0003e80000100a00 */
[----:B------:R1:W-:Y:S04]  /*dec0*/  STL.64 [R1+0x7e8], R8 ;  /* 0x0007e80801007387 */ /* 0x0003e80000100a00 */
[----:B------:R-:W-:Y:S01]  /*ded0*/  LDGSTS.E [R251+0x1800c], desc[UR60][R24.64], !P1 ;  /* 0x1800c00018fb7fae */ /* 0x000fe2000c92187c */
[----:B------:R-:W-:Y:S01]  /*dee0*/  ISETP.GE.U32.AND P6, PT, R3, 0x7ffffefe, PT ;  /* 0x7ffffefe0300780c */ /* 0x000fe20003fc6070 */
[----:B------:R-:W-:Y:S01]  /*def0*/  VIADD R2, R13, 0xffffff5e ;  /* 0xffffff5e0d027836 */ /* 0x000fe20000000000 */
[----:B---3--:R-:W3:Y:S01]  /*df00*/  LDC.64 R240, c[0x0][0x238] ;  /* 0x00008e00fff07b82 */ /* 0x008ee20000000a00 */
[----:B-1----:R-:W3:Y:S01]  /*df10*/  LDL.64 R24, [R1+0x78] ;  /* 0x0000780001187983 */ /* 0x002ee20000100a00 */
[----:B------:R-:W-:-:S03]  /*df20*/  VIADD R3, R6, 0xffffff7c ;  /* 0xffffff7c06037836 */ /* 0x000fc60000000000 */
[----:B------:R-:W-:Y:S02]  /*df30*/  LDGSTS.E [R251+0x1c00c], desc[UR60][R8.64], !P1 ;  /* 0x1c00c00008fb7fae */ /* 0x000fe4000c92187c */
[----:B------:R-:W-:Y:S02]  /*df40*/  ISETP.GE.U32.AND P0, PT, R3, 0x7ffffefd, PT ;  /* 0x7ffffefd0300780c */ /* 0x000fe40003f06070 */
[----:B------:R-:W-:Y:S01]  /*df50*/  ISETP.GE.U32.AND P1, PT, R0, 0x7ffffee0, PT ;  /* 0x7ffffee00000780c */ /* 0x000fe20003f26070 */
[----:B------:R-:W0:Y:S04]  /*df60*/  LDGDEPBAR ;  /* 0x00000000000079af */ /* 0x000e280000000000 */
[----:B------:R-:W3:Y:S01]  /*df70*/  LDL.64 R8, [R1+0x38] ;  /* 0x0000380001087983 */ /* 0x000ee20000100a00 */
[----:B------:R-:W-:-:S02]  /*df80*/  LOP3.LUT R3, R243, 0x10, RZ, 0x3c, !PT ;  /* 0x00000010f3037812 */ /* 0x000fc400078e3cff */
[C---:B------:R-:W-:Y:S02]  /*df90*/  LOP3.LUT R4, R243.reuse, 0x20, RZ, 0x3c, !PT ;  /* 0x00000020f3047812 */ /* 0x040fe400078e3cff */
[C---:B------:R-:W-:Y:S02]  /*dfa0*/  LOP3.LUT R5, R243.reuse, 0x30, RZ, 0x3c, !PT ;  /* 0x00000030f3057812 */ /* 0x040fe400078e3cff */
[C---:B------:R-:W-:Y:S01]  /*dfb0*/  LOP3.LUT R6, R243.reuse, 0x40, RZ, 0x3c, !PT ;  /* 0x00000040f3067812 */ /* 0x040fe200078e3cff */
[----:B------:R1:W-:Y:S01]  /*dfc0*/  STL [R1+0xfd0], R3 ;  /* 0x000fd00301007387 */ /* 0x0003e20000100800 */
[C---:B------:R-:W-:Y:S02]  /*dfd0*/  LOP3.LUT R13, R243.reuse, 0x50, RZ, 0x3c, !PT ;  /* 0x00000050f30d7812 */ /* 0x040fe400078e3cff */
[C---:B------:R-:W-:Y:S01]  /*dfe0*/  IADD3 R0, R243.reuse, UR32, RZ ;  /* 0x00000020f3007c10 */ /* 0x040fe2000fffe0ff */
[----:B------:R3:W-:Y:S01]  /*dff0*/  STL [R1+0xfcc], R4 ;  /* 0x000fcc0401007387 */ /* 0x0007e20000100800 */
[----:B------:R-:W-:-:S02]  /*e000*/  LOP3.LUT R242, R243, 0x60, RZ, 0x3c, !PT ;  /* 0x00000060f3f27812 */ /* 0x000fc400078e3cff */
[----:B------:R-:W-:Y:S01]  /*e010*/  LOP3.LUT R243, R243, 0x70, RZ, 0x3c, !PT ;  /* 0x00000070f3f37812 */ /* 0x000fe200078e3cff */
[----:B------:R3:W-:Y:S04]  /*e020*/  STL [R1+0xfc8], R5 ;  /* 0x000fc80501007387 */ /* 0x0007e80000100800 */
[----:B------:R3:W-:Y:S04]  /*e030*/  STL [R1+0xfc4], R6 ;  /* 0x000fc40601007387 */ /* 0x0007e80000100800 */
[----:B------:R3:W-:Y:S04]  /*e040*/  STL [R1+0xfc0], R13 ;  /* 0x000fc00d01007387 */ /* 0x0007e80000100800 */
[----:B------:R3:W-:Y:S04]  /*e050*/  STL [R1+0xfbc], R242 ;  /* 0x000fbcf201007387 */ /* 0x0007e80000100800 */
[----:B------:R3:W-:Y:S04]  /*e060*/  STL [R1+0xfb8], R243 ;  /* 0x000fb8f301007387 */ /* 0x0007e80000100800 */
[----:B--2---:R-:W-:Y:S04]  /*e070*/  LDGSTS.E [R0+0x60000], desc[UR60][R28.64], P3 ;  /* 0x600000001c007fae */ /* 0x004fe8000992187c */
[----:B----4-:R-:W-:Y:S04]  /*e080*/  LDGSTS.E [R0+0x60400], desc[UR60][R26.64], P3 ;  /* 0x604000001a007fae */ /* 0x010fe8000992187c */
[----:B------:R-:W-:Y:S04]  /*e090*/  LDGSTS.E [R0+0x60800], desc[UR60][R14.64], P3 ;  /* 0x608000000e007fae */ /* 0x000fe8000992187c */
[----:B------:R-:W2:Y:S04]  /*e0a0*/  LDL.64 R28, [R1+0x70] ;  /* 0x00007000011c7983 */ /* 0x000ea80000100a00 */
[----:B------:R-:W4:Y:S04]  /*e0b0*/  LDL.64 R26, [R1+0x30] ;  /* 0x00003000011a7983 */ /* 0x000f280000100a00 */
[----:B------:R-:W-:Y:S04]  /*e0c0*/  LDGSTS.E [R0+0x60c00], desc[UR60][R30.64], P3 ;  /* 0x60c000001e007fae */ /* 0x000fe8000992187c */
[----:B------:R-:W-:Y:S04]  /*e0d0*/  LDGSTS.E [R0+0x61000], desc[UR60][R46.64], P3 ;  /* 0x610000002e007fae */ /* 0x000fe8000992187c */
[----:B------:R-:W-:Y:S04]  /*e0e0*/  LDGSTS.E [R0+0x61400], desc[UR60][R62.64], P3 ;  /* 0x614000003e007fae */ /* 0x000fe8000992187c */
[----:B------:R-:W-:Y:S04]  /*e0f0*/  LDGSTS.E [R0+0x61800], desc[UR60][R78.64], P3 ;  /* 0x618000004e007fae */ /* 0x000fe8000992187c */
[----:B------:R-:W-:Y:S01]  /*e100*/  LDGSTS.E [R0+0x61c00], desc[UR60][R94.64], P3 ;  /* 0x61c000005e007fae */ /* 0x000fe2000992187c */
[----:B-1----:R-:W-:-:S03]  /*e110*/  VIADD R3, R3, UR32 ;  /* 0x0000002003037c36 */ /* 0x002fc60008000000 */
[----:B------:R-:W-:Y:S04]  /*e120*/  LDGSTS.E [R0+0x62000], desc[UR60][R110.64], P3 ;  /* 0x620000006e007fae */ /* 0x000fe8000992187c */
[----:B------:R-:W-:Y:S04]  /*e130*/  LDGSTS.E [R0+0x62400], desc[UR60][R126.64], P3 ;  /* 0x624000007e007fae */ /* 0x000fe8000992187c */
[----:B------:R-:W-:Y:S04]  /*e140*/  LDGSTS.E [R0+0x62800], desc[UR60][R142.64], P3 ;  /* 0x628000008e007fae */ /* 0x000fe8000992187c */
[----:B------:R-:W-:Y:S04]  /*e150*/  LDGSTS.E [R0+0x62c00], desc[UR60][R158.64], P3 ;  /* 0x62c000009e007fae */ /* 0x000fe8000992187c */
[----:B------:R-:W-:Y:S04]  /*e160*/  LDGSTS.E [R0+0x63000], desc[UR60][R174.64], P3 ;  /* 0x63000000ae007fae */ /* 0x000fe8000992187c */
[----:B------:R-:W-:Y:S04]  /*e170*/  LDGSTS.E [R0+0x63400], desc[UR60][R190.64], P3 ;  /* 0x63400000be007fae */ /* 0x000fe8000992187c */
[----:B------:R-:W-:Y:S04]  /*e180*/  LDGSTS.E [R0+0x63800], desc[UR60][R206.64], P3 ;  /* 0x63800000ce007fae */ /* 0x000fe8000992187c */
[----:B------:R-:W-:Y:S04]  /*e190*/  LDGSTS.E [R0+0x63c00], desc[UR60][R222.64], P3 ;  /* 0x63c00000de007fae */ /* 0x000fe8000992187c */
[----:B---3--:R-:W-:Y:S04]  /*e1a0*/  LDGSTS.E [R3+0x60080], desc[UR60][R24.64], P3 ;  /* 0x6008000018037fae */ /* 0x008fe8000992187c */
[----:B------:R-:W-:Y:S04]  /*e1b0*/  LDGSTS.E [R3+0x60480], desc[UR60][R8.64], P3 ;  /* 0x6048000008037fae */ /* 0x000fe8000992187c */
[----:B------:R-:W-:Y:S04]  /*e1c0*/  LDGSTS.E [R3+0x60880], desc[UR60][R16.64], P3 ;  /* 0x6088000010037fae */ /* 0x000fe8000992187c */
[----:B------:R-:W3:Y:S04]  /*e1d0*/  LDL.64 R24, [R1+0x68] ;  /* 0x0000680001187983 */ /* 0x000ee80000100a00 */
[----:B------:R-:W3:Y:S04]  /*e1e0*/  LDL.64 R8, [R1+0x28] ;  /* 0x0000280001087983 */ /* 0x000ee80000100a00 */
[----:B------:R-:W-:Y:S04]  /*e1f0*/  LDGSTS.E [R3+0x60c80], desc[UR60][R32.64], P3 ;  /* 0x60c8000020037fae */ /* 0x000fe8000992187c */
[----:B------:R-:W-:Y:S04]  /*e200*/  LDGSTS.E [R3+0x61080], desc[UR60][R48.64], P3 ;  /* 0x6108000030037fae */ /* 0x000fe8000992187c */
[----:B------:R-:W-:Y:S04]  /*e210*/  LDGSTS.E [R3+0x61480], desc[UR60][R64.64], P3 ;  /* 0x6148000040037fae */ /* 0x000fe8000992187c */
[----:B------:R-:W-:Y:S04]  /*e220*/  LDGSTS.E [R3+0x61880], desc[UR60][R80.64], P3 ;  /* 0x6188000050037fae */ /* 0x000fe8000992187c */
[----:B------:R-:W-:Y:S01]  /*e230*/  LDGSTS.E [R3+0x61c80], desc[UR60][R96.64], P3 ;  /* 0x61c8000060037fae */ /* 0x000fe2000992187c */
[----:B------:R-:W-:-:S03]  /*e240*/  VIADD R4, R4, UR32 ;  /* 0x0000002004047c36 */ /* 0x000fc60008000000 */
[----:B------:R-:W-:Y:S04]  /*e250*/  LDGSTS.E [R3+0x62080], desc[UR60][R112.64], P3 ;  /* 0x6208000070037fae */ /* 0x000fe8000992187c */
[----:B------:R-:W-:Y:S04]  /*e260*/  LDGSTS.E [R3+0x62480], desc[UR60][R128.64], P3 ;  /* 0x6248000080037fae */ /* 0x000fe8000992187c */
[----:B------:R-:W-:Y:S04]  /*e270*/  LDGSTS.E [R3+0x62880], desc[UR60][R144.64], P3 ;  /* 0x6288000090037fae */ /* 0x000fe8000992187c */
[----:B------:R-:W-:Y:S04]  /*e280*/  LDGSTS.E [R3+0x62c80], desc[UR60][R160.64], P3 ;  /* 0x62c80000a0037fae */ /* 0x000fe8000992187c */
[----:B------:R-:W-:Y:S04]  /*e290*/  LDGSTS.E [R3+0x63080], desc[UR60][R176.64], P3 ;  /* 0x63080000b0037fae */ /* 0x000fe8000992187c */
[----:B------:R-:W-:Y:S04]  /*e2a0*/  LDGSTS.E [R3+0x63480], desc[UR60][R192.64], P3 ;  /* 0x63480000c0037fae */ /* 0x000fe8000992187c */
[----:B------:R-:W-:Y:S04]  /*e2b0*/  LDGSTS.E [R3+0x63880], desc[UR60][R208.64], P3 ;  /* 0x63880000d0037fae */ /* 0x000fe8000992187c */
[----:B------:R-:W-:Y:S01]  /*e2c0*/  LDGSTS.E [R3+0x63c80], desc[UR60][R224.64], P3 ;  /* 0x63c80000e0037fae */ /* 0x000fe2000992187c */
[----:B------:R-:W-:-:S03]  /*e2d0*/  VIADD R5, R5, UR32 ;  /* 0x0000002005057c36 */ /* 0x000fc60008000000 */
        /* <DEDUP_REMOVED lines=22> */
[----:B------:R-:W-:Y:S04]  /*e440*/  LDGSTS.E [R5+0x60d80], desc[UR60][R36.64], P3 ;  /* 0x60d8000024057fae */ /* 0x000fe8000992187c */
[----:B------:R-:W-:Y:S04]  /*e450*/  LDGSTS.E [R5+0x61180], desc[UR60][R52.64], P3 ;  /* 0x6118000034057fae */ /* 0x000fe8000992187c */
[----:B------:R-:W-:Y:S04]  /*e460*/  LDGSTS.E [R5+0x61580], desc[UR60][R68.64], P3 ;  /* 0x6158000044057fae */ /* 0x000fe8000992187c */
[----:B------:R-:W-:Y:S04]  /*e470*/  LDGSTS.E [R5+0x61980], desc[UR60][R84.64], P3 ;  /* 0x6198000054057fae */ /* 0x000fe8000992187c */
[----:B------:R-:W-:Y:S01]  /*e480*/  LDGSTS.E [R5+0x61d80], desc[UR60][R100.64], P3 ;  /* 0x61d8000064057fae */ /* 0x000fe2000992187c */
[----:B------:R-:W-:-:S03]  /*e490*/  IADD3 R6, R6, UR32, RZ ;  /* 0x0000002006067c10 */ /* 0x000fc6000fffe0ff */
        /* <DEDUP_REMOVED lines=9> */
[----:B------:R-:W3:Y:S04]  /*e530*/  LDL.64 R8, [R1+0x18] ;  /* 0x0000180001087983 */ /* 0x000ee80000100a00 */
[----:B--2---:R-:W-:Y:S04]  /*e540*/  LDGSTS.E [R6+0x60200], desc[UR60][R28.64], P3 ;  /* 0x602000001c067fae */ /* 0x004fe8000992187c */
[----:B----4-:R-:W-:Y:S04]  /*e550*/  LDGSTS.E [R6+0x60600], desc[UR60][R26.64], P3 ;  /* 0x606000001a067fae */ /* 0x010fe8000992187c */
        /* <DEDUP_REMOVED lines=14> */
[----:B------:R-:W2:Y:S04]  /*e640*/  LDL.64 R28, [R1+0x50] ;  /* 0x00005000011c7983 */ /* 0x000ea80000100a00 */
[----:B------:R-:W4:Y:S04]  /*e650*/  LDL.64 R26, [R1+0x10] ;  /* 0x00001000011a7983 */ /* 0x000f280000100a00 */
[----:B---3--:R-:W-:Y:S04]  /*e660*/  LDGSTS.E [R13+0x60280], desc[UR60][R24.64], P3 ;  /* 0x60280000180d7fae */ /* 0x008fe8000992187c */
[----:B------:R-:W3:Y:S01]  /*e670*/  LDL.LU.64 R24, [R1+0xff8] ;  /* 0x000ff80001187983 */ /* 0x000ee20000300a00 */
[----:B------:R-:W-:-:S03]  /*e680*/  VIADD R242, R242, UR32 ;  /* 0x00000020f2f27c36 */ /* 0x000fc60008000000 */
[----:B------:R-:W-:Y:S04]  /*e690*/  LDGSTS.E [R13+0x60680], desc[UR60][R8.64], P3 ;  /* 0x60680000080d7fae */ /* 0x000fe8000992187c */
[----:B------:R-:W4:Y:S04]  /*e6a0*/  LDL.64 R8, [R1+0x48] ;  /* 0x0000480001087983 */ /* 0x000f280000100a00 */
[----:B---3--:R-:W-:Y:S04]  /*e6b0*/  LDGSTS.E [R13+0x60a80], desc[UR60][R24.64], P3 ;  /* 0x60a80000180d7fae */ /* 0x008fe8000992187c */
        /* <DEDUP_REMOVED lines=13> */
[----:B--2---:R-:W-:Y:S04]  /*e790*/  LDGSTS.E [R242+0x60300], desc[UR60][R28.64], P3 ;  /* 0x603000001cf27fae */ /* 0x004fe8000992187c */
[----:B----4-:R-:W-:Y:S04]  /*e7a0*/  LDGSTS.E [R242+0x60700], desc[UR60][R26.64], P3 ;  /* 0x607000001af27fae */ /* 0x010fe8000992187c */
[----:B------:R-:W2:Y:S04]  /*e7b0*/  LDL.LU.64 R28, [R1+0xff0] ;  /* 0x000ff000011c7983 */ /* 0x000ea80000300a00 */
[----:B------:R-:W3:Y:S01]  /*e7c0*/  LDL.LU.64 R26, [R1+0xfe8] ;  /* 0x000fe800011a7983 */ /* 0x000ee20000300a00 */
[----:B------:R-:W-:-:S03]  /*e7d0*/  VIADD R243, R243, UR32 ;  /* 0x00000020f3f37c36 */ /* 0x000fc60008000000 */
        /* <DEDUP_REMOVED lines=15> */
[----:B------:R-:W3:Y:S04]  /*e8d0*/  LDL.LU.64 R8, [R1+0xfe0] ;  /* 0x000fe00001087983 */ /* 0x000ee80000300a00 */
[----:B---3--:R-:W-:Y:S04]  /*e8e0*/  LDGSTS.E [R243+0x60780], desc[UR60][R8.64], P3 ;  /* 0x6078000008f37fae */ /* 0x008fe8000992187c */
[----:B--2---:R-:W-:Y:S04]  /*e8f0*/  LDGSTS.E [R243+0x60b80], desc[UR60][R28.64], P3 ;  /* 0x60b800001cf37fae */ /* 0x004fe8000992187c */
[----:B------:R-:W-:Y:S04]  /*e900*/  LDGSTS.E [R243+0x60f80], desc[UR60][R44.64], P3 ;  /* 0x60f800002cf37fae */ /* 0x000fe8000992187c */
[----:B------:R-:W2:Y:S04]  /*e910*/  LDL.LU.64 R8, [R1+0xfd8] ;  /* 0x000fd80001087983 */ /* 0x000ea80000300a00 */
        /* <DEDUP_REMOVED lines=11> */
[----:B--2---:R1:W-:Y:S01]  /*e9d0*/  LDGSTS.E [R243+0x63f80], desc[UR60][R8.64], P3 ;  /* 0x63f8000008f37fae */ /* 0x0043e2000992187c */
[----:B------:R-:W-:-:S02]  /*e9e0*/  ISETP.GE.U32.AND P3, PT, R2, 0x7ffffedf, PT ;  /* 0x7ffffedf0200780c */ /* 0x000fc40003f66070 */
[----:B------:R-:W-:Y:S01]  /*e9f0*/  SHF.L.U32 R2, R240, 0x7, RZ ;  /* 0x00000007f0027819 */ /* 0x000fe200000006ff */
[----:B------:R-:W0:Y:S01]  /*ea00*/  LDGDEPBAR ;  /* 0x00000000000079af */ /* 0x000e220000000000 */
[----:B------:R-:W2:Y:S03]  /*ea10*/  LDC R240, c[0x0][0x230] ;  /* 0x00008c00fff07b82 */ /* 0x000ea60000000800 */
[----:B------:R-:W-:-:S04]  /*ea20*/  IMAD.WIDE R236, R2, 0x4, R236 ;  /* 0x0000000402ec7825 */ /* 0x000fc800078e02ec */
[----:B------:R-:W-:Y:S01]  /*ea30*/  IMAD.WIDE R238, R2, 0x4, R238 ;  /* 0x0000000402ee7825 */ /* 0x000fe200078e02ee */
[----:B------:R3:W-:Y:S04]  /*ea40*/  STL.64 [R1+0x9f0], R236 ;  /* 0x0009f0ec01007387 */ /* 0x0007e80000100a00 */
[----:B---3--:R-:W3:Y:S04]  /*ea50*/  LDL.LU.64 R236, [R1+0x368] ;  /* 0x0003680001ec7983 */ /* 0x008ee80000300a00 */
[----:B------:R4:W-:Y:S04]  /*ea60*/  STL.64 [R1+0x9f8], R238 ;  /* 0x0009f8ee01007387 */ /* 0x0009e80000100a00 */
[----:B----4-:R-:W4:Y:S01]  /*ea70*/  LDL.LU.64 R238, [R1+0x370] ;  /* 0x0003700001ee7983 */ /* 0x010f220000300a00 */
[----:B------:R-:W-:-:S02]  /*ea80*/  VIADD R252, R252, 0xffffff5d ;  /* 0xffffff5dfcfc7836 */ /* 0x000fc40000000000 */
[----:B--2---:R-:W-:Y:S02]  /*ea90*/  VIADD R240, R240, 0xffffff5c ;  /* 0xffffff5cf0f07836 */ /* 0x004fe40000000000 */
[----:B---3--:R-:W-:-:S04]  /*eaa0*/  IMAD.WIDE R236, R2, 0x4, R236 ;  /* 0x0000000402ec7825 */ /* 0x008fc800078e02ec */
[----:B----4-:R-:W-:-:S05]  /*eab0*/  IMAD.WIDE R238, R2, 0x4, R238 ;  /* 0x0000000402ee7825 */ /* 0x010fca00078e02ee */
[----:B------:R2:W-:Y:S04]  /*eac0*/  STL.64 [R1+0x370], R238 ;  /* 0x000370ee01007387 */ /* 0x0005e80000100a00 */
[----:B------:R-:W-:Y:S04]  /*ead0*/  STL.64 [R1+0x368], R236 ;  /* 0x000368ec01007387 */ /* 0x000fe80000100a00 */
[----:B--2---:R-:W2:Y:S04]  /*eae0*/  LDL.LU.64 R238, [R1+0x348] ;  /* 0x0003480001ee7983 */ /* 0x004ea80000300a00 */
[----:B------:R3:W-:Y:S04]  /*eaf0*/  STL.64 [R1+0x1058], R234 ;  /* 0x001058ea01007387 */ /* 0x0007e80000100a00 */
[----:B---3--:R-:W3:Y:S04]  /*eb00*/  LDL.LU.64 R234, [R1+0x350] ;  /* 0x0003500001ea7983 */ /* 0x008ee80000300a00 */
[----:B------:R4:W-:Y:S04]  /*eb10*/  STL.64 [R1+0x1050], R242 ;  /* 0x001050f201007387 */ /* 0x0009e80000100a00 */
[----:B----4-:R-:W4:Y:S04]  /*eb20*/  LDL.64 R242, [R1+0x370] ;  /* 0x0003700001f27983 */ /* 0x010f280000100a00 */
[----:B------:R1:W-:Y:S04]  /*eb30*/  STL.64 [R1+0x1048], R28 ;  /* 0x0010481c01007387 */ /* 0x0003e80000100a00 */
[----:B-1----:R-:W2:Y:S04]  /*eb40*/  LDL.64 R28, [R1+0x9f8] ;  /* 0x0009f800011c7983 */ /* 0x002ea80000100a00 */
[----:B------:R1:W-:Y:S04]  /*eb50*/  STL.64 [R1+0x1040], R44 ;  /* 0x0010402c01007387 */ /* 0x0003e80000100a00 */
[----:B-1----:R-:W3:Y:S04]  /*eb60*/  LDL.LU.64 R44, [R1+0x360] ;  /* 0x00036000012c7983 */ /* 0x002ee80000300a00 */
[----:B------:R1:W-:Y:S04]  /*eb70*/  STL.64 [R1+0x1038], R60 ;  /* 0x0010383c01007387 */ /* 0x0003e80000100a00 */
[----:B-1----:R-:W4:Y:S04]  /*eb80*/  LDL.64 R60, [R1+0x9f0] ;  /* 0x0009f000013c7983 */ /* 0x002f280000100a00 */
[----:B------:R1:W-:Y:S01]  /*eb90*/  STL.64 [R1+0x1030], R76 ;  /* 0x0010304c01007387 */ /* 0x0003e20000100a00 */
[----:B------:R-:W-:Y:S06]  /*eba0*/  BAR.SYNC.DEFER_BLOCKING 0x0 ;  /* 0x0000000000007b1d */ /* 0x000fec0000010000 */
[----:B-1----:R-:W3:Y:S04]  /*ebb0*/  LDL.LU.64 R76, [R1+0x358] ;  /* 0x00035800014c7983 */ /* 0x002ee80000300a00 */
[----:B------:R1:W-:Y:S04]  /*ebc0*/  STL.64 [R1+0x1028], R92 ;  /* 0x0010285c01007387 */ /* 0x0003e80000100a00 */
[----:B------:R-:W-:Y:S04]  /*ebd0*/  STL.64 [R1+0x1020], R108 ;  /* 0x0010206c01007387 */ /* 0x000fe80000100a00 */
[----:B------:R-:W-:Y:S04]  /*ebe0*/  STL.64 [R1+0x1018], R140 ;  /* 0x0010188c01007387 */ /* 0x000fe80000100a00 */
[----:B------:R-:W-:Y:S04]  /*ebf0*/  STL.64 [R1+0x1010], R156 ;  /* 0x0010109c01007387 */ /* 0x000fe80000100a00 */
[----:B------:R-:W-:Y:S04]  /*ec00*/  STL.64 [R1+0x1008], R172 ;  /* 0x001008ac01007387 */ /* 0x000fe80000100a00 */
[----:B------:R-:W-:Y:S04]  /*ec10*/  STL.64 [R1+0x1000], R188 ;  /* 0x001000bc01007387 */ /* 0x000fe80000100a00 */
[----:B------:R-:W-:Y:S04]  /*ec20*/  STL.64 [R1+0xff8], R204 ;  /* 0x000ff8cc01007387 */ /* 0x000fe80000100a00 */
[----:B------:R-:W-:Y:S04]  /*ec30*/  STL.64 [R1+0xff0], R220 ;  /* 0x000ff0dc01007387 */ /* 0x000fe80000100a00 */
[----:B------:R1:W-:Y:S04]  /*ec40*/  STL.64 [R1+0xfe8], R8 ;  /* 0x000fe80801007387 */ /* 0x0003e80000100a00 */
[----:B------:R3:W-:Y:S04]  /*ec50*/  STL.64 [R1+0xfe0], R124 ;  /* 0x000fe07c01007387 */ /* 0x0007e80000100a00 */
[----:B------:R3:W-:Y:S04]  /*ec60*/  STL.64 [R1+0xfd8], R10 ;  /* 0x000fd80a01007387 */ /* 0x0007e80000100a00 */
[----:B-1----:R-:W3:Y:S01]  /*ec70*/  LDL.LU.64 R92, [R1+0x2b8] ;  /* 0x0002b800015c7983 */ /* 0x002ee20000300a00 */
[----:B------:R-:W1:Y:S08]  /*ec80*/  LDC R9, c[0x0][0x230] ;  /* 0x00008c00ff097b82 */ /* 0x000e700000000800 */
[----:B------:R-:W1:Y:S01]  /*ec90*/  LDC R8, c[0x0][0x230] ;  /* 0x00008c00ff087b82 */ /* 0x000e620000000800 */
[----:B------:R-:W-:Y:S01]  /*eca0*/  @!PT LDS RZ, [RZ] ;  /* 0x00000000fffff984 */ /* 0x000fe20000000800 */
[----:B------:R-:W-:Y:S01]  /*ecb0*/  @!PT LDS RZ, [RZ] ;  /* 0x00000000fffff984 */ /* 0x000fe20000000800 */
[----:B------:R-:W-:Y:S01]  /*ecc0*/  @!PT LDS RZ, [RZ] ;  /* 0x00000000fffff984 */ /* 0x000fe20000000800 */
[----:B----4-:R-:W-:Y:S04]  /*ecd0*/  LDGSTS.E [R244+0x20000], desc[UR60][R60.64], !P4 ;  /* 0x200000003cf47fae */ /* 0x010fe8000e12187c */
[----:B--2---:R-:W-:Y:S04]  /*ece0*/  LDGSTS.E [R244+0x24000], desc[UR60][R28.64], !P4 ;  /* 0x240000001cf47fae */ /* 0x004fe8000e12187c */
[----:B------:R-:W-:Y:S04]  /*ecf0*/  LDGSTS.E [R244+0x20004], desc[UR60][R242.64], !P5 ;  /* 0x20004000f2f47fae */ /* 0x000fe8000e92187c */
[----:B------:R-:W2:Y:S04]  /*ed00*/  LDL.LU.64 R60, [R1+0x2b0] ;  /* 0x0002b000013c7983 */ /* 0x000ea80000300a00 */
[----:B------:R-:W4:Y:S04]  /*ed10*/  LDL.LU.64 R28, [R1+0x2a8] ;  /* 0x0002a800011c7983 */ /* 0x000f280000300a00 */
[----:B------:R-:W4:Y:S01]  /*ed20*/  LDL.LU.64 R242, [R1+0x2a0] ;  /* 0x0002a00001f27983 */ /* 0x000f220000300a00 */
[----:B---3--:R-:W-:-:S03]  /*ed30*/  IMAD.WIDE R44, R2, 0x4, R44 ;  /* 0x00000004022c7825 */ /* 0x008fc600078e022c */
[----:B------:R3:W-:Y:S01]  /*ed40*/  LDGSTS.E [R244+0x24004], desc[UR60][R236.64], !P5 ;  /* 0x24004000ecf47fae */ /* 0x0007e2000e92187c */
[----:B------:R-:W-:-:S03]  /*ed50*/  IMAD.WIDE R140, R2, 0x4, R76 ;  /* 0x00000004028c7825 */ /* 0x000fc600078e024c */
[----:B------:R-:W-:Y:S04]  /*ed60*/  STL.64 [R1+0x360], R44 ;  /* 0x0003602c01007387 */ /* 0x000fe80000100a00 */
[----:B------:R-:W-:Y:S01]  /*ed70*/  LDGSTS.E [R244+0x20008], desc[UR60][R44.64], !P6 ;  /* 0x200080002cf47fae */ /* 0x000fe2000f12187c */
[----:B---3--:R-:W3:Y:S03]  /*ed80*/  LDC R237, c[0x0][0x230] ;  /* 0x00008c00ffed7b82 */ /* 0x008ee60000000800 */
[----:B------:R1:W-:Y:S04]  /*ed90*/  STL.64 [R1+0x358], R140 ;  /* 0x0003588c01007387 */ /* 0x0003e80000100a00 */
[----:B------:R1:W-:Y:S01]  /*eda0*/  LDGSTS.E [R244+0x24008], desc[UR60][R140.64], !P6 ;  /* 0x240080008cf47fae */ /* 0x0003e2000f12187c */
[C---:B------:R-:W-:Y:S01]  /*edb0*/  IMAD.WIDE R124, R2.reuse, 0x4, R234 ;  /* 0x00000004027c7825 */ /* 0x040fe200078e02ea */
[----:B------:R-:W4:Y:S02]  /*edc0*/  LDC R236, c[0x0][0x230] ;  /* 0x00008c00ffec7b82 */ /* 0x000f240000000800 */
[----:B------:R-:W4:Y:S01]  /*edd0*/  LDL.LU.64 R108, [R1+0x298] ;  /* 0x00029800016c7983 */ /* 0x000f220000300a00 */
[----:B------:R-:W-:-:S03]  /*ede0*/  IMAD.WIDE R10, R2, 0x4, R238 ;  /* 0x00000004020a7825 */ /* 0x000fc600078e02ee */
[----:B------:R-:W4:Y:S02]  /*edf0*/  LDL.LU.64 R76, [R1+0x290] ;  /* 0x00029000014c7983 */ /* 0x000f240000300a00 */
[----:B------:R-:W4:Y:S08]  /*ee00*/  LDC R239, c[0x0][0x230] ;  /* 0x00008c00ffef7b82 */ /* 0x000f300000000800 */
[----:B-1----:R-:W1:Y:S01]  /*ee10*/  LDC R141, c[0x0][0x230] ;  /* 0x00008c00ff8d7b82 */ /* 0x002e620000000800 */
[----:B---3--:R-:W-:Y:S01]  /*ee20*/  VIADD R237, R237, 0xffffff3f ;  /* 0xffffff3feded7836 */ /* 0x008fe20000000000 */
[----:B------:R2:W-:Y:S04]  /*ee30*/  STL.64 [R1+0x350], R124 ;  /* 0x0003507c01007387 */ /* 0x0005e80000100a00 */
[----:B------:R3:W-:Y:S01]  /*ee40*/  STL.64 [R1+0x348], R10 ;  /* 0x0003480a01007387 */ /* 0x0007e20000100a00 */
[----:B------:R-:W-:Y:S01]  /*ee50*/  ISETP.GE.U32.AND P6, PT, R237, 0x7ffffec0, PT ;  /* 0x7ffffec0ed00780c */ /* 0x000fe20003fc6070 */
[----:B------:R-:W3:Y:S02]  /*ee60*/  LDC R238, c[0x0][0x230] ;  /* 0x00008c00ffee7b82 */ /* 0x000ee40000000800 */
[----:B------:R-:W3:Y:S04]  /*ee70*/  LDL.LU.64 R44, [R1+0x288] ;  /* 0x00028800012c7983 */ /* 0x000ee80000300a00 */
[----:B------:R-:W3:Y:S04]  /*ee80*/  LDL.LU.64 R234, [R1+0x280] ;  /* 0x0002800001ea7983 */ /* 0x000ee80000300a00 */
[----:B------:R2:W-:Y:S04]  /*ee90*/  LDGSTS.E [R244+0x2000c], desc[UR60][R124.64], !P0 ;  /* 0x2000c0007cf47fae */ /* 0x0005e8000c12187c */
[----:B------:R3:W-:Y:S01]  /*eea0*/  LDGSTS.E [R244+0x2400c], desc[UR60][R10.64], !P0 ;  /* 0x2400c0000af47fae */ /* 0x0007e2000c12187c */
[----:B-1----:R-:W-:-:S02]  /*eeb0*/  VIADD R237, R141, 0xffffff3d ;  /* 0xffffff3d8ded7836 */ /* 0x002fc40000000000 */
[C---:B------:R-:W-:Y:S02]  /*eec0*/  IMAD.WIDE R140, R2.reuse, 0x4, R92 ;  /* 0x00000004028c7825 */ /* 0x040fe400078e025c */
[----:B------:R-:W3:Y:S04]  /*eed0*/  LDL.LU.64 R92, [R1+0x1f8] ;  /* 0x0001f800015c7983 */ /* 0x000ee80000300a00 */
[----:B------:R-:W-:Y:S04]  /*eee0*/  STL.64 [R1+0x8a0], R140 ;  /* 0x0008a08c01007387 */ /* 0x000fe80000100a00 */
[----:B------:R-:W-:Y:S01]  /*eef0*/  LDGSTS.E [R244+0x28000], desc[UR60][R140.64], !P1 ;  /* 0x280000008cf47fae */ /* 0x000fe2000c92187c */
[----:B--2---:R-:W-:-:S04]  /*ef00*/  IMAD.WIDE R124, R2, 0x4, R60 ;  /* 0x00000004027c7825 */ /* 0x004fc800078e023c */
[C---:B----4-:R-:W-:Y:S01]  /*ef10*/  IMAD.WIDE R60, R2.reuse, 0x4, R28 ;  /* 0x00000004023c7825 */ /* 0x050fe200078e021c */
[----:B------:R-:W-:Y:S03]  /*ef20*/  STL.64 [R1+0x8a8], R124 ;  /* 0x0008a87c01007387 */ /* 0x000fe60000100a00 */
[----:B---3--:R-:W-:Y:S01]  /*ef30*/  IMAD.WIDE R10, R2, 0x4, R242 ;  /* 0x00000004020a7825 */ /* 0x008fe200078e02f2 */
[----:B------:R-:W2:Y:S04]  /*ef40*/  LDL.LU.64 R28, [R1+0x1f0] ;  /* 0x0001f000011c7983 */ /* 0x000ea80000300a00 */
[----:B------:R1:W-:Y:S04]  /*ef50*/  STL.64 [R1+0x8b0], R60 ;  /* 0x0008b03c01007387 */ /* 0x0003e80000100a00 */
[----:B------:R3:W-:Y:S04]  /*ef60*/  LDGSTS.E [R244+0x2c000], desc[UR60][R124.64], !P1 ;  /* 0x2c0000007cf47fae */ /* 0x0007e8000c92187c */
[----:B------:R4:W-:Y:S04]  /*ef70*/  STL.64 [R1+0x8b8], R10 ;  /* 0x0008b80a01007387 */ /* 0x0009e80000100a00 */
[----:B------:R-:W-:Y:S01]  /*ef80*/  LDGSTS.E [R244+0x28004], desc[UR60][R60.64], !P3 ;  /* 0x280040003cf47fae */ /* 0x000fe2000d92187c */
[----:B------:R-:W-:-:S02]  /*ef90*/  ISETP.GE.U32.AND P4, PT, R252, 0x7ffffede, PT ;  /* 0x7ffffedefc00780c */ /* 0x000fc40003f86070 */
[----:B------:R-:W-:Y:S01]  /*efa0*/  ISETP.GE.U32.AND P5, PT, R240, 0x7ffffedd, PT ;  /* 0x7ffffeddf000780c */ /* 0x000fe20003fa6070 */
[----:B------:R4:W-:Y:S01]  /*efb0*/  LDGSTS.E [R244+0x2c004], desc[UR60][R10.64], !P3 ;  /* 0x2c0040000af47fae */ /* 0x0009e2000d92187c */
[----:B------:R-:W-:Y:S01]  /*efc0*/  IADD3 R236, R236, -0xc2, RZ ;  /* 0xffffff3eecec7810 */ /* 0x000fe20007ffe0ff */
[----:B------:R-:W2:Y:S02]  /*efd0*/  LDC R252, c[0x0][0x230] ;  /* 0x00008c00fffc7b82 */ /* 0x000ea40000000800 */
[----:B-1----:R-:W2:Y:S01]  /*efe0*/  LDL.LU.64 R60, [R1+0x1e8] ;  /* 0x0001e800013c7983 */ /* 0x002ea20000300a00 */
[----:B------:R-:W-:-:S04]  /*eff0*/  IMAD.WIDE R108, R2, 0x4, R108 ;  /* 0x00000004026c7825 */ /* 0x000fc800078e026c */
[----:B------:R-:W-:Y:S01]  /*f000*/  IMAD.WIDE R76, R2, 0x4, R76 ;  /* 0x00000004024c7825 */ /* 0x000fe200078e024c */
[----:B------:R-:W2:Y:S01]  /*f010*/  LDL.LU.64 R242, [R1+0x1e0] ;  /* 0x0001e00001f27983 */ /* 0x000ea20000300a00 */
[----:B------:R-:W-:Y:S01]  /*f020*/  ISETP.GE.U32.AND P0, PT, R236, 0x7ffffebf, PT ;  /* 0x7ffffebfec00780c */ /* 0x000fe20003f06070 */
[----:B------:R-:W1:Y:S01]  /*f030*/  LDC R240, c[0x0][0x230] ;  /* 0x00008c00fff07b82 */ /* 0x000e620000000800 */
[----:B------:R-:W-:Y:S01]  /*f040*/  VIADD R236, R239, 0xffffff3c ;  /* 0xffffff3cefec7836 */ /* 0x000fe20000000000 */
[----:B------:R-:W-:Y:S04]  /*f050*/  STL.64 [R1+0x8c0], R108 ;  /* 0x0008c06c01007387 */ /* 0x000fe80000100a00 */
[----:B------:R4:W-:Y:S01]  /*f060*/  STL.64 [R1+0x8c8], R76 ;  /* 0x0008c84c01007387 */ /* 0x0009e20000100a00 */
[----:B------:R-:W-:-:S03]  /*f070*/  IMAD.WIDE R44, R2, 0x4, R44 ;  /* 0x00000004022c7825 */ /* 0x000fc600078e022c */
[----:B------:R-:W-:Y:S01]  /*f080*/  LDGSTS.E [R244+0x28008], desc[UR60][R108.64], !P4 ;  /* 0x280080006cf47fae */ /* 0x000fe2000e12187c */
[----:B---3--:R-:W3:Y:S01]  /*f090*/  LDC R124, c[0x0][0x230] ;  /* 0x00008c00ff7c7b82 */ /* 0x008ee20000000800 */
[----:B----4-:R-:W-:Y:S02]  /*f0a0*/  IMAD.WIDE R10, R2, 0x4, R234 ;  /* 0x00000004020a7825 */ /* 0x010fe400078e02ea */
[----:B------:R4:W-:Y:S01]  /*f0b0*/  STL.64 [R1+0x8d0], R44 ;  /* 0x0008d02c01007387 */ /* 0x0009e20000100a00 */
[----:B------:R-:W-:-:S03]  /*f0c0*/  ISETP.GE.U32.AND P3, PT, R236, 0x7ffffebd, PT ;  /* 0x7ffffebdec00780c */ /* 0x000fc60003f66070 */
[----:B------:R1:W-:Y:S01]  /*f0d0*/  STL.64 [R1+0x8d8], R10 ;  /* 0x0008d80a01007387 */ /* 0x0003e20000100a00 */
[----:B------:R-:W-:Y:S01]  /*f0e0*/  IADD3 R236, R9, -0xe2, RZ ;  /* 0xffffff1e09ec7810 */ /* 0x000fe20007ffe0ff */
[----:B------:R-:W3:Y:S02]  /*f0f0*/  LDC R239, c[0x0][0x230] ;  /* 0x00008c00ffef7b82 */ /* 0x000ee40000000800 */
[----:B------:R-:W-:Y:S04]  /*f100*/  LDGSTS.E [R244+0x2c008], desc[UR60][R76.64], !P4 ;  /* 0x2c0080004cf47fae */ /* 0x000fe8000e12187c */
[----:B------:R-:W3:Y:S01]  /*f110*/  LDL.LU.64 R234, [R1+0x1d8] ;  /* 0x0001d80001ea7983 */ /* 0x000ee20000300a00 */
[----:B------:R-:W-:-:S03]  /*f120*/  IMAD.WIDE R92, R2, 0x4, R92 ;  /* 0x00000004025c7825 */ /* 0x000fc600078e025c */
[----:B------:R-:W-:Y:S04]  /*f130*/  LDGSTS.E [R244+0x2800c], desc[UR60][R44.64], !P5 ;  /* 0x2800c0002cf47fae */ /* 0x000fe8000e92187c */
[----:B------:R-:W3:Y:S04]  /*f140*/  LDL.LU.64 R76, [R1+0x1c8] ;  /* 0x0001c800014c7983 */ /* 0x000ee80000300a00 */
[----:B------:R1:W-:Y:S01]  /*f150*/  LDGSTS.E [R244+0x2c00c], desc[UR60][R10.64], !P5 ;  /* 0x2c00c0000af47fae */ /* 0x0003e2000e92187c */
[----:B------:R-:W-:-:S03]  /*f160*/  ISETP.GE.U32.AND P5, PT, R236, 0x7ffffe9f, PT ;  /* 0x7ffffe9fec00780c */ /* 0x000fc60003fa6070 */
[----:B----4-:R-:W4:Y:S01]  /*f170*/  LDL.LU.64 R44, [R1+0x138] ;  /* 0x00013800012c7983 */ /* 0x010f220000300a00 */
[----:B------:R-:W-:-:S03]  /*f180*/  VIADD R236, R8, 0xffffff1c ;  /* 0xffffff1c08ec7836 */ /* 0x000fc60000000000 */
[----:B------:R-:W4:Y:S04]  /*f190*/  LDL.LU.64 R188, [R1+0x128] ;  /* 0x0001280001bc7983 */ /* 0x000f280000300a00 */
[----:B------:R-:W4:Y:S04]  /*f1a0*/  LDL.LU.64 R156, [R1+0x118] ;  /* 0x00011800019c7983 */ /* 0x000f280000300a00 */
[----:B------:R-:W4:Y:S04]  /*f1b0*/  LDL.LU.64 R108, [R1+0x108] ;  /* 0x00010800016c7983 */ /* 0x000f280000300a00 */
[----:B------:R-:W-:Y:S04]  /*f1c0*/  STL.64 [R1+0x9c0], R92 ;  /* 0x0009c05c01007387 */ /* 0x000fe80000100a00 */
[----:B------:R-:W4:Y:S04]  /*f1d0*/  LDL.LU.64 R204, [R1+0x1d0] ;  /* 0x0001d00001cc7983 */ /* 0x000f280000300a00 */
[----:B------:R-:W-:Y:S01]  /*f1e0*/  LDGSTS.E [R244+0x30000], desc[UR60][R92.64], !P6 ;  /* 0x300000005cf47fae */ /* 0x000fe2000f12187c */
[----:B--2---:R-:W-:-:S05]  /*f1f0*/  IMAD.WIDE R28, R2, 0x4, R28 ;  /* 0x00000004021c7825 */ /* 0x004fca00078e021c */
[----:B------:R2:W-:Y:S01]  /*f200*/  STL.64 [R1+0x9c8], R28 ;  /* 0x0009c81c01007387 */ /* 0x0005e20000100a00 */
[----:B------:R-:W-:Y:S01]  /*f210*/  ISETP.GE.U32.AND P1, PT, R237, 0x7ffffebe, PT ;  /* 0x7ffffebeed00780c */ /* 0x000fe20003f26070 */
[C---:B-1----:R-:W-:Y:S02]  /*f220*/  IMAD.WIDE R10, R2.reuse, 0x4, R60 ;  /* 0x00000004020a7825 */ /* 0x042fe400078e023c */
[----:B------:R2:W-:Y:S04]  /*f230*/  LDGSTS.E [R244+0x34000], desc[UR60][R28.64], !P6 ;  /* 0x340000001cf47fae */ /* 0x0005e8000f12187c */
[----:B------:R-:W4:Y:S01]  /*f240*/  LDL.LU.64 R60, [R1+0x1c0] ;  /* 0x0001c000013c7983 */ /* 0x000f220000300a00 */
[----:B------:R-:W-:-:S03]  /*f250*/  IMAD.WIDE R8, R2, 0x4, R242 ;  /* 0x0000000402087825 */ /* 0x000fc600078e02f2 */
[----:B------:R1:W-:Y:S04]  /*f260*/  STL.64 [R1+0x9d0], R10 ;  /* 0x0009d00a01007387 */ /* 0x0003e80000100a00 */
[----:B------:R-:W4:Y:S01]  /*f270*/  LDL.LU.64 R172, [R1+0x130] ;  /* 0x0001300001ac7983 */ /* 0x000f220000300a00 */
[----:B------:R-:W-:Y:S01]  /*f280*/  VIADD R237, R252, 0xffffff1f ;  /* 0xffffff1ffced7836 */ /* 0x000fe20000000000 */
[----:B--2---:R-:W2:Y:S02]  /*f290*/  LDC R28, c[0x0][0x230] ;  /* 0x00008c00ff1c7b82 */ /* 0x004ea40000000800 */
[----:B------:R4:W-:Y:S04]  /*f2a0*/  STL.64 [R1+0x9e0], R8 ;  /* 0x0009e00801007387 */ /* 0x0009e80000100a00 */
[----:B------:R-:W2:Y:S02]  /*f2b0*/  LDL.LU.64 R140, [R1+0x120] ;  /* 0x00012000018c7983 */ /* 0x000ea40000300a00 */
[----:B------:R-:W2:Y:S02]  /*f2c0*/  LDC R252, c[0x0][0x230] ;  /* 0x00008c00fffc7b82 */ /* 0x000ea40000000800 */
[----:B------:R-:W2:Y:S04]  /*f2d0*/  LDL.LU.64 R92, [R1+0x110] ;  /* 0x00011000015c7983 */ /* 0x000ea80000300a00 */
[----:B------:R-:W2:Y:S01]  /*f2e0*/  LDL.LU.64 R242, [R1+0x100] ;  /* 0x0001000001f27983 */ /* 0x000ea20000300a00 */
[----:B------:R-:W-:-:S03]  /*f2f0*/  ISETP.GE.U32.AND P4, PT, R237, 0x7ffffea0, PT ;  /* 0x7ffffea0ed00780c */ /* 0x000fc60003f86070 */
[----:B------:R1:W-:Y:S04]  /*f300*/  LDGSTS.E [R244+0x30004], desc[UR60][R10.64], !P0 ;  /* 0x300040000af47fae */ /* 0x0003e8000c12187c */
[----:B------:R4:W-:Y:S01]  /*f310*/  LDGSTS.E [R244+0x34004], desc[UR60][R8.64], !P0 ;  /* 0x3400400008f47fae */ /* 0x0009e2000c12187c */
[----:B---3--:R-:W-:-:S04]  /*f320*/  IMAD.WIDE R234, R2, 0x4, R234 ;  /* 0x0000000402ea7825 */ /* 0x008fc800078e02ea */
[C---:B------:R-:W-:Y:S01]  /*f330*/  IMAD.WIDE R76, R2.reuse, 0x4, R76 ;  /* 0x00000004024c7825 */ /* 0x040fe200078e024c */
[----:B------:R-:W-:Y:S01]  /*f340*/  STL.64 [R1+0x9e8], R234 ;  /* 0x0009e8ea01007387 */ /* 0x000fe20000100a00 */
[----:B-1----:R-:W1:Y:S02]  /*f350*/  LDC R10, c[0x0][0x230] ;  /* 0x00008c00ff0a7b82 */ /* 0x002e640000000800 */
[C---:B----4-:R-:W-:Y:S01]  /*f360*/  IMAD.WIDE R44, R2.reuse, 0x4, R44 ;  /* 0x00000004022c7825 */ /* 0x050fe200078e022c */
[----:B------:R3:W-:Y:S05]  /*f370*/  STL.64 [R1+0xa00], R76 ;  /* 0x000a004c01007387 */ /* 0x0007ea0000100a00 */
[----:B------:R-:W4:Y:S01]  /*f380*/  LDC R9, c[0x0][0x230] ;  /* 0x00008c00ff097b82 */ /* 0x000f220000000800 */
[C---:B------:R-:W-:Y:S01]  /*f390*/  IMAD.WIDE R188, R2.reuse, 0x4, R188 ;  /* 0x0000000402bc7825 */ /* 0x040fe200078e02bc */
[----:B------:R-:W-:Y:S03]  /*f3a0*/  STL.64 [R1+0xb98], R44 ;  /* 0x000b982c01007387 */ /* 0x000fe60000100a00 */
[C---:B------:R-:W-:Y:S01]  /*f3b0*/  IMAD.WIDE R156, R2.reuse, 0x4, R156 ;  /* 0x00000004029c7825 */ /* 0x040fe200078e029c */
[----:B------:R-:W-:Y:S02]  /*f3c0*/  STL.64 [R1+0xba8], R188 ;  /* 0x000ba8bc01007387 */ /* 0x000fe40000100a00 */
[----:B------:R-:W4:Y:S01]  /*f3d0*/  LDC R11, c[0x0][0x230] ;  /* 0x00008c00ff0b7b82 */ /* 0x000f220000000800 */
[C---:B------:R-:W-:Y:S01]  /*f3e0*/  IMAD.WIDE R108, R2.reuse, 0x4, R108 ;  /* 0x00000004026c7825 */ /* 0x040fe200078e026c */
[----:B------:R-:W-:Y:S04]  /*f3f0*/  STL.64 [R1+0xbb8], R156 ;  /* 0x000bb89c01007387 */ /* 0x000fe80000100a00 */
[----:B------:R-:W-:Y:S01]  /*f400*/  LDGSTS.E [R244+0x30008], desc[UR60][R234.64], !P1 ;  /* 0x30008000eaf47fae */ /* 0x000fe2000c92187c */
[C---:B------:R-:W-:Y:S01]  /*f410*/  IMAD.WIDE R220, R2.reuse, 0x4, R204 ;  /* 0x0000000402dc7825 */ /* 0x040fe200078e02cc */
[----:B------:R-:W4:Y:S04]  /*f420*/  LDC R8, c[0x0][0x230] ;  /* 0x00008c00ff087b82 */ /* 0x000f280000000800 */
[----:B------:R-:W-:Y:S04]  /*f430*/  STL.64 [R1+0x9b8], R220 ;  /* 0x0009b8dc01007387 */ /* 0x000fe80000100a00 */
[----:B------:R-:W-:Y:S04]  /*f440*/  STL.64 [R1+0xbc0], R108 ;  /* 0x000bc06c01007387 */ /* 0x000fe80000100a00 */
[----:B------:R-:W-:Y:S04]  /*f450*/  LDGSTS.E [R244+0x34008], desc[UR60][R220.64], !P1 ;  /* 0x34008000dcf47fae */ /* 0x000fe8000c92187c */
[----:B------:R-:W-:Y:S01]  /*f460*/  LDGSTS.E [R244+0x3000c], desc[UR60][R76.64], !P3 ;  /* 0x3000c0004cf47fae */ /* 0x000fe2000d92187c */
[----:B------:R-:W-:-:S04]  /*f470*/  IMAD.WIDE R60, R2, 0x4, R60 ;  /* 0x00000004023c7825 */ /* 0x000fc800078e023c */
[C---:B------:R-:W-:Y:S01]  /*f480*/  IMAD.WIDE R204, R2.reuse, 0x4, R172 ;  /* 0x0000000402cc7825 */ /* 0x040fe200078e02ac */
[----:B------:R1:W-:Y:S04]  /*f490*/  STL.64 [R1+0x9d8], R60 ;  /* 0x0009d83c01007387 */ /* 0x0003e80000100a00 */
[----:B------:R-:W-:Y:S01]  /*f4a0*/  LDGSTS.E [R244+0x3400c], desc[UR60][R60.64], !P3 ;  /* 0x3400c0003cf47fae */ /* 0x000fe2000d92187c */
[----:B--2---:R-:W-:-:S03]  /*f4b0*/  IMAD.WIDE R172, R2, 0x4, R140 ;  /* 0x0000000402ac7825 */ /* 0x004fc600078e028c */
[----:B------:R-:W-:Y:S01]  /*f4c0*/  STL.64 [R1+0xb88], R204 ;  /* 0x000b88cc01007387 */ /* 0x000fe20000100a00 */
[----:B------:R-:W-:-:S03]  /*f4d0*/  IMAD.WIDE R140, R2, 0x4, R92 ;  /* 0x00000004028c7825 */ /* 0x000fc600078e025c */
[----:B------:R-:W-:Y:S01]  /*f4e0*/  STL.64 [R1+0xb90], R172 ;  /* 0x000b90ac01007387 */ /* 0x000fe20000100a00 */
[----:B------:R-:W-:-:S03]  /*f4f0*/  IMAD.WIDE R92, R2, 0x4, R242 ;  /* 0x00000004025c7825 */ /* 0x000fc600078e02f2 */
[----:B------:R-:W-:Y:S04]  /*f500*/  STL.64 [R1+0xba0], R140 ;  /* 0x000ba08c01007387 */ /* 0x000fe80000100a00 */
[----:B------:R2:W-:Y:S04]  /*f510*/  STL.64 [R1+0xbb0], R92 ;  /* 0x000bb05c01007387 */ /* 0x0005e80000100a00 */
[----:B---3--:R-:W3:Y:S04]  /*f520*/  LDL.LU.64 R76, [R1+0x340] ;  /* 0x00034000014c7983 */ /* 0x008ee80000300a00 */
[----:B-1----:R-:W3:Y:S04]  /*f530*/  LDL.LU.64 R60, [R1+0x338] ;  /* 0x00033800013c7983 */ /* 0x002ee80000300a00 */
[----:B------:R-:W-:Y:S01]  /*f540*/  LDGSTS.E [R244+0x38000], desc[UR60][R44.64], !P4 ;  /* 0x380000002cf47fae */ /* 0x000fe2000e12187c */
[----:B------:R-:W-:-:S02]  /*f550*/  VIADD R237, R238, 0xffffff1d ;  /* 0xffffff1deeed7836 */ /* 0x000fc40000000000 */
[----:B------:R-:W1:Y:S01]  /*f560*/  LDC R238, c[0x0][0x230] ;  /* 0x00008c00ffee7b82 */ /* 0x000e620000000800 */
[----:B------:R-:W-:Y:S01]  /*f570*/  ISETP.GE.U32.AND P0, PT, R236, 0x7ffffe9d, PT ;  /* 0x7ffffe9dec00780c */ /* 0x000fe20003f06070 */
[----:B------:R-:W-:Y:S04]  /*f580*/  LDGSTS.E [R244+0x3c000], desc[UR60][R204.64], !P4 ;  /* 0x3c000000ccf47fae */ /* 0x000fe8000e12187c */
[----:B------:R-:W3:Y:S04]  /*f590*/  LDL.LU.64 R44, [R1+0x330] ;  /* 0x00033000012c7983 */ /* 0x000ee80000300a00 */
[----:B------:R-:W3:Y:S01]  /*f5a0*/  LDL.LU.64 R242, [R1+0x328] ;  /* 0x0003280001f27983 */ /* 0x000ee20000300a00 */
[----:B------:R-:W-:Y:S01]  /*f5b0*/  ISETP.GE.U32.AND P6, PT, R237, 0x7ffffe9e, PT ;  /* 0x7ffffe9eed00780c */ /* 0x000fe20003fc6070 */
[----:B------:R-:W-:-:S02]  /*f5c0*/  VIADD R237, R239, 0xffffff7b ;  /* 0xffffff7befed7836 */ /* 0x000fc40000000000 */
[----:B------:R-:W-:Y:S04]  /*f5d0*/  LDGSTS.E [R244+0x38004], desc[UR60][R188.64], !P5 ;  /* 0x38004000bcf47fae */ /* 0x000fe8000e92187c */
[----:B------:R-:W-:Y:S01]  /*f5e0*/  LDGSTS.E [R244+0x3c004], desc[UR60][R172.64], !P5 ;  /* 0x3c004000acf47fae */ /* 0x000fe2000e92187c */
[----:B-1----:R-:W-:Y:S02]  /*f5f0*/  VIADD R239, R238, 0xffffff79 ;  /* 0xffffff79eeef7836 */ /* 0x002fe40000000000 */
[----:B------:R-:W-:-:S03]  /*f600*/  VIADD R238, R28, 0xffffff78 ;  /* 0xffffff781cee7836 */ /* 0x000fc60000000000 */
[----:B------:R-:W-:Y:S01]  /*f610*/  LDGSTS.E [R244+0x38008], desc[UR60][R156.64], !P6 ;  /* 0x380080009cf47fae */ /* 0x000fe2000f12187c */
[----:B------:R-:W-:-:S03]  /*f620*/  IADD3 R236, R240, -0x86, RZ ;  /* 0xffffff7af0ec7810 */ /* 0x000fc60007ffe0ff */
[----:B------:R-:W-:Y:S04]  /*f630*/  LDGSTS.E [R244+0x3c008], desc[UR60][R140.64], !P6 ;  /* 0x3c0080008cf47fae */ /* 0x000fe8000f12187c */
[----:B------:R-:W-:Y:S04]  /*f640*/  LDGSTS.E [R244+0x3800c], desc[UR60][R108.64], !P0 ;  /* 0x3800c0006cf47fae */ /* 0x000fe8000c12187c */
[----:B------:R-:W3:Y:S01]  /*f650*/  LDL.LU.64 R28, [R1+0x320] ;  /* 0x00032000011c7983 */ /* 0x000ee20000300a00 */
[----:B------:R-:W-:Y:S01]  /*f660*/  ISETP.GE.U32.AND P1, PT, R237, 0x7ffffefc, PT ;  /* 0x7ffffefced00780c */ /* 0x000fe20003f26070 */
[----:B------:R-:W-:-:S02]  /*f670*/  VIADD R237, R10, 0xffffff5b ;  /* 0xffffff5b0aed7836 */ /* 0x000fc40000000000 */
[----:B------:R1:W-:Y:S01]  /*f680*/  LDGSTS.E [R244+0x3c00c], desc[UR60][R92.64], !P0 ;  /* 0x3c00c0005cf47fae */ /* 0x0003e2000c12187c */
[----:B------:R-:W-:Y:S01]  /*f690*/  ISETP.GE.U32.AND P3, PT, R236, 0x7ffffefb, PT ;  /* 0x7ffffefbec00780c */ /* 0x000fe20003f66070 */
[----:B------:R-:W3:Y:S02]  /*f6a0*/  LDC R10, c[0x0][0x230] ;  /* 0x00008c00ff0a7b82 */ /* 0x000ee40000000800 */
[----:B------:R-:W3:Y:S01]  /*f6b0*/  LDL.LU.64 R108, [R1+0x318] ;  /* 0x00031800016c7983 */ /* 0x000ee20000300a00 */
[----:B----4-:R-:W-:-:S03]  /*f6c0*/  IADD3 R236, R9, -0xa6, RZ ;  /* 0xffffff5a09ec7810 */ /* 0x010fc60007ffe0ff */
[----:B--2---:R-:W2:Y:S01]  /*f6d0*/  LDL.LU.64 R92, [R1+0x310] ;  /* 0x00031000015c7983 */ /* 0x004ea20000300a00 */
[----:B------:R-:W-:Y:S01]  /*f6e0*/  ISETP.GE.U32.AND P6, PT, R237, 0x7ffffedc, PT ;  /* 0x7ffffedced00780c */ /* 0x000fe20003fc6070 */
[----:B-1----:R-:W-:Y:S01]  /*f6f0*/  VIADD R244, R124, 0xffffff59 ;  /* 0xffffff597cf47836 */ /* 0x002fe20000000000 */
[----:B------:R-:W-:Y:S01]  /*f700*/  ISETP.GE.U32.AND P4, PT, R239, 0x7ffffefa, PT ;  /* 0x7ffffefaef00780c */ /* 0x000fe20003f86070 */
[----:B------:R-:W4:Y:S01]  /*f710*/  LDL.LU.64 R234, [R1+0x308] ;  /* 0x0003080001ea7983 */ /* 0x000f220000300a00 */
[----:B------:R-:W-:Y:S02]  /*f720*/  ISETP.GE.U32.AND P0, PT, R236, 0x7ffffedb, PT ;  /* 0x7ffffedbec00780c */ /* 0x000fe40003f06070 */
[----:B------:R-:W-:Y:S01]  /*f730*/  ISETP.GE.U32.AND P5, PT, R238, 0x7ffffef9, PT ;  /* 0x7ffffef9ee00780c */ /* 0x000fe20003fa6070 */
[----:B------:R-:W-:Y:S01]  /*f740*/  VIADD R240, R11, 0xffffff58 ;  /* 0xffffff580bf07836 */ /* 0x000fe20000000000 */
[----:B------:R-:W1:Y:S08]  /*f750*/  LDC R9, c[0x0][0x230] ;  /* 0x00008c00ff097b82 */ /* 0x000e700000000800 */
[----:B------:R-:W1:Y:S01]  /*f760*/  LDC R11, c[0x0][0x230] ;  /* 0x00008c00ff0b7b82 */ /* 0x000e620000000800 */
[----:B---3--:R-:W-:-:S02]  /*f770*/  IMAD.WIDE R236, R2, 0x4, R76 ;  /* 0x0000000402ec7825 */ /* 0x008fc400078e024c */
[----:B------:R-:W3:Y:S02]  /*f780*/  LDL.LU.64 R76, [R1+0x278] ;  /* 0x00027800014c7983 */ /* 0x000ee40000300a00 */
[C---:B------:R-:W-:Y:S02]  /*f790*/  IMAD.WIDE R238, R2.reuse, 0x4, R60 ;  /* 0x0000000402ee7825 */ /* 0x040fe400078e023c */
[----:B------:R-:W3:Y:S04]  /*f7a0*/  LDL.LU.64 R60, [R1+0x270] ;  /* 0x00027000013c7983 */ /* 0x000ee80000300a00 */
[----:B------:R-:W-:Y:S04]  /*f7b0*/  LDGSTS.E [R245+0x20000], desc[UR60][R236.64], !P1 ;  /* 0x20000000ecf57fae */ /* 0x000fe8000c92187c */
[----:B------:R-:W-:Y:S01]  /*f7c0*/  LDGSTS.E [R245+0x24000], desc[UR60][R238.64], !P1 ;  /* 0x24000000eef57fae */ /* 0x000fe2000c92187c */
[----:B------:R-:W-:-:S04]  /*f7d0*/  IMAD.WIDE R140, R2, 0x4, R44 ;  /* 0x00000004028c7825 */ /* 0x000fc800078e022c */
[C---:B------:R-:W-:Y:S01]  /*f7e0*/  IMAD.WIDE R124, R2.reuse, 0x4, R242 ;  /* 0x00000004027c7825 */ /* 0x040fe200078e02f2 */
[----:B------:R-:W-:Y:S04]  /*f7f0*/  STL.64 [R1+0x280], R140 ;  /* 0x0002808c01007387 */ /* 0x000fe80000100a00 */
[----:B------:R-:W3:Y:S04]  /*f800*/  LDL.LU.64 R44, [R1+0x268] ;  /* 0x00026800012c7983 */ /* 0x000ee80000300a00 */
[----:B------:R1:W-:Y:S04]  /*f810*/  STL.64 [R1+0x288], R124 ;  /* 0x0002887c01007387 */ /* 0x0003e80000100a00 */
[----:B------:R-:W3:Y:S04]  /*f820*/  LDL.LU.64 R242, [R1+0x260] ;  /* 0x0002600001f27983 */ /* 0x000ee80000300a00 */
[----:B------:R-:W-:Y:S04]  /*f830*/  LDGSTS.E [R245+0x20004], desc[UR60][R140.64], !P3 ;  /* 0x200040008cf57fae */ /* 0x000fe8000d92187c */
[----:B------:R1:W-:Y:S01]  /*f840*/  LDGSTS.E [R245+0x24004], desc[UR60][R124.64], !P3 ;  /* 0x240040007cf57fae */ /* 0x0003e2000d92187c */
[----:B------:R-:W-:-:S04]  /*f850*/  IMAD.WIDE R28, R2, 0x4, R28 ;  /* 0x00000004021c7825 */ /* 0x000fc800078e021c */
[C---:B------:R-:W-:Y:S01]  /*f860*/  IMAD.WIDE R172, R2.reuse, 0x4, R108 ;  /* 0x0000000402ac7825 */ /* 0x040fe200078e026c */
[----:B------:R4:W-:Y:S01]  /*f870*/  STL.64 [R1+0x290], R28 ;  /* 0x0002901c01007387 */ /* 0x0009e20000100a00 */
[----:B-1----:R-:W1:Y:S03]  /*f880*/  LDC R124, c[0x0][0x230] ;  /* 0x00008c00ff7c7b82 */ /* 0x002e660000000800 */
[----:B------:R3:W-:Y:S01]  /*f890*/  STL.64 [R1+0x298], R172 ;  /* 0x000298ac01007387 */ /* 0x0007e20000100a00 */
[----:B--2---:R-:W-:-:S03]  /*f8a0*/  IMAD.WIDE R156, R2, 0x4, R92 ;  /* 0x00000004029c7825 */ /* 0x004fc600078e025c */
[----:B------:R-:W2:Y:S01]  /*f8b0*/  LDL.LU.64 R108, [R1+0x258] ;  /* 0x00025800016c7983 */ /* 0x000ea20000300a00 */
[----:B----4-:R-:W-:-:S03]  /*f8c0*/  IMAD.WIDE R140, R2, 0x4, R234 ;  /* 0x00000004028c7825 */ /* 0x010fc600078e02ea */
[----:B------:R-:W4:Y:S04]  /*f8d0*/  LDL.LU.64 R92, [R1+0x250] ;  /* 0x00025000015c7983 */ /* 0x000f280000300a00 */
[----:B------:R3:W-:Y:S04]  /*f8e0*/  STL.64 [R1+0x2a0], R156 ;  /* 0x0002a09c01007387 */ /* 0x0007e80000100a00 */
[----:B------:R-:W-:Y:S04]  /*f8f0*/  LDGSTS.E [R245+0x20008], desc[UR60][R28.64], !P4 ;  /* 0x200080001cf57fae */ /* 0x000fe8000e12187c */
[----:B------:R1:W-:Y:S04]  /*f900*/  STL.64 [R1+0x2a8], R140 ;  /* 0x0002a88c01007387 */ /* 0x0003e80000100a00 */
[----:B------:R3:W-:Y:S04]  /*f910*/  LDGSTS.E [R245+0x24008], desc[UR60][R172.64], !P4 ;  /* 0x24008000acf57fae */ /* 0x0007e8000e12187c */
[----:B------:R-:W4:Y:S04]  /*f920*/  LDL.LU.64 R28, [R1+0x248] ;  /* 0x00024800011c7983 */ /* 0x000f280000300a00 */
[----:B------:R-:W4:Y:S04]  /*f930*/  LDL.LU.64 R234, [R1+0x240] ;  /* 0x0002400001ea7983 */ /* 0x000f280000300a00 */
[----:B------:R1:W-:Y:S04]  /*f940*/  LDGSTS.E [R245+0x2000c], desc[UR60][R156.64], !P5 ;  /* 0x2000c0009cf57fae */ /* 0x0003e8000e92187c */
[----:B------:R1:W-:Y:S01]  /*f950*/  LDGSTS.E [R245+0x2400c], desc[UR60][R140.64], !P5 ;  /* 0x2400c0008cf57fae */ /* 0x0003e2000e92187c */
[----:B---3--:R-:W-:-:S03]  /*f960*/  IMAD.WIDE R172, R2, 0x4, R76 ;  /* 0x0000000402ac7825 */ /* 0x008fc600078e024c */
[----:B------:R-:W3:Y:S01]  /*f970*/  LDL.LU.64 R76, [R1+0x1b8] ;  /* 0x0001b800014c7983 */ /* 0x000ee20000300a00 */
[----:B-1----:R-:W-:-:S03]  /*f980*/  IMAD.WIDE R156, R2, 0x4, R60 ;  /* 0x00000004029c7825 */ /* 0x002fc600078e023c */
[----:B------:R-:W-:Y:S04]  /*f990*/  STL.64 [R1+0x2b0], R172 ;  /* 0x0002b0ac01007387 */ /* 0x000fe80000100a00 */
[----:B------:R-:W-:Y:S04]  /*f9a0*/  STL.64 [R1+0x2b8], R156 ;  /* 0x0002b89c01007387 */ /* 0x000fe80000100a00 */
[----:B------:R-:W3:Y:S04]  /*f9b0*/  LDL.LU.64 R60, [R1+0x1b0] ;  /* 0x0001b000013c7983 */ /* 0x000ee80000300a00 */
[----:B------:R-:W-:Y:S04]  /*f9c0*/  LDGSTS.E [R245+0x28000], desc[UR60][R172.64], !P6 ;  /* 0x28000000acf57fae */ /* 0x000fe8000f12187c */
[----:B------:R-:W-:Y:S01]  /*f9d0*/  LDGSTS.E [R245+0x2c000], desc[UR60][R156.64], !P6 ;  /* 0x2c0000009cf57fae */ /* 0x000fe2000f12187c */
[----:B------:R-:W-:-:S04]  /*f9e0*/  IMAD.WIDE R44, R2, 0x4, R44 ;  /* 0x00000004022c7825 */ /* 0x000fc800078e022c */
[----:B------:R-:W-:Y:S01]  /*f9f0*/  IMAD.WIDE R140, R2, 0x4, R242 ;  /* 0x00000004028c7825 */ /* 0x000fe200078e02f2 */
[----:B------:R1:W-:Y:S04]  /*fa00*/  STL.64 [R1+0x870], R44 ;  /* 0x0008702c01007387 */ /* 0x0003e80000100a00 */
[----:B------:R4:W-:Y:S04]  /*fa10*/  STL.64 [R1+0x878], R140 ;  /* 0x0008788c01007387 */ /* 0x0009e80000100a00 */
[----:B------:R-:W-:Y:S01]  /*fa20*/  LDGSTS.E [R245+0x28004], desc[UR60][R44.64], !P0 ;  /* 0x280040002cf57fae */ /* 0x000fe2000c12187c */
[----:B------:R-:W-:-:S03]  /*fa30*/  ISETP.GE.U32.AND P1, PT, R244, 0x7ffffeda, PT ;  /* 0x7ffffedaf400780c */ /* 0x000fc60003f26070 */
[----:B-1----:R-:W3:Y:S04]  /*fa40*/  LDL.LU.64 R44, [R1+0x1a8] ;  /* 0x0001a800012c7983 */ /* 0x002ee80000300a00 */
[----:B------:R-:W3:Y:S01]  /*fa50*/  LDL.LU.64 R242, [R1+0x1a0] ;  /* 0x0001a00001f27983 */ /* 0x000ee20000300a00 */
[----:B------:R-:W-:Y:S01]  /*fa60*/  VIADD R244, R252, 0xffffff3b ;  /* 0xffffff3bfcf47836 */ /* 0x000fe20000000000 */
[----:B------:R-:W-:Y:S01]  /*fa70*/  ISETP.GE.U32.AND P3, PT, R240, 0x7ffffed9, PT ;  /* 0x7ffffed9f000780c */ /* 0x000fe20003f66070 */
[----:B------:R-:W1:Y:S01]  /*fa80*/  LDC R252, c[0x0][0x230] ;  /* 0x00008c00fffc7b82 */ /* 0x000e620000000800 */
[----:B------:R-:W-:Y:S02]  /*fa90*/  LDGSTS.E [R245+0x2c004], desc[UR60][R140.64], !P0 ;  /* 0x2c0040008cf57fae */ /* 0x000fe4000c12187c */
[----:B------:R-:W-:Y:S01]  /*faa0*/  ISETP.GE.U32.AND P4, PT, R244, 0x7ffffebc, PT ;  /* 0x7ffffebcf400780c */ /* 0x000fe20003f86070 */
[----:B------:R-:W-:Y:S01]  /*fab0*/  VIADD R244, R10, 0xffffff39 ;  /* 0xffffff390af47836 */ /* 0x000fe20000000000 */
[----:B------:R-:W-:-:S03]  /*fac0*/  IADD3 R240, R8, -0xc6, RZ ;  /* 0xffffff3a08f07810 */ /* 0x000fc60007ffe0ff */
[----:B------:R-:W1:Y:S01]  /*fad0*/  LDC R8, c[0x0][0x230] ;  /* 0x00008c00ff087b82 */ /* 0x000e620000000800 */
[----:B------:R-:W-:Y:S01]  /*fae0*/  ISETP.GE.U32.AND P6, PT, R244, 0x7ffffeba, PT ;  /* 0x7ffffebaf400780c */ /* 0x000fe20003fc6070 */
[----:B------:R-:W-:Y:S02]  /*faf0*/  VIADD R244, R124, 0xffffff1b ;  /* 0xffffff1b7cf47836 */ /* 0x000fe40000000000 */
[----:B--2---:R-:W-:-:S04]  /*fb00*/  IMAD.WIDE R124, R2, 0x4, R108 ;  /* 0x00000004027c7825 */ /* 0x004fc800078e026c */
[C---:B----4-:R-:W-:Y:S01]  /*fb10*/  IMAD.WIDE R108, R2.reuse, 0x4, R92 ;  /* 0x00000004026c7825 */ /* 0x050fe200078e025c */
[----:B------:R-:W-:Y:S01]  /*fb20*/  STL.64 [R1+0x880], R124 ;  /* 0x0008807c01007387 */ /* 0x000fe20000100a00 */
[----:B------:R-:W2:Y:S03]  /*fb30*/  LDC R10, c[0x0][0x230] ;  /* 0x00008c00ff0a7b82 */ /* 0x000ea60000000800 */
[----:B------:R-:W-:Y:S04]  /*fb40*/  STL.64 [R1+0x888], R108 ;  /* 0x0008886c01007387 */ /* 0x000fe80000100a00 */
[----:B------:R3:W-:Y:S01]  /*fb50*/  LDGSTS.E [R245+0x28008], desc[UR60][R124.64], !P1 ;  /* 0x280080007cf57fae */ /* 0x0007e2000c92187c */
[----:B------:R-:W-:-:S03]  /*fb60*/  IMAD.WIDE R92, R2, 0x4, R28 ;  /* 0x00000004025c7825 */ /* 0x000fc600078e021c */
[----:B------:R-:W-:Y:S01]  /*fb70*/  LDGSTS.E [R245+0x2c008], desc[UR60][R108.64], !P1 ;  /* 0x2c0080006cf57fae */ /* 0x000fe2000c92187c */
[----:B------:R-:W-:-:S03]  /*fb80*/  IMAD.WIDE R28, R2, 0x4, R234 ;  /* 0x00000004021c7825 */ /* 0x000fc600078e02ea */
[----:B------:R-:W-:Y:S04]  /*fb90*/  STL.64 [R1+0x890], R92 ;  /* 0x0008905c01007387 */ /* 0x000fe80000100a00 */
[----:B------:R4:W-:Y:S04]  /*fba0*/  STL.64 [R1+0x898], R28 ;  /* 0x0008981c01007387 */ /* 0x0009e80000100a00 */
[----:B------:R1:W-:Y:S04]  /*fbb0*/  LDGSTS.E [R245+0x2800c], desc[UR60][R92.64], !P3 ;  /* 0x2800c0005cf57fae */ /* 0x0003e8000d92187c */
[----:B------:R-:W2:Y:S04]  /*fbc0*/  LDL.LU.64 R234, [R1+0x198] ;  /* 0x0001980001ea7983 */ /* 0x000ea80000300a00 */
[----:B------:R2:W-:Y:S04]  /*fbd0*/  LDGSTS.E [R245+0x2c00c], desc[UR60][R28.64], !P3 ;  /* 0x2c00c0001cf57fae */ /* 0x0005e8000d92187c */
[----:B------:R-:W2:Y:S04]  /*fbe0*/  LDL.LU.64 R140, [R1+0x188] ;  /* 0x00018800018c7983 */ /* 0x000ea80000300a00 */
[----:B----4-:R-:W4:Y:S04]  /*fbf0*/  LDL.LU.64 R28, [R1+0xf8] ;  /* 0x0000f800011c7983 */ /* 0x010f280000300a00 */
[----:B------:R-:W4:Y:S04]  /*fc00*/  LDL.LU.64 R188, [R1+0xe8] ;  /* 0x0000e80001bc7983 */ /* 0x000f280000300a00 */
[----:B------:R-:W4:Y:S04]  /*fc10*/  LDL.LU.64 R156, [R1+0xd8] ;  /* 0x0000d800019c7983 */ /* 0x000f280000300a00 */
[----:B------:R-:W4:Y:S01]  /*fc20*/  LDL.LU.64 R108, [R1+0xc8] ;  /* 0x0000c800016c7983 */ /* 0x000f220000300a00 */
[----:B---3--:R-:W-:-:S05]  /*fc30*/  IMAD.WIDE R124, R2, 0x4, R76 ;  /* 0x00000004027c7825 */ /* 0x008fca00078e024c */
[----:B------:R-:W-:Y:S04]  /*fc40*/  STL.64 [R1+0x980], R124 ;  /* 0x0009807c01007387 */ /* 0x000fe80000100a00 */
[----:B------:R-:W3:Y:S01]  /*fc50*/  LDL.LU.64 R220, [R1+0x190] ;  /* 0x0001900001dc7983 */ /* 0x000ee20000300a00 */
[----:B-1----:R-:W-:-:S03]  /*fc60*/  IMAD.WIDE R92, R2, 0x4, R60 ;  /* 0x00000004025c7825 */ /* 0x002fc600078e023c */
[----:B------:R1:W-:Y:S04]  /*fc70*/  LDGSTS.E [R245+0x30000], desc[UR60][R124.64], !P4 ;  /* 0x300000007cf57fae */ /* 0x0003e8000e12187c */
[----:B------:R1:W-:Y:S04]  /*fc80*/  STL.64 [R1+0x988], R92 ;  /* 0x0009885c01007387 */ /* 0x0003e80000100a00 */
[----:B------:R-:W-:Y:S01]  /*fc90*/  LDGSTS.E [R245+0x34000], desc[UR60][R92.64], !P4 ;  /* 0x340000005cf57fae */ /* 0x000fe2000e12187c */
[----:B------:R-:W-:-:S03]  /*fca0*/  IMAD.WIDE R76, R2, 0x4, R44 ;  /* 0x00000004024c7825 */ /* 0x000fc600078e022c */
[----:B------:R-:W3:Y:S01]  /*fcb0*/  LDL.LU.64 R44, [R1+0x180] ;  /* 0x00018000012c7983 */ /* 0x000ee20000300a00 */
[----:B------:R-:W-:-:S03]  /*fcc0*/  IMAD.WIDE R60, R2, 0x4, R242 ;  /* 0x00000004023c7825 */ /* 0x000fc600078e02f2 */
[----:B------:R3:W-:Y:S04]  /*fcd0*/  STL.64 [R1+0x990], R76 ;  /* 0x0009904c01007387 */ /* 0x0007e80000100a00 */
[----:B------:R-:W3:Y:S04]  /*fce0*/  LDL.LU.64 R204, [R1+0xf0] ;  /* 0x0000f00001cc7983 */ /* 0x000ee80000300a00 */
[----:B------:R3:W-:Y:S04]  /*fcf0*/  STL.64 [R1+0x9a0], R60 ;  /* 0x0009a03c01007387 */ /* 0x0007e80000100a00 */
[----:B------:R-:W3:Y:S04]  /*fd00*/  LDL.LU.64 R172, [R1+0xe0] ;  /* 0x0000e00001ac7983 */ /* 0x000ee80000300a00 */
[----:B-1----:R-:W3:Y:S04]  /*fd10*/  LDL.LU.64 R92, [R1+0xd0] ;  /* 0x0000d000015c7983 */ /* 0x002ee80000300a00 */
[----:B------:R-:W3:Y:S01]  /*fd20*/  LDL.LU.64 R242, [R1+0xc0] ;  /* 0x0000c00001f27983 */ /* 0x000ee20000300a00 */
[----:B------:R-:W-:Y:S01]  /*fd30*/  ISETP.GE.U32.AND P5, PT, R240, 0x7ffffebb, PT ;  /* 0x7ffffebbf000780c */ /* 0x000fe20003fa6070 */
[----:B------:R-:W-:Y:S01]  /*fd40*/  VIADD R240, R9, 0xffffff38 ;  /* 0xffffff3809f07836 */ /* 0x000fe20000000000 */
[----:B------:R-:W-:Y:S01]  /*fd50*/  ISETP.GE.U32.AND P1, PT, R244, 0x7ffffe9c, PT ;  /* 0x7ffffe9cf400780c */ /* 0x000fe20003f26070 */
[----:B------:R-:W1:Y:S03]  /*fd60*/  LDC R9, c[0x0][0x230] ;  /* 0x00008c00ff097b82 */ /* 0x000e660000000800 */
[----:B------:R-:W-:-:S07]  /*fd70*/  ISETP.GE.U32.AND P0, PT, R240, 0x7ffffeb9, PT ;  /* 0x7ffffeb9f000780c */ /* 0x000fce0003f06070 */
[----:B------:R1:W-:Y:S04]  /*fd80*/  LDGSTS.E [R245+0x30004], desc[UR60][R76.64], !P5 ;  /* 0x300040004cf57fae */ /* 0x0003e8000e92187c */
[----:B------:R1:W-:Y:S01]  /*fd90*/  LDGSTS.E [R245+0x34004], desc[UR60][R60.64], !P5 ;  /* 0x340040003cf57fae */ /* 0x0003e2000e92187c */
[----:B--2---:R-:W-:-:S04]  /*fda0*/  IMAD.WIDE R234, R2, 0x4, R234 ;  /* 0x0000000402ea7825 */ /* 0x004fc800078e02ea */
[C---:B------:R-:W-:Y:S01]  /*fdb0*/  IMAD.WIDE R140, R2.reuse, 0x4, R140 ;  /* 0x00000004028c7825 */ /* 0x040fe200078e028c */
[----:B------:R-:W-:Y:S03]  /*fdc0*/  STL.64 [R1+0x9a8], R234 ;  /* 0x0009a8ea01007387 */ /* 0x000fe60000100a00 */
[C---:B----4-:R-:W-:Y:S01]  /*fdd0*/  IMAD.WIDE R28, R2.reuse, 0x4, R28 ;  /* 0x00000004021c7825 */ /* 0x050fe200078e021c */
[----:B------:R2:W-:Y:S03]  /*fde0*/  STL.64 [R1+0x9b0], R140 ;  /* 0x0009b08c01007387 */ /* 0x0005e60000100a00 */
[C---:B------:R-:W-:Y:S01]  /*fdf0*/  IMAD.WIDE R188, R2.reuse, 0x4, R188 ;  /* 0x0000000402bc7825 */ /* 0x040fe200078e02bc */
[----:B------:R-:W-:Y:S03]  /*fe00*/  STL.64 [R1+0xb58], R28 ;  /* 0x000b581c01007387 */ /* 0x000fe60000100a00 */
[C---:B------:R-:W-:Y:S01]  /*fe10*/  IMAD.WIDE R156, R2.reuse, 0x4, R156 ;  /* 0x00000004029c7825 */ /* 0x040fe200078e029c */
[----:B------:R-:W-:Y:S03]  /*fe20*/  STL.64 [R1+0xb68], R188 ;  /* 0x000b68bc01007387 */ /* 0x000fe60000100a00 */
[C---:B------:R-:W-:Y:S01]  /*fe30*/  IMAD.WIDE R108, R2.reuse, 0x4, R108 ;  /* 0x00000004026c7825 */ /* 0x040fe200078e026c */
[----:B------:R-:W-:Y:S03]  /*fe40*/  STL.64 [R1+0xb78], R156 ;  /* 0x000b789c01007387 */ /* 0x000fe60000100a00 */
[C---:B---3--:R-:W-:Y:S01]  /*fe50*/  IMAD.WIDE R220, R2.reuse, 0x4, R220 ;  /* 0x0000000402dc7825 */ /* 0x048fe200078e02dc */
[----:B------:R-:W-:Y:S03]  /*fe60*/  LDGSTS.E [R245+0x30008], desc[UR60][R234.64], !P6 ;  /* 0x30008000eaf57fae */ /* 0x000fe6000f12187c */
[C---:B------:R-:W-:Y:S01]  /*fe70*/  IMAD.WIDE R44, R2.reuse, 0x4, R44 ;  /* 0x00000004022c7825 */ /* 0x040fe200078e022c */
[----:B------:R-:W-:Y:S03]  /*fe80*/  STL.64 [R1+0x978], R220 ;  /* 0x000978dc01007387 */ /* 0x000fe60000100a00 */
[C---:B------:R-:W-:Y:S01]  /*fe90*/  IMAD.WIDE R204, R2.reuse, 0x4, R204 ;  /* 0x0000000402cc7825 */ /* 0x040fe200078e02cc */
[----:B------:R-:W-:Y:S03]  /*fea0*/  STL.64 [R1+0xb80], R108 ;  /* 0x000b806c01007387 */ /* 0x000fe60000100a00 */
[C---:B------:R-:W-:Y:S01]  /*feb0*/  IMAD.WIDE R172, R2.reuse, 0x4, R172 ;  /* 0x0000000402ac7825 */ /* 0x040fe200078e02ac */
[----:B------:R3:W-:Y:S03]  /*fec0*/  STL.64 [R1+0x998], R44 ;  /* 0x0009982c01007387 */ /* 0x0007e60000100a00 */
[C---:B------:R-:W-:Y:S01]  /*fed0*/  IMAD.WIDE R124, R2.reuse, 0x4, R92 ;  /* 0x00000004027c7825 */ /* 0x040fe200078e025c */
[----:B------:R-:W-:Y:S01]  /*fee0*/  STL.64 [R1+0xb48], R204 ;  /* 0x000b48cc01007387 */ /* 0x000fe20000100a00 */
[----:B------:R-:W-:Y:S01]  /*fef0*/  IADD3 R240, R11, -0xe6, RZ ;  /* 0xffffff1a0bf07810 */ /* 0x000fe20007ffe0ff */
[----:B-1----:R-:W1:Y:S01]  /*ff00*/  LDC R76, c[0x0][0x230] ;  /* 0x00008c00ff4c7b82 */ /* 0x002e620000000800 */
[----:B------:R-:W-:Y:S01]  /*ff10*/  IMAD.WIDE R92, R2, 0x4, R242 ;  /* 0x00000004025c7825 */ /* 0x000fe200078e02f2 */
[----:B------:R-:W-:Y:S04]  /*ff20*/  STL.64 [R1+0xb50], R172 ;  /* 0x000b50ac01007387 */ /* 0x000fe80000100a00 */
[----:B------:R-:W-:Y:S01]  /*ff30*/  LDGSTS.E [R245+0x34008], desc[UR60][R220.64], !P6 ;  /* 0x34008000dcf57fae */ /* 0x000fe2000f12187c */
[----:B------:R-:W-:Y:S01]  /*ff40*/  VIADD R244, R252, 0xffffff19 ;  /* 0xffffff19fcf47836 */ /* 0x000fe20000000000 */
[----:B------:R-:W-:Y:S01]  /*ff50*/  ISETP.GE.U32.AND P3, PT, R240, 0x7ffffe9b, PT ;  /* 0x7ffffe9bf000780c */ /* 0x000fe20003f66070 */
[----:B------:R-:W4:Y:S01]  /*ff60*/  LDC R61, c[0x0][0x230] ;  /* 0x00008c00ff3d7b82 */ /* 0x000f220000000800 */
[----:B------:R1:W-:Y:S04]  /*ff70*/  STL.64 [R1+0xb60], R124 ;  /* 0x000b607c01007387 */ /* 0x0003e80000100a00 */
[----:B------:R-:W-:Y:S03]  /*ff80*/  LDGSTS.E [R245+0x3000c], desc[UR60][R140.64], !P0 ;  /* 0x3000c0008cf57fae */ /* 0x000fe6000c12187c */
[----:B------:R-:W1:Y:S01]  /*ff90*/  LDC R252, c[0x0][0x230] ;  /* 0x00008c00fffc7b82 */ /* 0x000e620000000800 */
[----:B------:R4:W-:Y:S04]  /*ffa0*/  STL.64 [R1+0xb70], R92 ;  /* 0x000b705c01007387 */ /* 0x0009e80000100a00 */
[----:B------:R-:W-:Y:S03]  /*ffb0*/  LDGSTS.E [R245+0x3400c], desc[UR60][R44.64], !P0 ;  /* 0x3400c0002cf57fae */ /* 0x000fe6000c12187c */
[----:B------:R-:W4:Y:S01]  /*ffc0*/  LDC R60, c[0x0][0x230] ;  /* 0x00008c00ff3c7b82 */ /* 0x000f220000000800 */
[----:B--2---:R-:W2:Y:S04]  /*ffd0*/  LDL.LU.64 R140, [R1+0x300] ;  /* 0x00030000018c7983 */ /* 0x004ea80000300a00 */
[----:B------:R-:W-:Y:S03]  /*ffe0*/  LDGSTS.E [R245+0x38000], desc[UR60][R28.64], !P1 ;  /* 0x380000001cf57fae */ /* 0x000fe6000c92187c */
[----:B------:R-:W2:Y:S01]  /*fff0*/  LDC R11, c[0x0][0x230] ;  /* 0x00008c00ff0b7b82 */ /* 0x000ea20000000800 */
[----:B---3--:R-:W3:Y:S01]  /*10000*/  LDL.LU.64 R44, [R1+0x2f8] ;  /* 0x0002f800012c7983 */ /* 0x008ee20000300a00 */
[----:B------:R-:W-:Y:S01]  /*10010*/  VIADD R240, R8, 0xffffff18 ;  /* 0xffffff1808f07836 */ /* 0x000fe20000000000 */
[----:B------:R-:W-:-:S02]  /*10020*/  ISETP.GE.U32.AND P4, PT, R244, 0x7ffffe9a, PT ;  /* 0x7ffffe9af400780c */ /* 0x000fc40003f86070 */
[----:B------:R-:W-:Y:S04]  /*10030*/  LDGSTS.E [R245+0x3c000], desc[UR60][R204.64], !P1 ;  /* 0x3c000000ccf57fae */ /* 0x000fe8000c92187c */
[----:B------:R-:W2:Y:S01]  /*10040*/  LDL.LU.64 R28, [R1+0x2f0] ;  /* 0x0002f000011c7983 */ /* 0x000ea20000300a00 */
[----:B------:R-:W2:Y:S03]  /*10050*/  LDC R8, c[0x0][0x230] ;  /* 0x00008c00ff087b82 */ /* 0x000ea60000000800 */
[----:B------:R-:W2:Y:S01]  /*10060*/  LDL.LU.64 R242, [R1+0x2e8] ;  /* 0x0002e80001f27983 */ /* 0x000ea20000300a00 */
[----:B------:R-:W-:-:S03]  /*10070*/  ISETP.GE.U32.AND P5, PT, R240, 0x7ffffe99, PT ;  /* 0x7ffffe99f000780c */ /* 0x000fc60003fa6070 */
[----:B------:R-:W-:Y:S01]  /*10080*/  LDGSTS.E [R245+0x38004], desc[UR60][R188.64], !P3 ;  /* 0x38004000bcf57fae */ /* 0x000fe2000d92187c */
[----:B------:R-:W-:Y:S01]  /*10090*/  VIADD R244, R10, 0xffffff77 ;  /* 0xffffff770af47836 */ /* 0x000fe20000000000 */
[----:B------:R-:W-:Y:S01]  /*100a0*/  IADD3 R240, R9, -0x8a, RZ ;  /* 0xffffff7609f07810 */ /* 0x000fe20007ffe0ff */
[----:B-1----:R-:W-:Y:S01]  /*100b0*/  VIADD R252, R252, 0xffffff75 ;  /* 0xffffff75fcfc7836 */ /* 0x002fe20000000000 */
[----:B------:R-:W-:Y:S01]  /*100c0*/  LDGSTS.E [R245+0x3c004], desc[UR60][R172.64], !P3 ;  /* 0x3c004000acf57fae */ /* 0x000fe2000d92187c */
[----:B------:R-:W1:Y:S03]  /*100d0*/  LDC R10, c[0x0][0x230] ;  /* 0x00008c00ff0a7b82 */ /* 0x000e660000000800 */
[----:B------:R3:W-:Y:S04]  /*100e0*/  LDGSTS.E [R245+0x38008], desc[UR60][R156.64], !P4 ;  /* 0x380080009cf57fae */ /* 0x0007e8000e12187c */
[----:B------:R-:W-:Y:S01]  /*100f0*/  LDGSTS.E [R245+0x3c008], desc[UR60][R124.64], !P4 ;  /* 0x3c0080007cf57fae */ /* 0x000fe2000e12187c */
[----:B------:R-:W-:Y:S01]  /*10100*/  ISETP.GE.U32.AND P1, PT, R244, 0x7ffffef8, PT ;  /* 0x7ffffef8f400780c */ /* 0x000fe20003f26070 */
[----:B------:R-:W1:Y:S02]  /*10110*/  LDC R9, c[0x0][0x230] ;  /* 0x00008c00ff097b82 */ /* 0x000e640000000800 */
[----:B------:R-:W-:Y:S04]  /*10120*/  LDGSTS.E [R245+0x3800c], desc[UR60][R108.64], !P5 ;  /* 0x3800c0006cf57fae */ /* 0x000fe8000e92187c */
[----:B------:R3:W-:Y:S01]  /*10130*/  LDGSTS.E [R245+0x3c00c], desc[UR60][R92.64], !P5 ;  /* 0x3c00c0005cf57fae */ /* 0x0007e2000e92187c */
[----:B----4-:R-:W-:-:S02]  /*10140*/  VIADD R244, R61, 0xffffff57 ;  /* 0xffffff573df47836 */ /* 0x010fc40000000000 */
[----:B---3--:R-:W-:-:S04]  /*10150*/  IMAD.WIDE R156, R2, 0x4, R44 ;  /* 0x00000004029c7825 */ /* 0x008fc800078e022c */
[----:B------:R-:W-:Y:S02]  /*10160*/  VIADD R245, R76, 0xffffff74 ;  /* 0xffffff744cf57836 */ /* 0x000fe40000000000 */
[----:B--2---:R-:W-:Y:S01]  /*10170*/  IMAD.WIDE R124, R2, 0x4, R242 ;  /* 0x00000004027c7825 */ /* 0x004fe200078e02f2 */
[----:B------:R-:W2:Y:S01]  /*10180*/  LDL.LU.64 R76, [R1+0x2e0] ;  /* 0x0002e000014c7983 */ /* 0x000ea20000300a00 */
[----:B------:R-:W-:Y:S01]  /*10190*/  ISETP.GE.U32.AND P3, PT, R240, 0x7ffffef7, PT ;  /* 0x7ffffef7f000780c */ /* 0x000fe20003f66070 */
[----:B------:R-:W3:Y:S02]  /*101a0*/  LDC R61, c[0x0][0x230] ;  /* 0x00008c00ff3d7b82 */ /* 0x000ee40000000800 */
[----:B------:R-:W4:Y:S01]  /*101b0*/  LDL.LU.64 R108, [R1+0x2d8] ;  /* 0x0002d800016c7983 */ /* 0x000f220000300a00 */
[----:B------:R-:W-:-:S03]  /*101c0*/  ISETP.GE.U32.AND P5, PT, R245, 0x7ffffef5, PT ;  /* 0x7ffffef5f500780c */ /* 0x000fc60003fa6070 */
[----:B------:R-:W3:Y:S01]  /*101d0*/  LDL.LU.64 R92, [R1+0x2d0] ;  /* 0x0002d000015c7983 */ /* 0x000ee20000300a00 */
[----:B------:R-:W-:-:S03]  /*101e0*/  ISETP.GE.U32.AND P6, PT, R244, 0x7ffffed8, PT ;  /* 0x7ffffed8f400780c */ /* 0x000fc60003fc6070 */
[----:B------:R-:W3:Y:S01]  /*101f0*/  LDL.LU.64 R234, [R1+0x2c8] ;  /* 0x0002c80001ea7983 */ /* 0x000ee20000300a00 */
[----:B------:R-:W-:-:S04]  /*10200*/  IMAD.WIDE R244, R2, 0x4, R140 ;  /* 0x0000000402f47825 */ /* 0x000fc800078e028c */
[----:B------:R-:W-:Y:S01]  /*10210*/  IMAD.WIDE R140, R2, 0x4, R28 ;  /* 0x00000004028c7825 */ /* 0x000fe200078e021c */
[----:B------:R4:W-:Y:S04]  /*10220*/  STL.64 [R1+0x100], R156 ;  /* 0x0001009c01007387 */ /* 0x0009e80000100a00 */
[----:B------:R-:W3:Y:S04]  /*10230*/  LDL.LU.64 R44, [R1+0x238] ;  /* 0x00023800012c7983 */ /* 0x000ee80000300a00 */
[----:B------:R-:W3:Y:S04]  /*10240*/  LDL.LU.64 R28, [R1+0x230] ;  /* 0x00023000011c7983 */ /* 0x000ee80000300a00 */
[----:B------:R3:W-:Y:S04]  /*10250*/  STL.64 [R1+0x248], R140 ;  /* 0x0002488c01007387 */ /* 0x0007e80000100a00 */
[----:B------:R1:W-:Y:S04]  /*10260*/  STL.64 [R1+0x250], R124 ;  /* 0x0002507c01007387 */ /* 0x0003e80000100a00 */
[----:B------:R-:W3:Y:S04]  /*10270*/  LDL.LU.64 R242, [R1+0x228] ;  /* 0x0002280001f27983 */ /* 0x000ee80000300a00 */
[----:B------:R-:W3:Y:S01]  /*10280*/  LDL.LU.64 R172, [R1+0x220] ;  /* 0x0002200001ac7983 */ /* 0x000ee20000300a00 */
[----:B------:R-:W-:-:S03]  /*10290*/  ISETP.GE.U32.AND P4, PT, R252, 0x7ffffef6, PT ;  /* 0x7ffffef6fc00780c */ /* 0x000fc60003f86070 */
[----:B------:R-:W-:Y:S04]  /*102a0*/  LDGSTS.E [R246+0x20000], desc[UR60][R244.64], !P1 ;  /* 0x20000000f4f67fae */ /* 0x000fe8000c92187c */
[----:B------:R4:W-:Y:S01]  /*102b0*/  LDGSTS.E [R246+0x24000], desc[UR60][R156.64], !P1 ;  /* 0x240000009cf67fae */ /* 0x0009e2000c92187c */
[----:B------:R-:W-:Y:S01]  /*102c0*/  IADD3 R240, R8, -0xaa, RZ ;  /* 0xffffff5608f07810 */ /* 0x000fe20007ffe0ff */
[C---:B--2---:R-:W-:Y:S02]  /*102d0*/  IMAD.WIDE R76, R2.reuse, 0x4, R76 ;  /* 0x00000004024c7825 */ /* 0x044fe400078e024c */
[----:B------:R3:W-:Y:S01]  /*102e0*/  LDGSTS.E [R246+0x20004], desc[UR60][R140.64], !P3 ;  /* 0x200040008cf67fae */ /* 0x0007e2000d92187c */
[----:B------:R-:W2:Y:S01]  /*102f0*/  LDC R8, c[0x0][0x230] ;  /* 0x00008c00ff087b82 */ /* 0x000ea20000000800 */
[----:B----4-:R-:W-:-:S02]  /*10300*/  IMAD.WIDE R156, R2, 0x4, R108 ;  /* 0x00000004029c7825 */ /* 0x010fc400078e026c */
[----:B------:R1:W-:Y:S04]  /*10310*/  LDGSTS.E [R246+0x24004], desc[UR60][R124.64], !P3 ;  /* 0x240040007cf67fae */ /* 0x0003e8000d92187c */
[----:B------:R4:W-:Y:S01]  /*10320*/  STL.64 [R1+0x258], R76 ;  /* 0x0002584c01007387 */ /* 0x0009e20000100a00 */
[----:B---3--:R-:W-:-:S03]  /*10330*/  IMAD.WIDE R140, R2, 0x4, R92 ;  /* 0x00000004028c7825 */ /* 0x008fc600078e025c */
[----:B------:R3:W-:Y:S01]  /*10340*/  STL.64 [R1+0x260], R156 ;  /* 0x0002609c01007387 */ /* 0x0007e20000100a00 */
[----:B-1----:R-:W-:-:S03]  /*10350*/  IMAD.WIDE R124, R2, 0x4, R234 ;  /* 0x00000004027c7825 */ /* 0x002fc600078e02ea */
[----:B------:R-:W2:Y:S01]  /*10360*/  LDL.LU.64 R108, [R1+0x218] ;  /* 0x00021800016c7983 */ /* 0x000ea20000300a00 */
[----:B------:R-:W-:-:S03]  /*10370*/  ISETP.GE.U32.AND P0, PT, R240, 0x7ffffed7, PT ;  /* 0x7ffffed7f000780c */ /* 0x000fc60003f06070 */
[----:B------:R-:W2:Y:S04]  /*10380*/  LDL.LU.64 R92, [R1+0x210] ;  /* 0x00021000015c7983 */ /* 0x000ea80000300a00 */
[----:B------:R1:W-:Y:S04]  /*10390*/  STL.64 [R1+0x268], R140 ;  /* 0x0002688c01007387 */ /* 0x0003e80000100a00 */
[----:B------:R-:W-:Y:S04]  /*103a0*/  LDGSTS.E [R246+0x20008], desc[UR60][R76.64], !P4 ;  /* 0x200080004cf67fae */ /* 0x000fe8000e12187c */
[----:B------:R1:W-:Y:S04]  /*103b0*/  STL.64 [R1+0x270], R124 ;  /* 0x0002707c01007387 */ /* 0x0003e80000100a00 */
[----:B------:R3:W-:Y:S04]  /*103c0*/  LDGSTS.E [R246+0x24008], desc[UR60][R156.64], !P4 ;  /* 0x240080009cf67fae */ /* 0x0007e8000e12187c */
[----:B----4-:R-:W4:Y:S04]  /*103d0*/  LDL.LU.64 R76, [R1+0x208] ;  /* 0x00020800014c7983 */ /* 0x010f280000300a00 */
[----:B------:R-:W4:Y:S04]  /*103e0*/  LDL.LU.64 R234, [R1+0x200] ;  /* 0x0002000001ea7983 */ /* 0x000f280000300a00 */
[----:B------:R1:W-:Y:S01]  /*103f0*/  LDGSTS.E [R246+0x2000c], desc[UR60][R140.64], !P5 ;  /* 0x2000c0008cf67fae */ /* 0x0003e2000e92187c */
[----:B---3--:R-:W-:-:S03]  /*10400*/  IMAD.WIDE R156, R2, 0x4, R44 ;  /* 0x00000004029c7825 */ /* 0x008fc600078e022c */
[----:B------:R3:W-:Y:S04]  /*10410*/  LDGSTS.E [R246+0x2400c], desc[UR60][R124.64], !P5 ;  /* 0x2400c0007cf67fae */ /* 0x0007e8000e92187c */
[----:B------:R-:W4:Y:S01]  /*10420*/  LDL.LU.64 R44, [R1+0x178] ;  /* 0x00017800012c7983 */ /* 0x000f220000300a00 */
[----:B-1----:R-:W-:-:S03]  /*10430*/  IMAD.WIDE R140, R2, 0x4, R28 ;  /* 0x00000004028c7825 */ /* 0x002fc600078e021c */
[----:B------:R-:W-:Y:S01]  /*10440*/  STL.64 [R1+0x2c8], R156 ;  /* 0x0002c89c01007387 */ /* 0x000fe20000100a00 */
[----:B------:R-:W-:-:S03]  /*10450*/  IMAD.WIDE R28, R2, 0x4, R242 ;  /* 0x00000004021c7825 */ /* 0x000fc600078e02f2 */
[----:B------:R-:W-:Y:S01]  /*10460*/  STL.64 [R1+0x2d0], R140 ;  /* 0x0002d08c01007387 */ /* 0x000fe20000100a00 */
[----:B---3--:R-:W-:-:S03]  /*10470*/  IMAD.WIDE R124, R2, 0x4, R172 ;  /* 0x00000004027c7825 */ /* 0x008fc600078e02ac */
[----:B------:R-:W3:Y:S04]  /*10480*/  LDL.LU.64 R242, [R1+0x170] ;  /* 0x0001700001f27983 */ /* 0x000ee80000300a00 */
[----:B------:R-:W-:Y:S04]  /*10490*/  LDGSTS.E [R246+0x28000], desc[UR60][R156.64], !P6 ;  /* 0x280000009cf67fae */ /* 0x000fe8000f12187c */
[----:B------:R1:W-:Y:S04]  /*104a0*/  STL.64 [R1+0x2d8], R28 ;  /* 0x0002d81c01007387 */ /* 0x0003e80000100a00 */
[----:B------:R-:W-:Y:S04]  /*104b0*/  LDGSTS.E [R246+0x2c000], desc[UR60][R140.64], !P6 ;  /* 0x2c0000008cf67fae */ /* 0x000fe8000f12187c */
[----:B------:R2:W-:Y:S04]  /*104c0*/  STL.64 [R1+0x2e0], R124 ;  /* 0x0002e07c01007387 */ /* 0x0005e80000100a00 */
[----:B------:R-:W-:Y:S01]  /*104d0*/  LDGSTS.E [R246+0x28004], desc[UR60][R28.64], !P0 ;  /* 0x280040001cf67fae */ /* 0x000fe2000c12187c */
[----:B------:R-:W-:-:S02]  /*104e0*/  VIADD R252, R60, 0xffffff55 ;  /* 0xffffff553cfc7836 */ /* 0x000fc40000000000 */
[----:B------:R-:W2:Y:S01]  /*104f0*/  LDC R60, c[0x0][0x230] ;  /* 0x00008c00ff3c7b82 */ /* 0x000ea20000000800 */
[----:B------:R-:W-:Y:S01]  /*10500*/  VIADD R240, R11, 0xffffff54 ;  /* 0xffffff540bf07836 */ /* 0x000fe20000000000 */
[----:B------:R2:W-:Y:S04]  /*10510*/  LDGSTS.E [R246+0x2c004], desc[UR60][R124.64], !P0 ;  /* 0x2c0040007cf67fae */ /* 0x0005e8000c12187c */
[----:B-1----:R-:W3:Y:S01]  /*10520*/  LDL.LU.64 R28, [R1+0x168] ;  /* 0x00016800011c7983 */ /* 0x002ee20000300a00 */
[----:B------:R-:W-:Y:S01]  /*10530*/  ISETP.GE.U32.AND P1, PT, R252, 0x7ffffed6, PT ;  /* 0x7ffffed6fc00780c */ /* 0x000fe20003f26070 */
[----:B------:R-:W1:Y:S02]  /*10540*/  LDC R11, c[0x0][0x230] ;  /* 0x00008c00ff0b7b82 */ /* 0x000e640000000800 */
[----:B------:R-:W3:Y:S01]  /*10550*/  LDL.LU.64 R140, [R1+0x160] ;  /* 0x00016000018c7983 */ /* 0x000ee20000300a00 */
[----:B------:R-:W-:-:S05]  /*10560*/  VIADD R252, R10, 0xffffff37 ;  /* 0xffffff370afc7836 */ /* 0x000fca0000000000 */
[----:B------:R-:W3:Y:S01]  /*10570*/  LDC R10, c[0x0][0x230] ;  /* 0x00008c00ff0a7b82 */ /* 0x000ee20000000800 */
[----:B------:R-:W-:Y:S02]  /*10580*/  ISETP.GE.U32.AND P3, PT, R240, 0x7ffffed5, PT ;  /* 0x7ffffed5f000780c */ /* 0x000fe40003f66070 */
[----:B------:R-:W-:Y:S01]  /*10590*/  ISETP.GE.U32.AND P4, PT, R252, 0x7ffffeb8, PT ;  /* 0x7ffffeb8fc00780c */ /* 0x000fe20003f86070 */
[----:B------:R-:W-:Y:S01]  /*105a0*/  VIADD R252, R61, 0xffffff35 ;  /* 0xffffff353dfc7836 */ /* 0x000fe20000000000 */
[----:B------:R-:W-:-:S03]  /*105b0*/  IADD3 R240, R9, -0xca, RZ ;  /* 0xffffff3609f07810 */ /* 0x000fc60007ffe0ff */
[----:B------:R-:W3:Y:S01]  /*105c0*/  LDC R9, c[0x0][0x230] ;  /* 0x00008c00ff097b82 */ /* 0x000ee20000000800 */
[----:B------:R-:W-:Y:S01]  /*105d0*/  ISETP.GE.U32.AND P5, PT, R240, 0x7ffffeb7, PT ;  /* 0x7ffffeb7f000780c */ /* 0x000fe20003fa6070 */
[----:B--2---:R-:W-:Y:S01]  /*105e0*/  VIADD R240, R8, 0xffffff34 ;  /* 0xffffff3408f07836 */ /* 0x004fe20000000000 */
[----:B------:R-:W-:Y:S01]  /*105f0*/  ISETP.GE.U32.AND P6, PT, R252, 0x7ffffeb6, PT ;  /* 0x7ffffeb6fc00780c */ /* 0x000fe20003fc6070 */
[----:B------:R-:W-:-:S03]  /*10600*/  VIADD R252, R60, 0xffffff17 ;  /* 0xffffff173cfc7836 */ /* 0x000fc60000000000 */
[----:B------:R-:W-:Y:S01]  /*10610*/  ISETP.GE.U32.AND P0, PT, R240, 0x7ffffeb5, PT ;  /* 0x7ffffeb5f000780c */ /* 0x000fe20003f06070 */
[----:B------:R-:W2:Y:S01]  /*10620*/  LDC R61, c[0x0][0x230] ;  /* 0x00008c00ff3d7b82 */ /* 0x000ea20000000800 */
[----:B-1----:R-:W-:-:S07]  /*10630*/  IADD3 R240, R11, -0xea, RZ ;  /* 0xffffff160bf07810 */ /* 0x002fce0007ffe0ff */
[----:B------:R-:W1:Y:S08]  /*10640*/  LDC R8, c[0x0][0x230] ;  /* 0x00008c00ff087b82 */ /* 0x000e700000000800 */
[----:B------:R-:W1:Y:S01]  /*10650*/  LDC R60, c[0x0][0x230] ;  /* 0x00008c00ff3c7b82 */ /* 0x000e620000000800 */
[----:B------:R-:W-:-:S04]  /*10660*/  IMAD.WIDE R124, R2, 0x4, R108 ;  /* 0x00000004027c7825 */ /* 0x000fc800078e026c */
[C---:B------:R-:W-:Y:S01]  /*10670*/  IMAD.WIDE R108, R2.reuse, 0x4, R92 ;  /* 0x00000004026c7825 */ /* 0x040fe200078e025c */
[----:B------:R-:W-:Y:S04]  /*10680*/  STL.64 [R1+0x2e8], R124 ;  /* 0x0002e87c01007387 */ /* 0x000fe80000100a00 */
[----:B------:R-:W-:Y:S04]  /*10690*/  STL.64 [R1+0x2f0], R108 ;  /* 0x0002f06c01007387 */ /* 0x000fe80000100a00 */
[----:B------:R3:W-:Y:S04]  /*106a0*/  LDGSTS.E [R246+0x28008], desc[UR60][R124.64], !P1 ;  /* 0x280080007cf67fae */ /* 0x0007e8000c92187c */
[----:B------:R1:W-:Y:S01]  /*106b0*/  LDGSTS.E [R246+0x2c008], desc[UR60][R108.64], !P1 ;  /* 0x2c0080006cf67fae */ /* 0x0003e2000c92187c */
[----:B----4-:R-:W-:-:S04]  /*106c0*/  IMAD.WIDE R92, R2, 0x4, R76 ;  /* 0x00000004025c7825 */ /* 0x010fc800078e024c */
[C---:B------:R-:W-:Y:S01]  /*106d0*/  IMAD.WIDE R76, R2.reuse, 0x4, R234 ;  /* 0x00000004024c7825 */ /* 0x040fe200078e02ea */
[----:B------:R4:W-:Y:S04]  /*106e0*/  STL.64 [R1+0x2f8], R92 ;  /* 0x0002f85c01007387 */ /* 0x0009e80000100a00 */
[----:B------:R2:W-:Y:S04]  /*106f0*/  STL.64 [R1+0x300], R76 ;  /* 0x0003004c01007387 */ /* 0x0005e80000100a00 */
[----:B------:R-:W-:Y:S01]  /*10700*/  LDGSTS.E [R246+0x2800c], desc[UR60][R92.64], !P3 ;  /* 0x2800c0005cf67fae */ /* 0x000fe2000d92187c */
[----:B------:R-:W-:-:S03]  /*10710*/  IMAD.WIDE R44, R2, 0x4, R44 ;  /* 0x00000004022c7825 */ /* 0x000fc600078e022c */
[----:B------:R-:W2:Y:S04]  /*10720*/  LDL.LU.64 R234, [R1+0x158] ;  /* 0x0001580001ea7983 */ /* 0x000ea80000300a00 */
[----:B------:R-:W-:Y:S04]  /*10730*/  LDGSTS.E [R246+0x2c00c], desc[UR60][R76.64], !P3 ;  /* 0x2c00c0004cf67fae */ /* 0x000fe8000d92187c */
[----:B----4-:R-:W4:Y:S01]  /*10740*/  LDL.LU.64 R92, [R1+0x148] ;  /* 0x00014800015c7983 */ /* 0x010f220000300a00 */
[----:B------:R-:W-:Y:S01]  /*10750*/  ISETP.GE.U32.AND P1, PT, R252, 0x7ffffe98, PT ;  /* 0x7ffffe98fc00780c */ /* 0x000fe20003f26070 */
[----:B---3--:R-:W-:-:S02]  /*10760*/  IMAD.WIDE R124, R2, 0x4, R242 ;  /* 0x00000004027c7825 */ /* 0x008fc400078e02f2 */
[----:B------:R-:W-:Y:S04]  /*10770*/  LDGSTS.E [R246+0x30000], desc[UR60][R44.64], !P4 ;  /* 0x300000002cf67fae */ /* 0x000fe8000e12187c */
[----:B--2---:R-:W2:Y:S01]  /*10780*/  LDL.LU.64 R76, [R1+0xb8] ;  /* 0x0000b800014c7983 */ /* 0x004ea20000300a00 */
[----:B------:R-:W-:-:S03]  /*10790*/  VIADD R252, R10, 0xffffff15 ;  /* 0xffffff150afc7836 */ /* 0x000fc60000000000 */
[----:B------:R-:W3:Y:S04]  /*107a0*/  LDL.LU.64 R220, [R1+0xa8] ;  /* 0x0000a80001dc7983 */ /* 0x000ee80000300a00 */
[----:B------:R-:W3:Y:S04]  /*107b0*/  LDL.LU.64 R188, [R1+0x98] ;  /* 0x0000980001bc7983 */ /* 0x000ee80000300a00 */
[----:B------:R-:W3:Y:S04]  /*107c0*/  LDL.LU.64 R156, [R1+0x88] ;  /* 0x00008800019c7983 */ /* 0x000ee80000300a00 */
[----:B------:R1:W-:Y:S04]  /*107d0*/  STL.64 [R1+0x940], R44 ;  /* 0x0009402c01007387 */ /* 0x0003e80000100a00 */
[----:B------:R-:W3:Y:S04]  /*107e0*/  LDL.LU.64 R242, [R1+0x150] ;  /* 0x0001500001f27983 */ /* 0x000ee80000300a00 */
[----:B------:R4:W-:Y:S01]  /*107f0*/  STL.64 [R1+0x948], R124 ;  /* 0x0009487c01007387 */ /* 0x0009e20000100a00 */
[----:B-1----:R-:W-:-:S03]  /*10800*/  IMAD.WIDE R108, R2, 0x4, R28 ;  /* 0x00000004026c7825 */ /* 0x002fc600078e021c */
[----:B------:R4:W-:Y:S01]  /*10810*/  LDGSTS.E [R246+0x34000], desc[UR60][R124.64], !P4 ;  /* 0x340000007cf67fae */ /* 0x0009e2000e12187c */
[----:B------:R-:W-:-:S03]  /*10820*/  IMAD.WIDE R10, R2, 0x4, R140 ;  /* 0x00000004020a7825 */ /* 0x000fc600078e028c */
[----:B------:R-:W3:Y:S04]  /*10830*/  LDL.LU.64 R28, [R1+0x140] ;  /* 0x00014000011c7983 */ /* 0x000ee80000300a00 */
[----:B------:R1:W-:Y:S04]  /*10840*/  STL.64 [R1+0x950], R108 ;  /* 0x0009506c01007387 */ /* 0x0003e80000100a00 */
[----:B------:R-:W3:Y:S01]  /*10850*/  LDL.LU.64 R44, [R1+0xb0] ;  /* 0x0000b000012c7983 */ /* 0x000ee20000300a00 */
[----:B------:R-:W-:-:S03]  /*10860*/  IMAD.WIDE R234, R2, 0x4, R234 ;  /* 0x0000000402ea7825 */ /* 0x000fc600078e02ea */
[----:B------:R1:W-:Y:S01]  /*10870*/  STL.64 [R1+0x960], R10 ;  /* 0x0009600a01007387 */ /* 0x0003e20000100a00 */
[----:B------:R-:W-:Y:S01]  /*10880*/  ISETP.GE.U32.AND P3, PT, R240, 0x7ffffe97, PT ;  /* 0x7ffffe97f000780c */ /* 0x000fe20003f66070 */
[----:B----4-:R-:W4:Y:S02]  /*10890*/  LDC R124, c[0x0][0x230] ;  /* 0x00008c00ff7c7b82 */ /* 0x010f240000000800 */
[----:B------:R-:W4:Y:S04]  /*108a0*/  LDL.LU.64 R204, [R1+0xa0] ;  /* 0x0000a00001cc7983 */ /* 0x000f280000300a00 */
[----:B------:R-:W4:Y:S01]  /*108b0*/  LDL.LU.64 R172, [R1+0x90] ;  /* 0x0000900001ac7983 */ /* 0x000f220000300a00 */
[C---:B------:R-:W-:Y:S01]  /*108c0*/  IMAD.WIDE R92, R2.reuse, 0x4, R92 ;  /* 0x00000004025c7825 */ /* 0x040fe200078e025c */
[----:B------:R-:W4:Y:S02]  /*108d0*/  LDC R125, c[0x0][0x230] ;  /* 0x00008c00ff7d7b82 */ /* 0x000f240000000800 */
[----:B------:R-:W4:Y:S01]  /*108e0*/  LDL.LU.64 R140, [R1] ;  /* 0x00000000018c7983 */ /* 0x000f220000300a00 */
[----:B--2---:R-:W-:-:S03]  /*108f0*/  IMAD.WIDE R76, R2, 0x4, R76 ;  /* 0x00000004024c7825 */ /* 0x004fc600078e024c */
[----:B------:R2:W-:Y:S01]  /*10900*/  STL.64 [R1+0x968], R234 ;  /* 0x000968ea01007387 */ /* 0x0005e20000100a00 */
[----:B---3--:R-:W-:-:S03]  /*10910*/  IMAD.WIDE R220, R2, 0x4, R220 ;  /* 0x0000000402dc7825 */ /* 0x008fc600078e02dc */
[----:B------:R3:W-:Y:S01]  /*10920*/  STL.64 [R1+0x970], R92 ;  /* 0x0009705c01007387 */ /* 0x0007e20000100a00 */
[----:B------:R-:W-:-:S03]  /*10930*/  IMAD.WIDE R188, R2, 0x4, R188 ;  /* 0x0000000402bc7825 */ /* 0x000fc600078e02bc */
[----:B------:R-:W-:Y:S01]  /*10940*/  STL.64 [R1+0xb18], R76 ;  /* 0x000b184c01007387 */ /* 0x000fe20000100a00 */
[----:B------:R-:W-:-:S03]  /*10950*/  IMAD.WIDE R156, R2, 0x4, R156 ;  /* 0x00000004029c7825 */ /* 0x000fc600078e029c */
[----:B------:R-:W-:Y:S01]  /*10960*/  STL.64 [R1+0xb28], R220 ;  /* 0x000b28dc01007387 */ /* 0x000fe20000100a00 */
[----:B------:R-:W-:-:S03]  /*10970*/  IMAD.WIDE R242, R2, 0x4, R242 ;  /* 0x0000000402f27825 */ /* 0x000fc600078e02f2 */
[----:B------:R-:W-:Y:S04]  /*10980*/  STL.64 [R1+0xb38], R188 ;  /* 0x000b38bc01007387 */ /* 0x000fe80000100a00 */
[----:B------:R-:W-:Y:S04]  /*10990*/  STL.64 [R1+0x938], R242 ;  /* 0x000938f201007387 */ /* 0x000fe80000100a00 */
[----:B------:R1:W-:Y:S01]  /*109a0*/  LDGSTS.E [R246+0x30004], desc[UR60][R108.64], !P5 ;  /* 0x300040006cf67fae */ /* 0x0003e2000e92187c */
[----:B------:R-:W-:-:S03]  /*109b0*/  IMAD.WIDE R28, R2, 0x4, R28 ;  /* 0x00000004021c7825 */ /* 0x000fc600078e021c */
[----:B------:R-:W-:Y:S04]  /*109c0*/  STL.64 [R1+0xb40], R156 ;  /* 0x000b409c01007387 */ /* 0x000fe80000100a00 */
[----:B------:R2:W-:Y:S01]  /*109d0*/  LDGSTS.E [R246+0x34004], desc[UR60][R10.64], !P5 ;  /* 0x340040000af67fae */ /* 0x0005e2000e92187c */
[----:B------:R-:W-:-:S03]  /*109e0*/  IMAD.WIDE R44, R2, 0x4, R44 ;  /* 0x00000004022c7825 */ /* 0x000fc600078e022c */
[----:B------:R3:W-:Y:S01]  /*109f0*/  STL.64 [R1+0x958], R28 ;  /* 0x0009581c01007387 */ /* 0x0007e20000100a00 */
[----:B-1----:R-:W1:Y:S03]  /*10a00*/  LDC R108, c[0x0][0x230] ;  /* 0x00008c00ff6c7b82 */ /* 0x002e660000000800 */
[----:B------:R3:W-:Y:S04]  /*10a10*/  STL.64 [R1+0xb08], R44 ;  /* 0x000b082c01007387 */ /* 0x0007e80000100a00 */
[----:B------:R-:W-:Y:S01]  /*10a20*/  LDGSTS.E [R246+0x30008], desc[UR60][R234.64], !P6 ;  /* 0x30008000eaf67fae */ /* 0x000fe2000f12187c */
[----:B------:R-:W-:Y:S01]  /*10a30*/  VIADD R240, R9, 0xffffff14 ;  /* 0xffffff1409f07836 */ /* 0x000fe20000000000 */
[----:B------:R-:W-:Y:S01]  /*10a40*/  ISETP.GE.U32.AND P4, PT, R252, 0x7ffffe96, PT ;  /* 0x7ffffe96fc00780c */ /* 0x000fe20003f86070 */
[----:B--2---:R-:W2:Y:S01]  /*10a50*/  LDC R11, c[0x0][0x230] ;  /* 0x00008c00ff0b7b82 */ /* 0x004ea20000000800 */
[----:B------:R-:W-:Y:S04]  /*10a60*/  LDGSTS.E [R246+0x34008], desc[UR60][R242.64], !P6 ;  /* 0x34008000f2f67fae */ /* 0x000fe8000f12187c */
[----:B------:R-:W-:Y:S03]  /*10a70*/  LDGSTS.E [R246+0x3000c], desc[UR60][R92.64], !P0 ;  /* 0x3000c0005cf67fae */ /* 0x000fe6000c12187c */
[----:B------:R-:W2:Y:S01]  /*10a80*/  LDC R10, c[0x0][0x230] ;  /* 0x00008c00ff0a7b82 */ /* 0x000ea20000000800 */
[----:B------:R-:W2:Y:S04]  /*10a90*/  LDL.LU.64 R234, [R1+0x1058] ;  /* 0x0010580001ea7983 */ /* 0x000ea80000300a00 */
[----:B------:R-:W-:Y:S03]  /*10aa0*/  LDGSTS.E [R246+0x3400c], desc[UR60][R28.64], !P0 ;  /* 0x3400c0001cf67fae */ /* 0x000fe6000c12187c */
[----:B------:R-:W2:Y:S01]  /*10ab0*/  LDC R9, c[0x0][0x230] ;  /* 0x00008c00ff097b82 */ /* 0x000ea20000000800 */
[----:B------:R-:W-:Y:S04]  /*10ac0*/  LDGSTS.E [R246+0x38000], desc[UR60][R76.64], !P1 ;  /* 0x380000004cf67fae */ /* 0x000fe8000c92187c */
[----:B------:R-:W-:Y:S01]  /*10ad0*/  LDGSTS.E [R246+0x3c000], desc[UR60][R44.64], !P1 ;  /* 0x3c0000002cf67fae */ /* 0x000fe2000c92187c */
[----:B----4-:R-:W-:-:S04]  /*10ae0*/  IMAD.WIDE R204, R2, 0x4, R204 ;  /* 0x0000000402cc7825 */ /* 0x010fc800078e02cc */
[C---:B------:R-:W-:Y:S01]  /*10af0*/  IMAD.WIDE R172, R2.reuse, 0x4, R172 ;  /* 0x0000000402ac7825 */ /* 0x040fe200078e02ac */
[----:B------:R-:W-:Y:S03]  /*10b00*/  STL.64 [R1+0xb10], R204 ;  /* 0x000b10cc01007387 */ /* 0x000fe60000100a00 */
[----:B------:R-:W-:Y:S01]  /*10b10*/  IMAD.WIDE R140, R2, 0x4, R140 ;  /* 0x00000004028c7825 */ /* 0x000fe200078e028c */
[----:B------:R-:W-:Y:S04]  /*10b20*/  STL.64 [R1+0xb20], R172 ;  /* 0x000b20ac01007387 */ /* 0x000fe80000100a00 */
[----:B------:R4:W-:Y:S04]  /*10b30*/  STL.64 [R1+0xb30], R140 ;  /* 0x000b308c01007387 */ /* 0x0009e80000100a00 */
[----:B---3--:R-:W3:Y:S04]  /*10b40*/  LDL.LU.64 R92, [R1+0x2c0] ;  /* 0x0002c000015c7983 */ /* 0x008ee80000300a00 */
[----:B------:R-:W3:Y:S04]  /*10b50*/  LDL.LU.64 R28, [R1+0x378] ;  /* 0x00037800011c7983 */ /* 0x000ee80000300a00 */
[----:B------:R-:W3:Y:S04]  /*10b60*/  LDL.LU.64 R76, [R1+0x380] ;  /* 0x00038000014c7983 */ /* 0x000ee80000300a00 */
[----:B------:R-:W3:Y:S01]  /*10b70*/  LDL.LU.64 R44, [R1+0x388] ;  /* 0x00038800012c7983 */ /* 0x000ee20000300a00 */
[----:B------:R-:W-:Y:S01]  /*10b80*/  ISETP.GE.U32.AND P5, PT, R240, 0x7ffffe95, PT ;  /* 0x7ffffe95f000780c */ /* 0x000fe20003fa6070 */
[----:B------:R-:W-:-:S02]  /*10b90*/  VIADD R252, R61, 0xffffff73 ;  /* 0xffffff733dfc7836 */ /* 0x000fc40000000000 */
[----:B------:R-:W-:Y:S01]  /*10ba0*/  LDGSTS.E [R246+0x38004], desc[UR60][R220.64], !P3 ;  /* 0x38004000dcf67fae */ /* 0x000fe2000d92187c */
[----:B------:R-:W-:Y:S02]  /*10bb0*/  IADD3 R240, R8, -0x8e, RZ ;  /* 0xffffff7208f07810 */ /* 0x000fe40007ffe0ff */
[----:B------:R-:W-:Y:S01]  /*10bc0*/  ISETP.GE.U32.AND P1, PT, R252, 0x7ffffef4, PT ;  /* 0x7ffffef4fc00780c */ /* 0x000fe20003f26070 */
[----:B------:R-:W-:Y:S01]  /*10bd0*/  LDGSTS.E [R246+0x3c004], desc[UR60][R204.64], !P3 ;  /* 0x3c004000ccf67fae */ /* 0x000fe2000d92187c */
[----:B------:R-:W-:Y:S01]  /*10be0*/  VIADD R252, R60, 0xffffff70 ;  /* 0xffffff703cfc7836 */ /* 0x000fe20000000000 */
[----:B------:R-:W3:Y:S02]  /*10bf0*/  LDC R8, c[0x0][0x230] ;  /* 0x00008c00ff087b82 */ /* 0x000ee40000000800 */
[----:B------:R-:W-:Y:S04]  /*10c00*/  LDGSTS.E [R246+0x38008], desc[UR60][R188.64], !P4 ;  /* 0x38008000bcf67fae */ /* 0x000fe8000e12187c */
[----:B------:R-:W-:Y:S04]  /*10c10*/  LDGSTS.E [R246+0x3c008], desc[UR60][R172.64], !P4 ;  /* 0x3c008000acf67fae */ /* 0x000fe8000e12187c */
[----:B------:R-:W-:Y:S01]  /*10c20*/  LDGSTS.E [R246+0x3800c], desc[UR60][R156.64], !P5 ;  /* 0x3800c0009cf67fae */ /* 0x000fe2000e92187c */
[----:B------:R-:W-:-:S03]  /*10c30*/  ISETP.GE.U32.AND P3, PT, R240, 0x7ffffef3, PT ;  /* 0x7ffffef3f000780c */ /* 0x000fc60003f66070 */
[----:B------:R1:W-:Y:S04]  /*10c40*/  LDGSTS.E [R246+0x3c00c], desc[UR60][R140.64], !P5 ;  /* 0x3c00c0008cf67fae */ /* 0x0003e8000e92187c */
[----:B------:R-:W3:Y:S01]  /*10c50*/  LDL.LU.64 R60, [R1+0x390] ;  /* 0x00039000013c7983 */ /* 0x000ee20000300a00 */
[----:B------:R-:W-:Y:S02]  /*10c60*/  IADD3 R240, R124, -0xae, RZ ;  /* 0xffffff527cf07810 */ /* 0x000fe40007ffe0ff */
[----:B------:R-:W3:Y:S01]  /*10c70*/  LDC R124, c[0x0][0x230] ;  /* 0x00008c00ff7c7b82 */ /* 0x000ee20000000800 */
[----:B----4-:R-:W4:Y:S01]  /*10c80*/  LDL.LU.64 R140, [R1+0x398] ;  /* 0x00039800018c7983 */ /* 0x010f220000300a00 */
[----:B-1----:R-:W-:-:S03]  /*10c90*/  VIADD R246, R108, 0xffffff53 ;  /* 0xffffff536cf67836 */ /* 0x002fc60000000000 */
[----:B------:R-:W4:Y:S01]  /*10ca0*/  LDL.LU.64 R108, [R1+0x3a0] ;  /* 0x0003a000016c7983 */ /* 0x000f220000300a00 */
[----:B------:R-:W-:-:S03]  /*10cb0*/  ISETP.GE.U32.AND P0, PT, R240, 0x7ffffed3, PT ;  /* 0x7ffffed3f000780c */ /* 0x000fc60003f06070 */
[----:B------:R-:W4:Y:S01]  /*10cc0*/  LDL.LU.64 R242, [R1+0x3a8] ;  /* 0x0003a80001f27983 */ /* 0x000f220000300a00 */
[----:B------:R-:W-:Y:S01]  /*10cd0*/  ISETP.GE.U32.AND P6, PT, R246, 0x7ffffed4, PT ;  /* 0x7ffffed4f600780c */ /* 0x000fe20003fc6070 */
[----:B--2---:R-:W-:Y:S02]  /*10ce0*/  VIADD R246, R11, 0xffffff51 ;  /* 0xffffff510bf67836 */ /* 0x004fe40000000000 */
[----:B------:R-:W-:Y:S02]  /*10cf0*/  VIADD R240, R10, 0xffffff50 ;  /* 0xffffff500af07836 */ /* 0x000fe40000000000 */
[----:B---3--:R-:W-:-:S04]  /*10d00*/  IMAD.WIDE R156, R2, 0x4, R92 ;  /* 0x00000004029c7825 */ /* 0x008fc800078e025c */
[C---:B------:R-:W-:Y:S01]  /*10d10*/  IMAD.WIDE R28, R2.reuse, 0x4, R28 ;  /* 0x00000004021c7825 */ /* 0x040fe200078e021c */
[----:B------:R-:W-:Y:S03]  /*10d20*/  STL.64 [R1+0x108], R156 ;  /* 0x0001089c01007387 */ /* 0x000fe60000100a00 */
[C---:B------:R-:W-:Y:S01]  /*10d30*/  IMAD.WIDE R76, R2.reuse, 0x4, R76 ;  /* 0x00000004024c7825 */ /* 0x040fe200078e024c */
[----:B------:R1:W-:Y:S03]  /*10d40*/  STL.64 [R1+0x110], R28 ;  /* 0x0001101c01007387 */ /* 0x0003e60000100a00 */
[----:B------:R-:W-:Y:S01]  /*10d50*/  IMAD.WIDE R10, R2, 0x4, R44 ;  /* 0x00000004020a7825 */ /* 0x000fe200078e022c */
[----:B------:R-:W2:Y:S04]  /*10d60*/  LDL.LU.64 R92, [R1+0x468] ;  /* 0x00046800015c7983 */ /* 0x000ea80000300a00 */
[----:B------:R-:W3:Y:S04]  /*10d70*/  LDL.LU.64 R44, [R1+0x460] ;  /* 0x00046000012c7983 */ /* 0x000ee80000300a00 */
[----:B------:R1:W-:Y:S04]  /*10d80*/  STL.64 [R1+0x118], R76 ;  /* 0x0001184c01007387 */ /* 0x0003e80000100a00 */
[----:B------:R4:W-:Y:S04]  /*10d90*/  LDGSTS.E [R247+0x20000], desc[UR60][R156.64], !P1 ;  /* 0x200000009cf77fae */ /* 0x0009e8000c92187c */
[----:B------:R4:W-:Y:S04]  /*10da0*/  STL.64 [R1+0x120], R10 ;  /* 0x0001200a01007387 */ /* 0x0009e80000100a00 */
[----:B------:R-:W-:Y:S04]  /*10db0*/  LDGSTS.E [R247+0x24000], desc[UR60][R28.64], !P1 ;  /* 0x240000001cf77fae */ /* 0x000fe8000c92187c */
[----:B------:R-:W-:Y:S04]  /*10dc0*/  LDGSTS.E [R247+0x20004], desc[UR60][R76.64], !P3 ;  /* 0x200040004cf77fae */ /* 0x000fe8000d92187c */
[----:B-1----:R-:W3:Y:S04]  /*10dd0*/  LDL.LU.64 R28, [R1+0x458] ;  /* 0x00045800011c7983 */ /* 0x002ee80000300a00 */
[----:B------:R-:W3:Y:S01]  /*10de0*/  LDL.LU.64 R76, [R1+0x450] ;  /* 0x00045000014c7983 */ /* 0x000ee20000300a00 */
[----:B------:R-:W-:Y:S01]  /*10df0*/  VIADD R9, R9, 0xffffff71 ;  /* 0xffffff7109097836 */ /* 0x000fe20000000000 */
[----:B------:R-:W-:Y:S01]  /*10e00*/  ISETP.GE.U32.AND P5, PT, R252, 0x7ffffef1, PT ;  /* 0x7ffffef1fc00780c */ /* 0x000fe20003fa6070 */
[----:B------:R-:W-:-:S04]  /*10e10*/  IMAD.WIDE R60, R2, 0x4, R60 ;  /* 0x00000004023c7825 */ /* 0x000fc800078e023c */
[C---:B----4-:R-:W-:Y:S01]  /*10e20*/  IMAD.WIDE R188, R2.reuse, 0x4, R140 ;  /* 0x0000000402bc7825 */ /* 0x050fe200078e028c */
[----:B------:R-:W-:Y:S01]  /*10e30*/  ISETP.GE.U32.AND P4, PT, R9, 0x7ffffef2, PT ;  /* 0x7ffffef20900780c */ /* 0x000fe20003f86070 */
[----:B------:R1:W-:Y:S02]  /*10e40*/  STL.64 [R1+0x128], R60 ;  /* 0x0001283c01007387 */ /* 0x0003e40000100a00 */
[----:B------:R-:W-:Y:S01]  /*10e50*/  IMAD.WIDE R172, R2, 0x4, R108 ;  /* 0x0000000402ac7825 */ /* 0x000fe200078e026c */
[----:B------:R-:W-:Y:S01]  /*10e60*/  ISETP.GE.U32.AND P1, PT, R246, 0x7ffffed2, PT ;  /* 0x7ffffed2f600780c */ /* 0x000fe20003f26070 */
[----:B------:R-:W-:Y:S01]  /*10e70*/  STL.64 [R1+0x130], R188 ;  /* 0x000130bc01007387 */ /* 0x000fe20000100a00 */
[----:B------:R-:W4:Y:S01]  /*10e80*/  LDC R9, c[0x0][0x230] ;  /* 0x00008c00ff097b82 */ /* 0x000f220000000800 */
[----:B------:R-:W-:Y:S02]  /*10e90*/  IMAD.WIDE R156, R2, 0x4, R242 ;  /* 0x00000004029c7825 */ /* 0x000fe400078e02f2 */
[----:B------:R-:W4:Y:S02]  /*10ea0*/  LDL.LU.64 R140, [R1+0x448] ;  /* 0x00044800018c7983 */ /* 0x000f240000300a00 */
[----:B------:R-:W-:-:S02]  /*10eb0*/  VIADD R246, R125, 0xffffff33 ;  /* 0xffffff337df67836 */ /* 0x000fc40000000000 */
[----:B------:R1:W-:Y:S01]  /*10ec0*/  LDGSTS.E [R247+0x24004], desc[UR60][R10.64], !P3 ;  /* 0x240040000af77fae */ /* 0x0003e2000d92187c */
[----:B------:R-:W4:Y:S03]  /*10ed0*/  LDC R252, c[0x0][0x230] ;  /* 0x00008c00fffc7b82 */ /* 0x000f260000000800 */
[----:B------:R-:W4:Y:S04]  /*10ee0*/  LDL.LU.64 R108, [R1+0x440] ;  /* 0x00044000016c7983 */ /* 0x000f280000300a00 */
[----:B------:R-:W-:Y:S04]  /*10ef0*/  STL.64 [R1+0x138], R172 ;  /* 0x000138ac01007387 */ /* 0x000fe80000100a00 */
[----:B------:R-:W-:Y:S01]  /*10f00*/  LDGSTS.E [R247+0x20008], desc[UR60][R60.64], !P4 ;  /* 0x200080003cf77fae */ /* 0x000fe2000e12187c */
[----:B-1----:R-:W1:Y:S03]  /*10f10*/  LDC R11, c[0x0][0x230] ;  /* 0x00008c00ff0b7b82 */ /* 0x002e660000000800 */
[----:B------:R2:W-:Y:S04]  /*10f20*/  STL.64 [R1+0x140], R156 ;  /* 0x0001409c01007387 */ /* 0x0005e80000100a00 */
[----:B------:R-:W-:Y:S01]  /*10f30*/  LDGSTS.E [R247+0x24008], desc[UR60][R188.64], !P4 ;  /* 0x24008000bcf77fae */ /* 0x000fe2000e12187c */
[----:B------:R-:W-:Y:S01]  /*10f40*/  ISETP.GE.U32.AND P4, PT, R246, 0x7ffffeb4, PT ;  /* 0x7ffffeb4f600780c */ /* 0x000fe20003f86070 */
[----:B------:R-:W-:Y:S01]  /*10f50*/  VIADD R246, R124, 0xffffff31 ;  /* 0xffffff317cf67836 */ /* 0x000fe20000000000 */
[----:B------:R-:W1:Y:S01]  /*10f60*/  LDC R10, c[0x0][0x230] ;  /* 0x00008c00ff0a7b82 */ /* 0x000e620000000800 */
[----:B------:R-:W4:Y:S04]  /*10f70*/  LDL.LU.64 R60, [R1+0x438] ;  /* 0x00043800013c7983 */ /* 0x000f280000300a00 */
[----:B------:R-:W-:Y:S04]  /*10f80*/  LDGSTS.E [R247+0x2000c], desc[UR60][R172.64], !P5 ;  /* 0x2000c000acf77fae */ /* 0x000fe8000e92187c */
[----:B------:R-:W4:Y:S04]  /*10f90*/  LDL.LU.64 R242, [R1+0x430] ;  /* 0x0004300001f27983 */ /* 0x000f280000300a00 */
[----:B------:R2:W-:Y:S02]  /*10fa0*/  LDGSTS.E [R247+0x2400c], desc[UR60][R156.64], !P5 ;  /* 0x2400c0009cf77fae */ /* 0x0005e4000e92187c */
[----:B--2---:R-:W-:-:S04]  /*10fb0*/  IMAD.WIDE R156, R2, 0x4, R92 ;  /* 0x00000004029c7825 */ /* 0x004fc800078e025c */
[C---:B---3--:R-:W-:Y:S01]  /*10fc0*/  IMAD.WIDE R124, R2.reuse, 0x4, R44 ;  /* 0x00000004027c7825 */ /* 0x048fe200078e022c */
[----:B------:R-:W-:Y:S04]  /*10fd0*/  LDGSTS.E [R247+0x28000], desc[UR60][R156.64], !P6 ;  /* 0x280000009cf77fae */ /* 0x000fe8000f12187c */
[----:B------:R-:W2:Y:S04]  /*10fe0*/  LDL.LU.64 R44, [R1+0x428] ;  /* 0x00042800012c7983 */ /* 0x000ea80000300a00 */
[----:B------:R-:W-:Y:S04]  /*10ff0*/  STL.64 [R1+0x308], R156 ;  /* 0x0003089c01007387 */ /* 0x000fe80000100a00 */
[----:B------:R-:W-:Y:S04]  /*11000*/  STL.64 [R1+0x310], R124 ;  /* 0x0003107c01007387 */ /* 0x000fe80000100a00 */
[----:B------:R-:W3:Y:S04]  /*11010*/  LDL.LU.64 R92, [R1+0x420] ;  /* 0x00042000015c7983 */ /* 0x000ee80000300a00 */
[----:B------:R4:W-:Y:S01]  /*11020*/  LDGSTS.E [R247+0x2c000], desc[UR60][R124.64], !P6 ;  /* 0x2c0000007cf77fae */ /* 0x0009e2000f12187c */
        /* <DEDUP_REMOVED lines=8> */
[----:B------:R-:W-:Y:S01]  /*110b0*/  IADD3 R240, R8, -0xce, RZ ;  /* 0xffffff3208f07810 */ /* 0x000fe20007ffe0ff */
[----:B----4-:R-:W-:Y:S01]  /*110c0*/  IMAD.WIDE R124, R2, 0x4, R140 ;  /* 0x00000004027c7825 */ /* 0x010fe200078e028c */
[----:B------:R-:W-:Y:S01]  /*110d0*/  ISETP.GE.U32.AND P6, PT, R246, 0x7ffffeb2, PT ;  /* 0x7ffffeb2f600780c */ /* 0x000fe20003fc6070 */
[----:B------:R1:W-:Y:S01]  /*110e0*/  LDGSTS.E [R247+0x2c004], desc[UR60][R76.64], !P0 ;  /* 0x2c0040004cf77fae */ /* 0x0003e2000c12187c */
[----:B------:R-:W-:Y:S01]  /*110f0*/  ISETP.GE.U32.AND P5, PT, R240, 0x7ffffeb3, PT ;  /* 0x7ffffeb3f000780c */ /* 0x000fe20003fa6070 */
[----:B------:R-:W-:Y:S01]  /*11100*/  VIADD R240, R9, 0xffffff30 ;  /* 0xffffff3009f07836 */ /* 0x000fe20000000000 */
[----:B------:R-:W4:Y:S01]  /*11110*/  LDC R8, c[0x0][0x230] ;  /* 0x00008c00ff087b82 */ /* 0x000f220000000800 */
[----:B------:R-:W-:Y:S01]  /*11120*/  IMAD.WIDE R108, R2, 0x4, R108 ;  /* 0x00000004026c7825 */ /* 0x000fe200078e026c */
[----:B------:R-:W-:Y:S02]  /*11130*/  STL.64 [R1+0x328], R124 ;  /* 0x0003287c01007387 */ /* 0x000fe40000100a00 */
[----:B------:R-:W-:Y:S01]  /*11140*/  ISETP.GE.U32.AND P0, PT, R240, 0x7ffffeb1, PT ;  /* 0x7ffffeb1f000780c */ /* 0x000fe20003f06070 */
[----:B------:R-:W-:Y:S01]  /*11150*/  VIADD R246, R11, 0xffffff13 ;  /* 0xffffff130bf67836 */ /* 0x000fe20000000000 */
[----:B------:R-:W-:Y:S01]  /*11160*/  IADD3 R240, R10, -0xee, RZ ;  /* 0xffffff120af07810 */ /* 0x000fe20007ffe0ff */
[----:B------:R-:W-:Y:S01]  /*11170*/  STL.64 [R1+0x330], R108 ;  /* 0x0003306c01007387 */ /* 0x000fe20000100a00 */
[----:B------:R-:W4:Y:S03]  /*11180*/  LDC R9, c[0x0][0x230] ;  /* 0x00008c00ff097b82 */ /* 0x000f260000000800 */
[----:B------:R-:W-:Y:S01]  /*11190*/  LDGSTS.E [R247+0x28008], desc[UR60][R124.64], !P1 ;  /* 0x280080007cf77fae */ /* 0x000fe2000c92187c */
[----:B------:R-:W-:-:S03]  /*111a0*/  IMAD.WIDE R60, R2, 0x4, R60 ;  /* 0x00000004023c7825 */ /* 0x000fc600078e023c */
[----:B------:R3:W-:Y:S01]  /*111b0*/  LDGSTS.E [R247+0x2c008], desc[UR60][R108.64], !P1 ;  /* 0x2c0080006cf77fae */ /* 0x0007e2000c92187c */
[----:B-1----:R-:W1:Y:S01]  /*111c0*/  LDC R77, c[0x0][0x230] ;  /* 0x00008c00ff4d7b82 */ /* 0x002e620000000800 */
[C---:B------:R-:W-:Y:S02]  /*111d0*/  IMAD.WIDE R10, R2.reuse, 0x4, R242 ;  /* 0x00000004020a7825 */ /* 0x040fe400078e02f2 */
[----:B------:R4:W-:Y:S05]  /*111e0*/  STL.64 [R1+0x338], R60 ;  /* 0x0003383c01007387 */ /* 0x0009ea0000100a00 */
[----:B------:R-:W1:Y:S01]  /*111f0*/  LDC R76, c[0x0][0x230] ;  /* 0x00008c00ff4c7b82 */ /* 0x000e620000000800 */
[----:B------:R1:W-:Y:S04]  /*11200*/  STL.64 [R1+0x340], R10 ;  /* 0x0003400a01007387 */ /* 0x0003e80000100a00 */
[----:B------:R-:W3:Y:S04]  /*11210*/  LDL.LU.64 R242, [R1+0x408] ;  /* 0x0004080001f27983 */ /* 0x000ee80000300a00 */
[----:B------:R-:W-:Y:S04]  /*11220*/  LDGSTS.E [R247+0x2800c], desc[UR60][R60.64], !P3 ;  /* 0x2800c0003cf77fae */ /* 0x000fe8000d92187c */
[----:B------:R-:W3:Y:S04]  /*11230*/  LDL.LU.64 R140, [R1+0x3f8] ;  /* 0x0003f800018c7983 */ /* 0x000ee80000300a00 */
[----:B------:R1:W-:Y:S04]  /*11240*/  LDGSTS.E [R247+0x2c00c], desc[UR60][R10.64], !P3 ;  /* 0x2c00c0000af77fae */ /* 0x0003e8000d92187c */
[----:B----4-:R-:W4:Y:S04]  /*11250*/  LDL.LU.64 R60, [R1+0x3e8] ;  /* 0x0003e800013c7983 */ /* 0x010f280000300a00 */
[----:B------:R-:W4:Y:S04]  /*11260*/  LDL.LU.64 R204, [R1+0x3d8] ;  /* 0x0003d80001cc7983 */ /* 0x000f280000300a00 */
[----:B------:R-:W4:Y:S04]  /*11270*/  LDL.LU.64 R172, [R1+0x3c8] ;  /* 0x0003c80001ac7983 */ /* 0x000f280000300a00 */
[----:B------:R-:W4:Y:S01]  /*11280*/  LDL.LU.64 R124, [R1+0x3b8] ;  /* 0x0003b800017c7983 */ /* 0x000f220000300a00 */
[----:B--2---:R-:W-:-:S05]  /*11290*/  IMAD.WIDE R44, R2, 0x4, R44 ;  /* 0x00000004022c7825 */ /* 0x004fca00078e022c */
[----:B------:R2:W-:Y:S04]  /*112a0*/  STL.64 [R1+0x900], R44 ;  /* 0x0009002c01007387 */ /* 0x0005e80000100a00 */
[----:B------:R-:W4:Y:S01]  /*112b0*/  LDL.LU.64 R220, [R1+0x400] ;  /* 0x0004000001dc7983 */ /* 0x000f220000300a00 */
[----:B---3--:R-:W-:-:S03]  /*112c0*/  IMAD.WIDE R108, R2, 0x4, R92 ;  /* 0x00000004026c7825 */ /* 0x008fc600078e025c */
[----:B------:R-:W-:Y:S04]  /*112d0*/  LDGSTS.E [R247+0x30000], desc[UR60][R44.64], !P4 ;  /* 0x300000002cf77fae */ /* 0x000fe8000e12187c */
[----:B------:R3:W-:Y:S04]  /*112e0*/  STL.64 [R1+0x908], R108 ;  /* 0x0009086c01007387 */ /* 0x0007e80000100a00 */
[----:B------:R-:W-:Y:S01]  /*112f0*/  LDGSTS.E [R247+0x34000], desc[UR60][R108.64], !P4 ;  /* 0x340000006cf77fae */ /* 0x000fe2000e12187c */
[----:B------:R-:W-:-:S03]  /*11300*/  IMAD.WIDE R92, R2, 0x4, R28 ;  /* 0x00000004025c7825 */ /* 0x000fc600078e021c */
[----:B------:R-:W4:Y:S01]  /*11310*/  LDL.LU.64 R28, [R1+0x3f0] ;  /* 0x0003f000011c7983 */ /* 0x000f220000300a00 */
[----:B-1----:R-:W-:-:S03]  /*11320*/  IMAD.WIDE R10, R2, 0x4, R156 ;  /* 0x00000004020a7825 */ /* 0x002fc600078e029c */
[----:B------:R1:W-:Y:S04]  /*11330*/  STL.64 [R1+0x910], R92 ;  /* 0x0009105c01007387 */ /* 0x0003e80000100a00 */
[----:B--2---:R-:W2:Y:S04]  /*11340*/  LDL.LU.64 R44, [R1+0x3e0] ;  /* 0x0003e000012c7983 */ /* 0x004ea80000300a00 */
[----:B------:R4:W-:Y:S04]  /*11350*/  STL.64 [R1+0x920], R10 ;  /* 0x0009200a01007387 */ /* 0x0009e80000100a00 */
[----:B------:R-:W2:Y:S04]  /*11360*/  LDL.LU.64 R188, [R1+0x3d0] ;  /* 0x0003d00001bc7983 */ /* 0x000ea80000300a00 */
[----:B------:R-:W2:Y:S04]  /*11370*/  LDL.LU.64 R156, [R1+0x3c0] ;  /* 0x0003c000019c7983 */ /* 0x000ea80000300a00 */
[----:B---3--:R-:W3:Y:S01]  /*11380*/  LDL.LU.64 R108, [R1+0x3b0] ;  /* 0x0003b000016c7983 */ /* 0x008ee20000300a00 */
[----:B------:R-:W-:-:S03]  /*11390*/  ISETP.GE.U32.AND P1, PT, R246, 0x7ffffe94, PT ;  /* 0x7ffffe94f600780c */ /* 0x000fc60003f26070 */
[----:B------:R1:W-:Y:S04]  /*113a0*/  LDGSTS.E [R247+0x30004], desc[UR60][R92.64], !P5 ;  /* 0x300040005cf77fae */ /* 0x0003e8000e92187c */
[----:B------:R4:W-:Y:S01]  /*113b0*/  LDGSTS.E [R247+0x34004], desc[UR60][R10.64], !P5 ;  /* 0x340040000af77fae */ /* 0x0009e2000e92187c */
[----:B------:R-:W-:-:S04]  /*113c0*/  IMAD.WIDE R242, R2, 0x4, R242 ;  /* 0x0000000402f27825 */ /* 0x000fc800078e02f2 */
[----:B------:R-:W-:Y:S01]  /*113d0*/  IMAD.WIDE R140, R2, 0x4, R140 ;  /* 0x00000004028c7825 */ /* 0x000fe200078e028c */
[----:B------:R-:W-:Y:S01]  /*113e0*/  STL.64 [R1+0x928], R242 ;  /* 0x000928f201007387 */ /* 0x000fe20000100a00 */
[----:B------:R-:W-:Y:S01]  /*113f0*/  ISETP.GE.U32.AND P3, PT, R240, 0x7ffffe93, PT ;  /* 0x7ffffe93f000780c */ /* 0x000fe20003f66070 */
[----:B-1----:R-:W1:Y:S01]  /*11400*/  LDC R92, c[0x0][0x230] ;  /* 0x00008c00ff5c7b82 */ /* 0x002e620000000800 */
[C---:B----4-:R-:W-:Y:S01]  /*11410*/  IMAD.WIDE R60, R2.reuse, 0x4, R60 ;  /* 0x00000004023c7825 */ /* 0x050fe200078e023c */
[----:B------:R4:W-:Y:S06]  /*11420*/  STL.64 [R1+0x930], R140 ;  /* 0x0009308c01007387 */ /* 0x0009ec0000100a00 */
[----:B------:R-:W1:Y:S01]  /*11430*/  LDC R11, c[0x0][0x230] ;  /* 0x00008c00ff0b7b82 */ /* 0x000e620000000800 */
[C---:B------:R-:W-:Y:S01]  /*11440*/  IMAD.WIDE R204, R2.reuse, 0x4, R204 ;  /* 0x0000000402cc7825 */ /* 0x040fe200078e02cc */
[----:B------:R-:W-:Y:S03]  /*11450*/  STL.64 [R1+0xad8], R60 ;  /* 0x000ad83c01007387 */ /* 0x000fe60000100a00 */
[C---:B------:R-:W-:Y:S01]  /*11460*/  IMAD.WIDE R172, R2.reuse, 0x4, R172 ;  /* 0x0000000402ac7825 */ /* 0x040fe200078e02ac */
[----:B------:R-:W-:Y:S02]  /*11470*/  STL.64 [R1+0xae8], R204 ;  /* 0x000ae8cc01007387 */ /* 0x000fe40000100a00 */
[----:B------:R-:W1:Y:S01]  /*11480*/  LDC R10, c[0x0][0x230] ;  /* 0x00008c00ff0a7b82 */ /* 0x000e620000000800 */
[C---:B------:R-:W-:Y:S01]  /*11490*/  IMAD.WIDE R124, R2.reuse, 0x4, R124 ;  /* 0x00000004027c7825 */ /* 0x040fe200078e027c */
[----:B------:R-:W-:Y:S04]  /*114a0*/  STL.64 [R1+0xaf8], R172 ;  /* 0x000af8ac01007387 */ /* 0x000fe80000100a00 */
[----:B------:R-:W-:Y:S01]  /*114b0*/  LDGSTS.E [R247+0x30008], desc[UR60][R242.64], !P6 ;  /* 0x30008000f2f77fae */ /* 0x000fe2000f12187c */
[----:B------:R-:W-:-:S05]  /*114c0*/  IMAD.WIDE R220, R2, 0x4, R220 ;  /* 0x0000000402dc7825 */ /* 0x000fca00078e02dc */
[----:B------:R-:W-:Y:S04]  /*114d0*/  STL.64 [R1+0x8f8], R220 ;  /* 0x0008f8dc01007387 */ /* 0x000fe80000100a00 */
[----:B------:R-:W-:Y:S04]  /*114e0*/  STL.64 [R1+0xb00], R124 ;  /* 0x000b007c01007387 */ /* 0x000fe80000100a00 */
[----:B------:R-:W-:Y:S04]  /*114f0*/  LDGSTS.E [R247+0x34008], desc[UR60][R220.64], !P6 ;  /* 0x34008000dcf77fae */ /* 0x000fe8000f12187c */
[----:B------:R-:W-:Y:S01]  /*11500*/  LDGSTS.E [R247+0x3000c], desc[UR60][R140.64], !P0 ;  /* 0x3000c0008cf77fae */ /* 0x000fe2000c12187c */
[----:B------:R-:W-:-:S04]  /*11510*/  IMAD.WIDE R28, R2, 0x4, R28 ;  /* 0x00000004021c7825 */ /* 0x000fc800078e021c */
[C---:B--2---:R-:W-:Y:S01]  /*11520*/  IMAD.WIDE R44, R2.reuse, 0x4, R44 ;  /* 0x00000004022c7825 */ /* 0x044fe200078e022c */
[----:B------:R2:W-:Y:S03]  /*11530*/  STL.64 [R1+0x918], R28 ;  /* 0x0009181c01007387 */ /* 0x0005e60000100a00 */
[C---:B------:R-:W-:Y:S01]  /*11540*/  IMAD.WIDE R188, R2.reuse, 0x4, R188 ;  /* 0x0000000402bc7825 */ /* 0x040fe200078e02bc */
[----:B------:R1:W-:Y:S03]  /*11550*/  STL.64 [R1+0xac8], R44 ;  /* 0x000ac82c01007387 */ /* 0x0003e60000100a00 */
[C---:B------:R-:W-:Y:S01]  /*11560*/  IMAD.WIDE R156, R2.reuse, 0x4, R156 ;  /* 0x00000004029c7825 */ /* 0x040fe200078e029c */
[----:B------:R-:W-:Y:S03]  /*11570*/  STL.64 [R1+0xad0], R188 ;  /* 0x000ad0bc01007387 */ /* 0x000fe60000100a00 */
[----:B---3--:R-:W-:Y:S01]  /*11580*/  IMAD.WIDE R108, R2, 0x4, R108 ;  /* 0x00000004026c7825 */ /* 0x008fe200078e026c */
[----:B------:R3:W-:Y:S04]  /*11590*/  STL.64 [R1+0xae0], R156 ;  /* 0x000ae09c01007387 */ /* 0x0007e80000100a00 */
[----:B------:R3:W-:Y:S04]  /*115a0*/  STL.64 [R1+0xaf0], R108 ;  /* 0x000af06c01007387 */ /* 0x0007e80000100a00 */
[----:B------:R3:W-:Y:S04]  /*115b0*/  LDGSTS.E [R247+0x3400c], desc[UR60][R28.64], !P0 ;  /* 0x3400c0001cf77fae */ /* 0x0007e8000c12187c */
[----:B----4-:R-:W4:Y:S04]  /*115c0*/  LDL.LU.64 R140, [R1+0x470] ;  /* 0x00047000018c7983 */ /* 0x010f280000300a00 */
[----:B------:R-:W-:Y:S04]  /*115d0*/  LDGSTS.E [R247+0x38000], desc[UR60][R60.64], !P1 ;  /* 0x380000003cf77fae */ /* 0x000fe8000c92187c */
[----:B--2---:R-:W3:Y:S04]  /*115e0*/  LDL.LU.64 R28, [R1+0x478] ;  /* 0x00047800011c7983 */ /* 0x004ee80000300a00 */
[----:B------:R-:W-:Y:S04]  /*115f0*/  LDGSTS.E [R247+0x3c000], desc[UR60][R44.64], !P1 ;  /* 0x3c0000002cf77fae */ /* 0x000fe8000c92187c */
[----:B------:R-:W2:Y:S01]  /*11600*/  LDL.LU.64 R60, [R1+0x480] ;  /* 0x00048000013c7983 */ /* 0x000ea20000300a00 */
[----:B------:R-:W-:-:S02]  /*11610*/  VIADD R246, R252, 0xffffff11 ;  /* 0xffffff11fcf67836 */ /* 0x000fc40000000000 */
[----:B------:R-:W-:Y:S01]  /*11620*/  VIADD R240, R8, 0xffffff10 ;  /* 0xffffff1008f07836 */ /* 0x000fe20000000000 */
[----:B------:R-:W-:Y:S01]  /*11630*/  LDGSTS.E [R247+0x38004], desc[UR60][R204.64], !P3 ;  /* 0x38004000ccf77fae */ /* 0x000fe2000d92187c */
[----:B------:R-:W1:Y:S03]  /*11640*/  LDC R8, c[0x0][0x230] ;  /* 0x00008c00ff087b82 */ /* 0x000e660000000800 */
[----:B-1----:R-:W2:Y:S01]  /*11650*/  LDL.LU.64 R44, [R1+0x488] ;  /* 0x00048800012c7983 */ /* 0x002ea20000300a00 */
[----:B------:R-:W-:Y:S02]  /*11660*/  ISETP.GE.U32.AND P4, PT, R246, 0x7ffffe92, PT ;  /* 0x7ffffe92f600780c */ /* 0x000fe40003f86070 */
[----:B------:R-:W-:Y:S01]  /*11670*/  ISETP.GE.U32.AND P5, PT, R240, 0x7ffffe91, PT ;  /* 0x7ffffe91f000780c */ /* 0x000fe20003fa6070 */
[----:B------:R-:W-:Y:S01]  /*11680*/  LDGSTS.E [R247+0x3c004], desc[UR60][R188.64], !P3 ;  /* 0x3c004000bcf77fae */ /* 0x000fe2000d92187c */
[----:B------:R-:W-:Y:S01]  /*11690*/  VIADD R246, R77, 0xffffff6f ;  /* 0xffffff6f4df67836 */ /* 0x000fe20000000000 */
[----:B------:R-:W-:Y:S01]  /*116a0*/  IADD3 R240, R9, -0x92, RZ ;  /* 0xffffff6e09f07810 */ /* 0x000fe20007ffe0ff */
[----:B------:R-:W1:Y:S07]  /*116b0*/  LDC R252, c[0x0][0x230] ;  /* 0x00008c00fffc7b82 */ /* 0x000e6e0000000800 */
[----:B------:R-:W-:Y:S01]  /*116c0*/  LDGSTS.E [R247+0x38008], desc[UR60][R172.64], !P4 ;  /* 0x38008000acf77fae */ /* 0x000fe2000e12187c */
[----:B------:R-:W-:Y:S01]  /*116d0*/  ISETP.GE.U32.AND P1, PT, R246, 0x7ffffef0, PT ;  /* 0x7ffffef0f600780c */ /* 0x000fe20003f26070 */
[----:B------:R-:W1:Y:S02]  /*116e0*/  LDC R9, c[0x0][0x230] ;  /* 0x00008c00ff097b82 */ /* 0x000e640000000800 */
[----:B------:R-:W-:Y:S04]  /*116f0*/  LDGSTS.E [R247+0x3c008], desc[UR60][R156.64], !P4 ;  /* 0x3c0080009cf77fae */ /* 0x000fe8000e12187c */
[----:B------:R3:W-:Y:S04]  /*11700*/  LDGSTS.E [R247+0x3800c], desc[UR60][R124.64], !P5 ;  /* 0x3800c0007cf77fae */ /* 0x0007e8000e92187c */
[----:B------:R3:W-:Y:S01]  /*11710*/  LDGSTS.E [R247+0x3c00c], desc[UR60][R108.64], !P5 ;  /* 0x3c00c0006cf77fae */ /* 0x0007e2000e92187c */
[----:B------:R-:W-:Y:S01]  /*11720*/  ISETP.GE.U32.AND P3, PT, R240, 0x7ffffeef, PT ;  /* 0x7ffffeeff000780c */ /* 0x000fe20003f66070 */
[----:B------:R-:W-:Y:S01]  /*11730*/  VIADD R246, R92, 0xffffff4f ;  /* 0xffffff4f5cf67836 */ /* 0x000fe20000000000 */
[----:B------:R-:W-:Y:S01]  /*11740*/  IADD3 R240, R8, -0xb2, RZ ;  /* 0xffffff4e08f07810 */ /* 0x000fe20007ffe0ff */
[----:B---3--:R-:W-:Y:S01]  /*11750*/  IMAD.WIDE R28, R2, 0x4, R28 ;  /* 0x00000004021c7825 */ /* 0x008fe200078e021c */
[----:B------:R-:W3:Y:S03]  /*11760*/  LDC R124, c[0x0][0x230] ;  /* 0x00008c00ff7c7b82 */ /* 0x000ee60000000800 */
[----:B------:R-:W-:-:S02]  /*11770*/  VIADD R247, R76, 0xffffff6c ;  /* 0xffffff6c4cf77836 */ /* 0x000fc40000000000 */
[----:B------:R-:W3:Y:S01]  /*11780*/  LDL.LU.64 R76, [R1+0x490] ;  /* 0x00049000014c7983 */ /* 0x000ee20000300a00 */
[----:B----4-:R-:W-:Y:S01]  /*11790*/  IMAD.WIDE R156, R2, 0x4, R140 ;  /* 0x00000004029c7825 */ /* 0x010fe200078e028c */
[----:B------:R-:W-:Y:S01]  /*117a0*/  ISETP.GE.U32.AND P6, PT, R246, 0x7ffffed0, PT ;  /* 0x7ffffed0f600780c */ /* 0x000fe20003fc6070 */
[----:B------:R-:W4:Y:S01]  /*117b0*/  LDC R8, c[0x0][0x230] ;  /* 0x00008c00ff087b82 */ /* 0x000f220000000800 */
[----:B------:R-:W4:Y:S04]  /*117c0*/  LDL.LU.64 R108, [R1+0x498] ;  /* 0x00049800016c7983 */ /* 0x000f280000300a00 */
[----:B------:R-:W4:Y:S01]  /*117d0*/  LDL.LU.64 R92, [R1+0x4a0] ;  /* 0x0004a000015c7983 */ /* 0x000f220000300a00 */
[----:B------:R-:W-:-:S03]  /*117e0*/  ISETP.GE.U32.AND P0, PT, R240, 0x7ffffecf, PT ;  /* 0x7ffffecff000780c */ /* 0x000fc60003f06070 */
[----:B------:R-:W4:Y:S01]  /*117f0*/  LDL.LU.64 R242, [R1+0x4a8] ;  /* 0x0004a80001f27983 */ /* 0x000f220000300a00 */
[----:B------:R-:W-:Y:S02]  /*11800*/  VIADD R246, R11, 0xffffff4d ;  /* 0xffffff4d0bf67836 */ /* 0x000fe40000000000 */
[----:B------:R-:W-:Y:S01]  /*11810*/  VIADD R240, R10, 0xffffff4c ;  /* 0xffffff4c0af07836 */ /* 0x000fe20000000000 */
[----:B------:R-:W-:Y:S01]  /*11820*/  STL.64 [R1+0x148], R156 ;  /* 0x0001489c01007387 */ /* 0x000fe20000100a00 */
[----:B--2---:R-:W-:-:S03]  /*11830*/  IMAD.WIDE R140, R2, 0x4, R60 ;  /* 0x00000004028c7825 */ /* 0x004fc600078e023c */
[----:B------:R2:W-:Y:S01]  /*11840*/  STL.64 [R1+0x150], R28 ;  /* 0x0001501c01007387 */ /* 0x0005e20000100a00 */
[----:B------:R-:W-:-:S03]  /*11850*/  IMAD.WIDE R10, R2, 0x4, R44 ;  /* 0x00000004020a7825 */ /* 0x000fc600078e022c */
[----:B------:R-:W4:Y:S04]  /*11860*/  LDL.LU.64 R60, [R1+0x568] ;  /* 0x00056800013c7983 */ /* 0x000f280000300a00 */
[----:B------:R-:W4:Y:S04]  /*11870*/  LDL.LU.64 R44, [R1+0x560] ;  /* 0x00056000012c7983 */ /* 0x000f280000300a00 */
[----:B------:R-:W-:Y:S04]  /*11880*/  STL.64 [R1+0x158], R140 ;  /* 0x0001588c01007387 */ /* 0x000fe80000100a00 */
[----:B------:R-:W-:Y:S04]  /*11890*/  LDGSTS.E [R248+0x20000], desc[UR60][R156.64], !P1 ;  /* 0x200000009cf87fae */ /* 0x000fe8000c92187c */
[----:B------:R3:W-:Y:S04]  /*118a0*/  STL.64 [R1+0x160], R10 ;  /* 0x0001600a01007387 */ /* 0x0007e80000100a00 */
[----:B------:R-:W-:Y:S04]  /*118b0*/  LDGSTS.E [R248+0x24000], desc[UR60][R28.64], !P1 ;  /* 0x240000001cf87fae */ /* 0x000fe8000c92187c */
[----:B--2---:R-:W2:Y:S04]  /*118c0*/  LDL.LU.64 R28, [R1+0x558] ;  /* 0x00055800011c7983 */ /* 0x004ea80000300a00 */
[----:B------:R-:W2:Y:S01]  /*118d0*/  LDL.LU.64 R172, [R1+0x550] ;  /* 0x0005500001ac7983 */ /* 0x000ea20000300a00 */
[----:B-1----:R-:W-:Y:S01]  /*118e0*/  VIADD R252, R252, 0xffffff6d ;  /* 0xffffff6dfcfc7836 */ /* 0x002fe20000000000 */
[----:B------:R-:W-:-:S02]  /*118f0*/  ISETP.GE.U32.AND P5, PT, R247, 0x7ffffeed, PT ;  /* 0x7ffffeedf700780c */ /* 0x000fc40003fa6070 */
[----:B------:R-:W-:Y:S01]  /*11900*/  ISETP.GE.U32.AND P1, PT, R246, 0x7ffffece, PT ;  /* 0x7ffffecef600780c */ /* 0x000fe20003f26070 */
[----:B------:R-:W-:Y:S01]  /*11910*/  LDGSTS.E [R248+0x20004], desc[UR60][R140.64], !P3 ;  /* 0x200040008cf87fae */ /* 0x000fe2000d92187c */
[----:B------:R-:W-:Y:S01]  /*11920*/  ISETP.GE.U32.AND P4, PT, R252, 0x7ffffeee, PT ;  /* 0x7ffffeeefc00780c */ /* 0x000fe20003f86070 */
[----:B---3--:R-:W-:Y:S01]  /*11930*/  VIADD R246, R124, 0xffffff2f ;  /* 0xffffff2f7cf67836 */ /* 0x008fe20000000000 */
[----:B------:R-:W1:Y:S01]  /*11940*/  LDC R252, c[0x0][0x230] ;  /* 0x00008c00fffc7b82 */ /* 0x000e620000000800 */
[----:B------:R3:W-:Y:S07]  /*11950*/  LDGSTS.E [R248+0x24004], desc[UR60][R10.64], !P3 ;  /* 0x240040000af87fae */ /* 0x0007ee000d92187c */
[----:B------:R-:W1:Y:S08]  /*11960*/  LDC R247, c[0x0][0x230] ;  /* 0x00008c00fff77b82 */ /* 0x000e700000000800 */
[----:B---3--:R-:W3:Y:S08]  /*11970*/  LDC R11, c[0x0][0x230] ;  /* 0x00008c00ff0b7b82 */ /* 0x008ef00000000800 */
[----:B------:R-:W3:Y:S01]  /*11980*/  LDC R10, c[0x0][0x230] ;  /* 0x00008c00ff0a7b82 */ /* 0x000ee20000000800 */
[----:B------:R-:W-:-:S04]  /*11990*/  IMAD.WIDE R76, R2, 0x4, R76 ;  /* 0x00000004024c7825 */ /* 0x000fc800078e024c */
[C---:B----4-:R-:W-:Y:S01]  /*119a0*/  IMAD.WIDE R156, R2.reuse, 0x4, R108 ;  /* 0x00000004029c7825 */ /* 0x050fe200078e026c */
[----:B------:R4:W-:Y:S03]  /*119b0*/  STL.64 [R1+0x168], R76 ;  /* 0x0001684c01007387 */ /* 0x0009e60000100a00 */
[C---:B------:R-:W-:Y:S01]  /*119c0*/  IMAD.WIDE R140, R2.reuse, 0x4, R92 ;  /* 0x00000004028c7825 */ /* 0x040fe200078e025c */
[----:B------:R1:W-:Y:S03]  /*119d0*/  STL.64 [R1+0x170], R156 ;  /* 0x0001709c01007387 */ /* 0x0003e60000100a00 */
[C---:B------:R-:W-:Y:S01]  /*119e0*/  IMAD.WIDE R124, R2.reuse, 0x4, R242 ;  /* 0x00000004027c7825 */ /* 0x040fe200078e02f2 */
[----:B------:R-:W3:Y:S04]  /*119f0*/  LDL.LU.64 R108, [R1+0x548] ;  /* 0x00054800016c7983 */ /* 0x000ee80000300a00 */
[----:B------:R-:W3:Y:S04]  /*11a00*/  LDL.LU.64 R92, [R1+0x540] ;  /* 0x00054000015c7983 */ /* 0x000ee80000300a00 */
[----:B------:R1:W-:Y:S04]  /*11a10*/  STL.64 [R1+0x178], R140 ;  /* 0x0001788c01007387 */ /* 0x0003e80000100a00 */
[----:B------:R-:W-:Y:S04]  /*11a20*/  LDGSTS.E [R248+0x20008], desc[UR60][R76.64], !P4 ;  /* 0x200080004cf87fae */ /* 0x000fe8000e12187c */
[----:B------:R2:W-:Y:S04]  /*11a30*/  STL.64 [R1+0x180], R124 ;  /* 0x0001807c01007387 */ /* 0x0005e80000100a00 */
[----:B------:R1:W-:Y:S04]  /*11a40*/  LDGSTS.E [R248+0x24008], desc[UR60][R156.64], !P4 ;  /* 0x240080009cf87fae */ /* 0x0003e8000e12187c */
[----:B----4-:R-:W4:Y:S04]  /*11a50*/  LDL.LU.64 R76, [R1+0x538] ;  /* 0x00053800014c7983 */ /* 0x010f280000300a00 */
[----:B------:R-:W4:Y:S04]  /*11a60*/  LDL.LU.64 R242, [R1+0x530] ;  /* 0x0005300001f27983 */ /* 0x000f280000300a00 */
[----:B------:R2:W-:Y:S01]  /*11a70*/  LDGSTS.E [R248+0x2000c], desc[UR60][R140.64], !P5 ;  /* 0x2000c0008cf87fae */ /* 0x0005e2000e92187c */
[----:B-1----:R-:W-:-:S03]  /*11a80*/  IMAD.WIDE R156, R2, 0x4, R60 ;  /* 0x00000004029c7825 */ /* 0x002fc600078e023c */
[----:B------:R1:W-:Y:S04]  /*11a90*/  LDGSTS.E [R248+0x2400c], desc[UR60][R124.64], !P5 ;  /* 0x2400c0007cf87fae */ /* 0x0003e8000e92187c */
[----:B------:R-:W4:Y:S01]  /*11aa0*/  LDL.LU.64 R60, [R1+0x528] ;  /* 0x00052800013c7983 */ /* 0x000f220000300a00 */
[----:B--2---:R-:W-:-:S03]  /*11ab0*/  IMAD.WIDE R140, R2, 0x4, R44 ;  /* 0x00000004028c7825 */ /* 0x004fc600078e022c */
[----:B------:R-:W-:Y:S01]  /*11ac0*/  STL.64 [R1+0x378], R156 ;  /* 0x0003789c01007387 */ /* 0x000fe20000100a00 */
[----:B------:R-:W-:-:S03]  /*11ad0*/  IMAD.WIDE R28, R2, 0x4, R28 ;  /* 0x00000004021c7825 */ /* 0x000fc600078e021c */
[----:B------:R-:W-:Y:S01]  /*11ae0*/  STL.64 [R1+0x380], R140 ;  /* 0x0003808c01007387 */ /* 0x000fe20000100a00 */
[----:B-1----:R-:W-:-:S03]  /*11af0*/  IMAD.WIDE R124, R2, 0x4, R172 ;  /* 0x00000004027c7825 */ /* 0x002fc600078e02ac */
[----:B------:R-:W2:Y:S04]  /*11b00*/  LDL.LU.64 R44, [R1+0x520] ;  /* 0x00052000012c7983 */ /* 0x000ea80000300a00 */
[----:B------:R-:W-:Y:S04]  /*11b10*/  LDGSTS.E [R248+0x28000], desc[UR60][R156.64], !P6 ;  /* 0x280000009cf87fae */ /* 0x000fe8000f12187c */
[----:B------:R1:W-:Y:S04]  /*11b20*/  STL.64 [R1+0x448], R28 ;  /* 0x0004481c01007387 */ /* 0x0003e80000100a00 */
[----:B------:R-:W-:Y:S04]  /*11b30*/  LDGSTS.E [R248+0x2c000], desc[UR60][R140.64], !P6 ;  /* 0x2c0000008cf87fae */ /* 0x000fe8000f12187c */
[----:B------:R-:W-:Y:S04]  /*11b40*/  STL.64 [R1+0x450], R124 ;  /* 0x0004507c01007387 */ /* 0x000fe80000100a00 */
[----:B------:R-:W-:Y:S01]  /*11b50*/  LDGSTS.E [R248+0x28004], desc[UR60][R28.64], !P0 ;  /* 0x280040001cf87fae */ /* 0x000fe2000c12187c */
[----:B------:R-:W-:-:S03]  /*11b60*/  ISETP.GE.U32.AND P3, PT, R240, 0x7ffffecd, PT ;  /* 0x7ffffecdf000780c */ /* 0x000fc60003f66070 */
[----:B-1----:R-:W2:Y:S04]  /*11b70*/  LDL.LU.64 R28, [R1+0x518] ;  /* 0x00051800011c7983 */ /* 0x002ea80000300a00 */
[----:B------:R-:W2:Y:S01]  /*11b80*/  LDL.LU.64 R156, [R1+0x510] ;  /* 0x00051000019c7983 */ /* 0x000ea20000300a00 */
[----:B------:R-:W-:Y:S02]  /*11b90*/  IADD3 R240, R9, -0xd2, RZ ;  /* 0xffffff2e09f07810 */ /* 0x000fe40007ffe0ff */
[----:B------:R-:W-:Y:S01]  /*11ba0*/  ISETP.GE.U32.AND P4, PT, R246, 0x7ffffeb0, PT ;  /* 0x7ffffeb0f600780c */ /* 0x000fe20003f86070 */
[----:B------:R-:W-:Y:S01]  /*11bb0*/  VIADD R246, R252, 0xffffff2d ;  /* 0xffffff2dfcf67836 */ /* 0x000fe20000000000 */
[----:B------:R-:W-:Y:S01]  /*11bc0*/  ISETP.GE.U32.AND P5, PT, R240, 0x7ffffeaf, PT ;  /* 0x7ffffeaff000780c */ /* 0x000fe20003fa6070 */
[----:B------:R-:W-:Y:S01]  /*11bd0*/  VIADD R240, R8, 0xffffff2c ;  /* 0xffffff2c08f07836 */ /* 0x000fe20000000000 */
[----:B------:R-:W-:Y:S01]  /*11be0*/  LDGSTS.E [R248+0x2c004], desc[UR60][R124.64], !P0 ;  /* 0x2c0040007cf87fae */ /* 0x000fe2000c12187c */
[----:B------:R-:W1:Y:S01]  /*11bf0*/  LDC R9, c[0x0][0x230] ;  /* 0x00008c00ff097b82 */ /* 0x000e620000000800 */
[----:B------:R-:W-:Y:S01]  /*11c00*/  ISETP.GE.U32.AND P6, PT, R246, 0x7ffffeae, PT ;  /* 0x7ffffeaef600780c */ /* 0x000fe20003fc6070 */
[----:B---3--:R-:W-:Y:S01]  /*11c10*/  VIADD R246, R11, 0xffffff0f ;  /* 0xffffff0f0bf67836 */ /* 0x008fe20000000000 */
[----:B------:R-:W-:-:S02]  /*11c20*/  ISETP.GE.U32.AND P0, PT, R240, 0x7ffffead, PT ;  /* 0x7ffffeadf000780c */ /* 0x000fc40003f06070 */
[----:B------:R-:W-:-:S03]  /*11c30*/  IADD3 R240, R10, -0xf2, RZ ;  /* 0xffffff0e0af07810 */ /* 0x000fc60007ffe0ff */
[----:B------:R-:W3:Y:S08]  /*11c40*/  LDC R252, c[0x0][0x230] ;  /* 0x00008c00fffc7b82 */ /* 0x000ef00000000800 */
[----:B------:R-:W3:Y:S01]  /*11c50*/  LDC R8, c[0x0][0x230] ;  /* 0x00008c00ff087b82 */ /* 0x000ee20000000800 */
[----:B------:R-:W-:-:S04]  /*11c60*/  IMAD.WIDE R108, R2, 0x4, R108 ;  /* 0x00000004026c7825 */ /* 0x000fc800078e026c */
[C---:B------:R-:W-:Y:S01]  /*11c70*/  IMAD.WIDE R92, R2.reuse, 0x4, R92 ;  /* 0x00000004025c7825 */ /* 0x040fe200078e025c */
[----:B------:R1:W-:Y:S04]  /*11c80*/  STL.64 [R1+0x458], R108 ;  /* 0x0004586c01007387 */ /* 0x0003e80000100a00 */
[----:B------:R-:W-:Y:S04]  /*11c90*/  STL.64 [R1+0x460], R92 ;  /* 0x0004605c01007387 */ /* 0x000fe80000100a00 */
[----:B------:R-:W-:Y:S04]  /*11ca0*/  LDGSTS.E [R248+0x28008], desc[UR60][R108.64], !P1 ;  /* 0x280080006cf87fae */ /* 0x000fe8000c92187c */
[----:B------:R2:W-:Y:S01]  /*11cb0*/  LDGSTS.E [R248+0x2c008], desc[UR60][R92.64], !P1 ;  /* 0x2c0080005cf87fae */ /* 0x0005e2000c92187c */
[----:B----4-:R-:W-:-:S04]  /*11cc0*/  IMAD.WIDE R76, R2, 0x4, R76 ;  /* 0x00000004024c7825 */ /* 0x010fc800078e024c */
[C---:B------:R-:W-:Y:S01]  /*11cd0*/  IMAD.WIDE R10, R2.reuse, 0x4, R242 ;  /* 0x00000004020a7825 */ /* 0x040fe200078e02f2 */
[----:B------:R4:W-:Y:S04]  /*11ce0*/  STL.64 [R1+0x468], R76 ;  /* 0x0004684c01007387 */ /* 0x0009e80000100a00 */
[----:B------:R3:W-:Y:S04]  /*11cf0*/  STL.64 [R1+0x470], R10 ;  /* 0x0004700a01007387 */ /* 0x0007e80000100a00 */
[----:B------:R-:W3:Y:S01]  /*11d00*/  LDL.LU.64 R242, [R1+0x508] ;  /* 0x0005080001f27983 */ /* 0x000ee20000300a00 */
[----:B------:R-:W-:-:S03]  /*11d10*/  IMAD.WIDE R60, R2, 0x4, R60 ;  /* 0x00000004023c7825 */ /* 0x000fc600078e023c */
[----:B------:R-:W-:Y:S04]  /*11d20*/  LDGSTS.E [R248+0x2800c], desc[UR60][R76.64], !P3 ;  /* 0x2800c0004cf87fae */ /* 0x000fe8000d92187c */
[----:B-1----:R-:W3:Y:S04]  /*11d30*/  LDL.LU.64 R108, [R1+0x4f8] ;  /* 0x0004f800016c7983 */ /* 0x002ee80000300a00 */
[----:B------:R3:W-:Y:S04]  /*11d40*/  LDGSTS.E [R248+0x2c00c], desc[UR60][R10.64], !P3 ;  /* 0x2c00c0000af87fae */ /* 0x0007e8000d92187c */
[----:B----4-:R-:W4:Y:S01]  /*11d50*/  LDL.LU.64 R76, [R1+0x4e8] ;  /* 0x0004e800014c7983 */ /* 0x010f220000300a00 */
[----:B--2---:R-:W-:-:S03]  /*11d60*/  IMAD.WIDE R92, R2, 0x4, R44 ;  /* 0x00000004025c7825 */ /* 0x004fc600078e022c */
[----:B------:R-:W2:Y:S04]  /*11d70*/  LDL.LU.64 R204, [R1+0x4d8] ;  /* 0x0004d80001cc7983 */ /* 0x000ea80000300a00 */
[----:B------:R-:W2:Y:S04]  /*11d80*/  LDL.LU.64 R172, [R1+0x4c8] ;  /* 0x0004c80001ac7983 */ /* 0x000ea80000300a00 */
[----:B------:R-:W2:Y:S04]  /*11d90*/  LDL.LU.64 R140, [R1+0x4b8] ;  /* 0x0004b800018c7983 */ /* 0x000ea80000300a00 */
[----:B------:R1:W-:Y:S04]  /*11da0*/  STL.64 [R1+0x548], R60 ;  /* 0x0005483c01007387 */ /* 0x0003e80000100a00 */
[----:B------:R-:W2:Y:S04]  /*11db0*/  LDL.LU.64 R220, [R1+0x500] ;  /* 0x0005000001dc7983 */ /* 0x000ea80000300a00 */
[----:B------:R1:W-:Y:S04]  /*11dc0*/  STL.64 [R1+0x550], R92 ;  /* 0x0005505c01007387 */ /* 0x0003e80000100a00 */
[----:B------:R-:W2:Y:S01]  /*11dd0*/  LDL.LU.64 R44, [R1+0x4f0] ;  /* 0x0004f000012c7983 */ /* 0x000ea20000300a00 */
[----:B------:R-:W-:-:S03]  /*11de0*/  IMAD.WIDE R28, R2, 0x4, R28 ;  /* 0x00000004021c7825 */ /* 0x000fc600078e021c */
[----:B------:R-:W-:Y:S01]  /*11df0*/  LDGSTS.E [R248+0x30000], desc[UR60][R60.64], !P4 ;  /* 0x300000003cf87fae */ /* 0x000fe2000e12187c */
[----:B---3--:R-:W-:-:S03]  /*11e00*/  IMAD.WIDE R10, R2, 0x4, R156 ;  /* 0x00000004020a7825 */ /* 0x008fc600078e029c */
[----:B------:R3:W-:Y:S01]  /*11e10*/  STL.64 [R1+0x558], R28 ;  /* 0x0005581c01007387 */ /* 0x0007e20000100a00 */
[----:B------:R-:W-:-:S03]  /*11e20*/  ISETP.GE.U32.AND P1, PT, R246, 0x7ffffe90, PT ;  /* 0x7ffffe90f600780c */ /* 0x000fc60003f26070 */
[----:B------:R3:W-:Y:S04]  /*11e30*/  LDGSTS.E [R248+0x34000], desc[UR60][R92.64], !P4 ;  /* 0x340000005cf87fae */ /* 0x0007e8000e12187c */
[----:B-1----:R-:W2:Y:S04]  /*11e40*/  LDL.LU.64 R60, [R1+0x4e0] ;  /* 0x0004e000013c7983 */ /* 0x002ea80000300a00 */
[----:B------:R1:W-:Y:S04]  /*11e50*/  STL.64 [R1+0x560], R10 ;  /* 0x0005600a01007387 */ /* 0x0003e80000100a00 */
[----:B------:R-:W2:Y:S01]  /*11e60*/  LDL.LU.64 R188, [R1+0x4d0] ;  /* 0x0004d00001bc7983 */ /* 0x000ea20000300a00 */
[----:B------:R-:W-:-:S03]  /*11e70*/  IMAD.WIDE R242, R2, 0x4, R242 ;  /* 0x0000000402f27825 */ /* 0x000fc600078e02f2 */
[----:B------:R-:W2:Y:S01]  /*11e80*/  LDL.LU.64 R156, [R1+0x4c0] ;  /* 0x0004c000019c7983 */ /* 0x000ea20000300a00 */
[----:B------:R-:W-:-:S03]  /*11e90*/  IMAD.WIDE R108, R2, 0x4, R108 ;  /* 0x00000004026c7825 */ /* 0x000fc600078e026c */
[----:B------:R-:W2:Y:S01]  /*11ea0*/  LDL.LU.64 R124, [R1+0x4b0] ;  /* 0x0004b000017c7983 */ /* 0x000ea20000300a00 */
[----:B------:R-:W-:Y:S01]  /*11eb0*/  ISETP.GE.U32.AND P3, PT, R240, 0x7ffffe8f, PT ;  /* 0x7ffffe8ff000780c */ /* 0x000fe20003f66070 */
[----:B---3--:R-:W3:Y:S02]  /*11ec0*/  LDC R92, c[0x0][0x230] ;  /* 0x00008c00ff5c7b82 */ /* 0x008ee40000000800 */
[----:B------:R1:W-:Y:S01]  /*11ed0*/  STL.64 [R1+0x568], R242 ;  /* 0x000568f201007387 */ /* 0x0003e20000100a00 */
[----:B----4-:R-:W-:-:S03]  /*11ee0*/  IMAD.WIDE R76, R2, 0x4, R76 ;  /* 0x00000004024c7825 */ /* 0x010fc600078e024c */
[----:B------:R4:W-:Y:S01]  /*11ef0*/  STL.64 [R1+0x8f0], R108 ;  /* 0x0008f06c01007387 */ /* 0x0009e20000100a00 */
[----:B--2---:R-:W-:-:S03]  /*11f00*/  IMAD.WIDE R204, R2, 0x4, R204 ;  /* 0x0000000402cc7825 */ /* 0x004fc600078e02cc */
[----:B------:R-:W-:Y:S01]  /*11f10*/  STL.64 [R1+0xa98], R76 ;  /* 0x000a984c01007387 */ /* 0x000fe20000100a00 */
[----:B------:R-:W-:-:S03]  /*11f20*/  IMAD.WIDE R172, R2, 0x4, R172 ;  /* 0x0000000402ac7825 */ /* 0x000fc600078e02ac */
[----:B------:R-:W-:Y:S01]  /*11f30*/  STL.64 [R1+0xaa8], R204 ;  /* 0x000aa8cc01007387 */ /* 0x000fe20000100a00 */
[----:B------:R-:W-:-:S03]  /*11f40*/  IMAD.WIDE R140, R2, 0x4, R140 ;  /* 0x00000004028c7825 */ /* 0x000fc600078e028c */
[----:B------:R-:W-:Y:S04]  /*11f50*/  STL.64 [R1+0xab8], R172 ;  /* 0x000ab8ac01007387 */ /* 0x000fe80000100a00 */
[----:B------:R2:W-:Y:S01]  /*11f60*/  LDGSTS.E [R248+0x30004], desc[UR60][R28.64], !P5 ;  /* 0x300040001cf87fae */ /* 0x0005e2000e92187c */
[----:B------:R-:W-:-:S03]  /*11f70*/  IMAD.WIDE R220, R2, 0x4, R220 ;  /* 0x0000000402dc7825 */ /* 0x000fc600078e02dc */
[----:B------:R1:W-:Y:S04]  /*11f80*/  LDGSTS.E [R248+0x34004], desc[UR60][R10.64], !P5 ;  /* 0x340040000af87fae */ /* 0x0003e8000e92187c */
[----:B------:R-:W-:Y:S01]  /*11f90*/  STL.64 [R1+0x8e0], R220 ;  /* 0x0008e0dc01007387 */ /* 0x000fe20000100a00 */
[----:B------:R-:W-:-:S03]  /*11fa0*/  IMAD.WIDE R44, R2, 0x4, R44 ;  /* 0x00000004022c7825 */ /* 0x000fc600078e022c */
[----:B------:R-:W-:Y:S01]  /*11fb0*/  STL.64 [R1+0xac0], R140 ;  /* 0x000ac08c01007387 */ /* 0x000fe20000100a00 */
[----:B--2---:R-:W2:Y:S03]  /*11fc0*/  LDC R28, c[0x0][0x230] ;  /* 0x00008c00ff1c7b82 */ /* 0x004ea60000000800 */
[----:B------:R3:W-:Y:S04]  /*11fd0*/  STL.64 [R1+0x8e8], R44 ;  /* 0x0008e82c01007387 */ /* 0x0007e80000100a00 */
[----:B------:R-:W-:Y:S01]  /*11fe0*/  LDGSTS.E [R248+0x30008], desc[UR60][R242.64], !P6 ;  /* 0x30008000f2f87fae */ /* 0x000fe2000f12187c */
[----:B------:R-:W-:-:S03]  /*11ff0*/  IMAD.WIDE R60, R2, 0x4, R60 ;  /* 0x00000004023c7825 */ /* 0x000fc600078e023c */
[----:B------:R-:W-:Y:S01]  /*12000*/  LDGSTS.E [R248+0x34008], desc[UR60][R220.64], !P6 ;  /* 0x34008000dcf87fae */ /* 0x000fe2000f12187c */
[----:B-1----:R-:W1:Y:S03]  /*12010*/  LDC R11, c[0x0][0x230] ;  /* 0x00008c00ff0b7b82 */ /* 0x002e660000000800 */
[----:B------:R3:W-:Y:S01]  /*12020*/  STL.64 [R1+0xa88], R60 ;  /* 0x000a883c01007387 */ /* 0x0007e20000100a00 */
[----:B------:R-:W-:-:S03]  /*12030*/  IMAD.WIDE R188, R2, 0x4, R188 ;  /* 0x0000000402bc7825 */ /* 0x000fc600078e02bc */
[----:B------:R-:W2:Y:S01]  /*12040*/  LDL.LU.64 R242, [R1+0x1050] ;  /* 0x0010500001f27983 */ /* 0x000ea20000300a00 */
[----:B------:R-:W1:Y:S03]  /*12050*/  LDC R10, c[0x0][0x230] ;  /* 0x00008c00ff0a7b82 */ /* 0x000e660000000800 */
[----:B------:R-:W-:Y:S04]  /*12060*/  STL.64 [R1+0xa90], R188 ;  /* 0x000a90bc01007387 */ /* 0x000fe80000100a00 */
[----:B------:R-:W-:Y:S04]  /*12070*/  LDGSTS.E [R248+0x3000c], desc[UR60][R108.64], !P0 ;  /* 0x3000c0006cf87fae */ /* 0x000fe8000c12187c */
[----:B------:R-:W-:Y:S04]  /*12080*/  LDGSTS.E [R248+0x3400c], desc[UR60][R44.64], !P0 ;  /* 0x3400c0002cf87fae */ /* 0x000fe8000c12187c */
[----:B------:R-:W-:Y:S04]  /*12090*/  LDGSTS.E [R248+0x38000], desc[UR60][R76.64], !P1 ;  /* 0x380000004cf87fae */ /* 0x000fe8000c92187c */
[----:B------:R-:W-:Y:S01]  /*120a0*/  LDGSTS.E [R248+0x3c000], desc[UR60][R60.64], !P1 ;  /* 0x3c0000003cf87fae */ /* 0x000fe2000c92187c */
[----:B------:R-:W-:-:S03]  /*120b0*/  IMAD.WIDE R156, R2, 0x4, R156 ;  /* 0x00000004029c7825 */ /* 0x000fc600078e029c */
[----:B------:R-:W-:Y:S01]  /*120c0*/  LDGSTS.E [R248+0x38004], desc[UR60][R204.64], !P3 ;  /* 0x38004000ccf87fae */ /* 0x000fe2000d92187c */
[----:B------:R-:W-:-:S03]  /*120d0*/  IMAD.WIDE R124, R2, 0x4, R124 ;  /* 0x00000004027c7825 */ /* 0x000fc600078e027c */
[----:B------:R1:W-:Y:S04]  /*120e0*/  STL.64 [R1+0xaa0], R156 ;  /* 0x000aa09c01007387 */ /* 0x0003e80000100a00 */
[----:B------:R1:W-:Y:S04]  /*120f0*/  STL.64 [R1+0xab0], R124 ;  /* 0x000ab07c01007387 */ /* 0x0003e80000100a00 */
[----:B----4-:R-:W4:Y:S04]  /*12100*/  LDL.LU.64 R108, [R1+0x570] ;  /* 0x00057000016c7983 */ /* 0x010f280000300a00 */
[----:B---3--:R-:W3:Y:S04]  /*12110*/  LDL.LU.64 R44, [R1+0x578] ;  /* 0x00057800012c7983 */ /* 0x008ee80000300a00 */
[----:B------:R-:W3:Y:S04]  /*12120*/  LDL.LU.64 R76, [R1+0x580] ;  /* 0x00058000014c7983 */ /* 0x000ee80000300a00 */
[----:B------:R-:W3:Y:S01]  /*12130*/  LDL.LU.64 R60, [R1+0x588] ;  /* 0x00058800013c7983 */ /* 0x000ee20000300a00 */
[----:B------:R-:W-:-:S02]  /*12140*/  VIADD R246, R247, 0xffffff0d ;  /* 0xffffff0df7f67836 */ /* 0x000fc40000000000 */
[----:B------:R-:W1:Y:S01]  /*12150*/  LDC R247, c[0x0][0x230] ;  /* 0x00008c00fff77b82 */ /* 0x000e620000000800 */
[----:B------:R-:W-:Y:S01]  /*12160*/  VIADD R240, R9, 0xffffff0c ;  /* 0xffffff0c09f07836 */ /* 0x000fe20000000000 */
[----:B------:R-:W-:Y:S01]  /*12170*/  LDGSTS.E [R248+0x3c004], desc[UR60][R188.64], !P3 ;  /* 0x3c004000bcf87fae */ /* 0x000fe2000d92187c */
[----:B------:R-:W-:-:S03]  /*12180*/  ISETP.GE.U32.AND P4, PT, R246, 0x7ffffe8e, PT ;  /* 0x7ffffe8ef600780c */ /* 0x000fc60003f86070 */
[----:B------:R-:W-:Y:S01]  /*12190*/  ISETP.GE.U32.AND P5, PT, R240, 0x7ffffe8d, PT ;  /* 0x7ffffe8df000780c */ /* 0x000fe20003fa6070 */
[----:B------:R-:W-:Y:S01]  /*121a0*/  VIADD R246, R252, 0xffffff6b ;  /* 0xffffff6bfcf67836 */ /* 0x000fe20000000000 */
[----:B------:R-:W-:Y:S01]  /*121b0*/  IADD3 R240, R8, -0x96, RZ ;  /* 0xffffff6a08f07810 */ /* 0x000fe20007ffe0ff */
[----:B------:R-:W3:Y:S07]  /*121c0*/  LDC R9, c[0x0][0x230] ;  /* 0x00008c00ff097b82 */ /* 0x000eee0000000800 */
[----:B------:R-:W-:Y:S01]  /*121d0*/  LDGSTS.E [R248+0x38008], desc[UR60][R172.64], !P4 ;  /* 0x38008000acf87fae */ /* 0x000fe2000e12187c */
[----:B------:R-:W-:Y:S01]  /*121e0*/  ISETP.GE.U32.AND P1, PT, R246, 0x7ffffeec, PT ;  /* 0x7ffffeecf600780c */ /* 0x000fe20003f26070 */
[----:B------:R-:W3:Y:S02]  /*121f0*/  LDC R252, c[0x0][0x230] ;  /* 0x00008c00fffc7b82 */ /* 0x000ee40000000800 */
[----:B------:R-:W-:Y:S04]  /*12200*/  LDGSTS.E [R248+0x3c008], desc[UR60][R156.64], !P4 ;  /* 0x3c0080009cf87fae */ /* 0x000fe8000e12187c */
[----:B------:R-:W-:Y:S02]  /*12210*/  LDGSTS.E [R248+0x3800c], desc[UR60][R140.64], !P5 ;  /* 0x3800c0008cf87fae */ /* 0x000fe4000e92187c */
[----:B------:R-:W3:Y:S02]  /*12220*/  LDC R8, c[0x0][0x230] ;  /* 0x00008c00ff087b82 */ /* 0x000ee40000000800 */
[----:B------:R1:W-:Y:S01]  /*12230*/  LDGSTS.E [R248+0x3c00c], desc[UR60][R124.64], !P5 ;  /* 0x3c00c0007cf87fae */ /* 0x0003e2000e92187c */
[----:B------:R-:W-:Y:S01]  /*12240*/  ISETP.GE.U32.AND P3, PT, R240, 0x7ffffeeb, PT ;  /* 0x7ffffeebf000780c */ /* 0x000fe20003f66070 */
[----:B------:R-:W-:-:S02]  /*12250*/  VIADD R246, R92, 0xffffff4b ;  /* 0xffffff4b5cf67836 */ /* 0x000fc40000000000 */
[----:B-1----:R-:W-:Y:S02]  /*12260*/  VIADD R248, R247, 0xffffff69 ;  /* 0xffffff69f7f87836 */ /* 0x002fe40000000000 */
[----:B--2---:R-:W-:Y:S02]  /*12270*/  VIADD R247, R28, 0xffffff68 ;  /* 0xffffff681cf77836 */ /* 0x004fe40000000000 */
[----:B------:R-:W2:Y:S04]  /*12280*/  LDL.LU.64 R28, [R1+0x590] ;  /* 0x00059000011c7983 */ /* 0x000ea80000300a00 */
[----:B------:R-:W2:Y:S04]  /*12290*/  LDL.LU.64 R140, [R1+0x598] ;  /* 0x00059800018c7983 */ /* 0x000ea80000300a00 */
[----:B------:R-:W2:Y:S04]  /*122a0*/  LDL.LU.64 R156, [R1+0x5a0] ;  /* 0x0005a000019c7983 */ /* 0x000ea80000300a00 */
[----:B------:R-:W2:Y:S01]  /*122b0*/  LDL.LU.64 R92, [R1+0x5a8] ;  /* 0x0005a800015c7983 */ /* 0x000ea20000300a00 */
[----:B----4-:R-:W-:-:S04]  /*122c0*/  IMAD.WIDE R172, R2, 0x4, R108 ;  /* 0x0000000402ac7825 */ /* 0x010fc800078e026c */
[C---:B---3--:R-:W-:Y:S01]  /*122d0*/  IMAD.WIDE R44, R2.reuse, 0x4, R44 ;  /* 0x00000004022c7825 */ /* 0x048fe200078e022c */
[----:B------:R-:W-:Y:S03]  /*122e0*/  STL.64 [R1+0x188], R172 ;  /* 0x000188ac01007387 */ /* 0x000fe60000100a00 */
[C---:B------:R-:W-:Y:S01]  /*122f0*/  IMAD.WIDE R124, R2.reuse, 0x4, R76 ;  /* 0x00000004027c7825 */ /* 0x040fe200078e024c */
[----:B------:R1:W-:Y:S03]  /*12300*/  STL.64 [R1+0x190], R44 ;  /* 0x0001902c01007387 */ /* 0x0003e60000100a00 */
[----:B------:R-:W-:Y:S01]  /*12310*/  IMAD.WIDE R108, R2, 0x4, R60 ;  /* 0x00000004026c7825 */ /* 0x000fe200078e023c */
[----:B------:R-:W3:Y:S04]  /*12320*/  LDL.LU.64 R76, [R1+0x668] ;  /* 0x00066800014c7983 */ /* 0x000ee80000300a00 */
[----:B------:R-:W4:Y:S04]  /*12330*/  LDL.LU.64 R60, [R1+0x660] ;  /* 0x00066000013c7983 */ /* 0x000f280000300a00 */
[----:B------:R2:W-:Y:S04]  /*12340*/  LDGSTS.E [R249+0x20000], desc[UR60][R172.64], !P1 ;  /* 0x20000000acf97fae */ /* 0x0005e8000c92187c */
[----:B------:R-:W-:Y:S04]  /*12350*/  STL.64 [R1+0x198], R124 ;  /* 0x0001987c01007387 */ /* 0x000fe80000100a00 */
[----:B------:R-:W-:Y:S04]  /*12360*/  LDGSTS.E [R249+0x24000], desc[UR60][R44.64], !P1 ;  /* 0x240000002cf97fae */ /* 0x000fe8000c92187c */
[----:B------:R1:W-:Y:S04]  /*12370*/  STL.64 [R1+0x1a0], R108 ;  /* 0x0001a06c01007387 */ /* 0x0003e80000100a00 */
[----:B------:R2:W-:Y:S04]  /*12380*/  LDGSTS.E [R249+0x20004], desc[UR60][R124.64], !P3 ;  /* 0x200040007cf97fae */ /* 0x0005e8000d92187c */
[----:B-1----:R-:W4:Y:S04]  /*12390*/  LDL.LU.64 R44, [R1+0x658] ;  /* 0x00065800012c7983 */ /* 0x002f280000300a00 */
[----:B------:R-:W-:Y:S04]  /*123a0*/  LDGSTS.E [R249+0x24004], desc[UR60][R108.64], !P3 ;  /* 0x240040006cf97fae */ /* 0x000fe8000d92187c */
[----:B------:R-:W4:Y:S01]  /*123b0*/  LDL.LU.64 R108, [R1+0x650] ;  /* 0x00065000016c7983 */ /* 0x000f220000300a00 */
[----:B------:R-:W-:Y:S01]  /*123c0*/  ISETP.GE.U32.AND P4, PT, R248, 0x7ffffeea, PT ;  /* 0x7ffffeeaf800780c */ /* 0x000fe20003f86070 */
[C---:B--2---:R-:W-:Y:S01]  /*123d0*/  IMAD.WIDE R28, R2.reuse, 0x4, R28 ;  /* 0x00000004021c7825 */ /* 0x044fe200078e021c */
[----:B------:R-:W-:Y:S01]  /*123e0*/  ISETP.GE.U32.AND P5, PT, R247, 0x7ffffee9, PT ;  /* 0x7ffffee9f700780c */ /* 0x000fe20003fa6070 */
[----:B------:R-:W1:Y:S02]  /*123f0*/  LDC R248, c[0x0][0x230] ;  /* 0x00008c00fff87b82 */ /* 0x000e640000000800 */
[C---:B------:R-:W-:Y:S01]  /*12400*/  IMAD.WIDE R140, R2.reuse, 0x4, R140 ;  /* 0x00000004028c7825 */ /* 0x040fe200078e028c */
[----:B------:R-:W-:Y:S01]  /*12410*/  IADD3 R240, R11, -0xb6, RZ ;  /* 0xffffff4a0bf07810 */ /* 0x000fe20007ffe0ff */
[----:B------:R2:W-:Y:S02]  /*12420*/  STL.64 [R1+0x1a8], R28 ;  /* 0x0001a81c01007387 */ /* 0x0005e40000100a00 */
[----:B------:R-:W-:Y:S01]  /*12430*/  IMAD.WIDE R172, R2, 0x4, R156 ;  /* 0x0000000402ac7825 */ /* 0x000fe200078e029c */
[----:B------:R-:W-:Y:S01]  /*12440*/  ISETP.GE.U32.AND P6, PT, R246, 0x7ffffecc, PT ;  /* 0x7ffffeccf600780c */ /* 0x000fe20003fc6070 */
[----:B------:R2:W-:Y:S02]  /*12450*/  STL.64 [R1+0x1b0], R140 ;  /* 0x0001b08c01007387 */ /* 0x0005e40000100a00 */
[----:B------:R-:W-:Y:S01]  /*12460*/  IMAD.WIDE R124, R2, 0x4, R92 ;  /* 0x00000004027c7825 */ /* 0x000fe200078e025c */
[----:B------:R-:W1:Y:S01]  /*12470*/  LDC R11, c[0x0][0x230] ;  /* 0x00008c00ff0b7b82 */ /* 0x000e620000000800 */
[----:B------:R-:W4:Y:S01]  /*12480*/  LDL.LU.64 R156, [R1+0x648] ;  /* 0x00064800019c7983 */ /* 0x000f220000300a00 */
[----:B------:R-:W-:-:S03]  /*12490*/  ISETP.GE.U32.AND P0, PT, R240, 0x7ffffecb, PT ;  /* 0x7ffffecbf000780c */ /* 0x000fc60003f06070 */
[----:B------:R-:W4:Y:S03]  /*124a0*/  LDL.LU.64 R92, [R1+0x640] ;  /* 0x00064000015c7983 */ /* 0x000f260000300a00 */
[----:B------:R-:W1:Y:S01]  /*124b0*/  LDC R247, c[0x0][0x230] ;  /* 0x00008c00fff77b82 */ /* 0x000e620000000800 */
[----:B------:R3:W-:Y:S04]  /*124c0*/  STL.64 [R1+0x1b8], R172 ;  /* 0x0001b8ac01007387 */ /* 0x0007e80000100a00 */
[----:B------:R-:W-:Y:S04]  /*124d0*/  LDGSTS.E [R249+0x20008], desc[UR60][R28.64], !P4 ;  /* 0x200080001cf97fae */ /* 0x000fe8000e12187c */
[----:B------:R4:W-:Y:S04]  /*124e0*/  STL.64 [R1+0x1c0], R124 ;  /* 0x0001c07c01007387 */ /* 0x0009e80000100a00 */
[----:B------:R-:W-:Y:S04]  /*124f0*/  LDGSTS.E [R249+0x24008], desc[UR60][R140.64], !P4 ;  /* 0x240080008cf97fae */ /* 0x000fe8000e12187c */
[----:B--2---:R-:W2:Y:S04]  /*12500*/  LDL.LU.64 R28, [R1+0x638] ;  /* 0x00063800011c7983 */ /* 0x004ea80000300a00 */
[----:B------:R3:W-:Y:S04]  /*12510*/  LDGSTS.E [R249+0x2000c], desc[UR60][R172.64], !P5 ;  /* 0x2000c000acf97fae */ /* 0x0007e8000e92187c */
[----:B------:R-:W2:Y:S04]  /*12520*/  LDL.LU.64 R140, [R1+0x630] ;  /* 0x00063000018c7983 */ /* 0x000ea80000300a00 */
[----:B------:R4:W-:Y:S01]  /*12530*/  LDGSTS.E [R249+0x2400c], desc[UR60][R124.64], !P5 ;  /* 0x2400c0007cf97fae */ /* 0x0009e2000e92187c */
[----:B---3--:R-:W-:-:S03]  /*12540*/  IMAD.WIDE R172, R2, 0x4, R76 ;  /* 0x0000000402ac7825 */ /* 0x008fc600078e024c */
[----:B------:R-:W3:Y:S01]  /*12550*/  LDL.LU.64 R76, [R1+0x628] ;  /* 0x00062800014c7983 */ /* 0x000ee20000300a00 */
[----:B----4-:R-:W-:-:S03]  /*12560*/  IMAD.WIDE R124, R2, 0x4, R60 ;  /* 0x00000004027c7825 */ /* 0x010fc600078e023c */
[----:B------:R-:W-:Y:S04]  /*12570*/  STL.64 [R1+0x388], R172 ;  /* 0x000388ac01007387 */ /* 0x000fe80000100a00 */
[----:B------:R-:W-:Y:S04]  /*12580*/  STL.64 [R1+0x390], R124 ;  /* 0x0003907c01007387 */ /* 0x000fe80000100a00 */
[----:B------:R-:W4:Y:S04]  /*12590*/  LDL.LU.64 R60, [R1+0x620] ;  /* 0x00062000013c7983 */ /* 0x000f280000300a00 */
[----:B------:R-:W-:Y:S04]  /*125a0*/  LDGSTS.E [R249+0x28000], desc[UR60][R172.64], !P6 ;  /* 0x28000000acf97fae */ /* 0x000fe8000f12187c */
[----:B------:R1:W-:Y:S01]  /*125b0*/  LDGSTS.E [R249+0x2c000], desc[UR60][R124.64], !P6 ;  /* 0x2c0000007cf97fae */ /* 0x0003e2000f12187c */
[----:B------:R-:W-:-:S05]  /*125c0*/  IMAD.WIDE R44, R2, 0x4, R44 ;  /* 0x00000004022c7825 */ /* 0x000fca00078e022c */
[----:B------:R1:W-:Y:S04]  /*125d0*/  STL.64 [R1+0x398], R44 ;  /* 0x0003982c01007387 */ /* 0x0003e80000100a00 */
[----:B------:R-:W-:Y:S01]  /*125e0*/  LDGSTS.E [R249+0x28004], desc[UR60][R44.64], !P0 ;  /* 0x280040002cf97fae */ /* 0x000fe2000c12187c */
[----:B------:R-:W-:-:S05]  /*125f0*/  IMAD.WIDE R108, R2, 0x4, R108 ;  /* 0x00000004026c7825 */ /* 0x000fca00078e026c */
[----:B------:R1:W-:Y:S04]  /*12600*/  STL.64 [R1+0x3a0], R108 ;  /* 0x0003a06c01007387 */ /* 0x0003e80000100a00 */
[----:B-1----:R-:W4:Y:S04]  /*12610*/  LDL.LU.64 R44, [R1+0x618] ;  /* 0x00061800012c7983 */ /* 0x002f280000300a00 */
[----:B------:R-:W-:Y:S04]  /*12620*/  LDGSTS.E [R249+0x2c004], desc[UR60][R108.64], !P0 ;  /* 0x2c0040006cf97fae */ /* 0x000fe8000c12187c */
[----:B------:R-:W4:Y:S01]  /*12630*/  LDL.LU.64 R108, [R1+0x610] ;  /* 0x00061000016c7983 */ /* 0x000f220000300a00 */
[----:B------:R-:W-:-:S02]  /*12640*/  VIADD R246, R10, 0xffffff49 ;  /* 0xffffff490af67836 */ /* 0x000fc40000000000 */
[----:B------:R-:W1:Y:S01]  /*12650*/  LDC R10, c[0x0][0x230] ;  /* 0x00008c00ff0a7b82 */ /* 0x000e620000000800 */
[----:B------:R-:W-:Y:S02]  /*12660*/  VIADD R240, R9, 0xffffff48 ;  /* 0xffffff4809f07836 */ /* 0x000fe40000000000 */
[----:B------:R-:W-:Y:S01]  /*12670*/  ISETP.GE.U32.AND P1, PT, R246, 0x7ffffeca, PT ;  /* 0x7ffffecaf600780c */ /* 0x000fe20003f26070 */
[----:B------:R-:W-:-:S04]  /*12680*/  VIADD R246, R252, 0xffffff2b ;  /* 0xffffff2bfcf67836 */ /* 0x000fc80000000000 */
[----:B------:R-:W2:Y:S01]  /*12690*/  LDC R9, c[0x0][0x230] ;  /* 0x00008c00ff097b82 */ /* 0x000ea20000000800 */
[----:B------:R-:W-:Y:S02]  /*126a0*/  ISETP.GE.U32.AND P3, PT, R240, 0x7ffffec9, PT ;  /* 0x7ffffec9f000780c */ /* 0x000fe40003f66070 */
[----:B------:R-:W-:-:S05]  /*126b0*/  IADD3 R240, R8, -0xd6, RZ ;  /* 0xffffff2a08f07810 */ /* 0x000fca0007ffe0ff */
[----:B------:R-:W2:Y:S01]  /*126c0*/  LDC R8, c[0x0][0x230] ;  /* 0x00008c00ff087b82 */ /* 0x000ea20000000800 */
[----:B------:R-:W-:Y:S01]  /*126d0*/  ISETP.GE.U32.AND P4, PT, R246, 0x7ffffeac, PT ;  /* 0x7ffffeacf600780c */ /* 0x000fe20003f86070 */
[----:B------:R-:W-:Y:S01]  /*126e0*/  VIADD R246, R248, 0xffffff29 ;  /* 0xffffff29f8f67836 */ /* 0x000fe20000000000 */
[----:B------:R-:W-:Y:S01]  /*126f0*/  ISETP.GE.U32.AND P5, PT, R240, 0x7ffffeab, PT ;  /* 0x7ffffeabf000780c */ /* 0x000fe20003fa6070 */
[----:B------:R-:W-:-:S03]  /*12700*/  IMAD.WIDE R124, R2, 0x4, R156 ;  /* 0x00000004027c7825 */ /* 0x000fc600078e029c */
[----:B------:R-:W-:Y:S01]  /*12710*/  ISETP.GE.U32.AND P6, PT, R246, 0x7ffffeaa, PT ;  /* 0x7ffffeaaf600780c */ /* 0x000fe20003fc6070 */
[----:B------:R-:W-:Y:S01]  /*12720*/  IMAD.WIDE R92, R2, 0x4, R92 ;  /* 0x00000004025c7825 */ /* 0x000fe200078e025c */
[----:B------:R-:W-:Y:S01]  /*12730*/  STL.64 [R1+0x3a8], R124 ;  /* 0x0003a87c01007387 */ /* 0x000fe20000100a00 */
[----:B------:R-:W4:Y:S02]  /*12740*/  LDC R248, c[0x0][0x230] ;  /* 0x00008c00fff87b82 */ /* 0x000f240000000800 */
[----:B------:R-:W-:Y:S01]  /*12750*/  VIADD R240, R11, 0xffffff28 ;  /* 0xffffff280bf07836 */ /* 0x000fe20000000000 */
[----:B------:R-:W-:Y:S01]  /*12760*/  LDGSTS.E [R249+0x28008], desc[UR60][R124.64], !P1 ;  /* 0x280080007cf97fae */ /* 0x000fe2000c92187c */
[----:B-1----:R-:W-:Y:S02]  /*12770*/  VIADD R246, R10, 0xffffff0b ;  /* 0xffffff0b0af67836 */ /* 0x002fe40000000000 */
[C---:B--2---:R-:W-:Y:S01]  /*12780*/  IMAD.WIDE R28, R2.reuse, 0x4, R28 ;  /* 0x00000004021c7825 */ /* 0x044fe200078e021c */
[----:B------:R-:W-:Y:S01]  /*12790*/  STL.64 [R1+0x3b0], R92 ;  /* 0x0003b05c01007387 */ /* 0x000fe20000100a00 */
[----:B------:R-:W1:Y:S02]  /*127a0*/  LDC R252, c[0x0][0x230] ;  /* 0x00008c00fffc7b82 */ /* 0x000e640000000800 */
[----:B------:R-:W-:Y:S01]  /*127b0*/  IMAD.WIDE R10, R2, 0x4, R140 ;  /* 0x00000004020a7825 */ /* 0x000fe200078e028c */
[----:B------:R-:W-:Y:S01]  /*127c0*/  LDGSTS.E [R249+0x2c008], desc[UR60][R92.64], !P1 ;  /* 0x2c0080005cf97fae */ /* 0x000fe2000c92187c */
[----:B------:R-:W-:-:S03]  /*127d0*/  ISETP.GE.U32.AND P0, PT, R240, 0x7ffffea9, PT ;  /* 0x7ffffea9f000780c */ /* 0x000fc60003f06070 */
[----:B------:R2:W-:Y:S01]  /*127e0*/  STL.64 [R1+0x3b8], R28 ;  /* 0x0003b81c01007387 */ /* 0x0005e20000100a00 */
[----:B------:R-:W-:-:S03]  /*127f0*/  IADD3 R240, R9, -0xf6, RZ ;  /* 0xffffff0a09f07810 */ /* 0x000fc60007ffe0ff */
[----:B------:R1:W-:Y:S04]  /*12800*/  STL.64 [R1+0x3c0], R10 ;  /* 0x0003c00a01007387 */ /* 0x0003e80000100a00 */
[----:B------:R-:W-:Y:S04]  /*12810*/  LDGSTS.E [R249+0x2800c], desc[UR60][R28.64], !P3 ;  /* 0x2800c0001cf97fae */ /* 0x000fe8000d92187c */
[----:B------:R1:W-:Y:S01]  /*12820*/  LDGSTS.E [R249+0x2c00c], desc[UR60][R10.64], !P3 ;  /* 0x2c00c0000af97fae */ /* 0x0003e2000d92187c */
[----:B------:R-:W-:Y:S01]  /*12830*/  ISETP.GE.U32.AND P3, PT, R240, 0x7ffffe8b, PT ;  /* 0x7ffffe8bf000780c */ /* 0x000fe20003f66070 */
[----:B------:R-:W-:-:S02]  /*12840*/  VIADD R240, R8, 0xffffff08 ;  /* 0xffffff0808f07836 */ /* 0x000fc40000000000 */
[----:B--2---:R-:W2:Y:S04]  /*12850*/  LDL.LU.64 R28, [R1+0x608] ;  /* 0x00060800011c7983 */ /* 0x004ea80000300a00 */
[----:B------:R-:W2:Y:S04]  /*12860*/  LDL.LU.64 R172, [R1+0x5f8] ;  /* 0x0005f80001ac7983 */ /* 0x000ea80000300a00 */
[----:B------:R-:W2:Y:S04]  /*12870*/  LDL.LU.64 R92, [R1+0x5e8] ;  /* 0x0005e800015c7983 */ /* 0x000ea80000300a00 */
[----:B------:R-:W2:Y:S04]  /*12880*/  LDL.LU.64 R204, [R1+0x5d8] ;  /* 0x0005d80001cc7983 */ /* 0x000ea80000300a00 */
[----:B------:R-:W2:Y:S04]  /*12890*/  LDL.LU.64 R156, [R1+0x5c8] ;  /* 0x0005c800019c7983 */ /* 0x000ea80000300a00 */
[----:B------:R-:W2:Y:S01]  /*128a0*/  LDL.LU.64 R124, [R1+0x5b8] ;  /* 0x0005b800017c7983 */ /* 0x000ea20000300a00 */
[----:B---3--:R-:W-:-:S05]  /*128b0*/  IMAD.WIDE R76, R2, 0x4, R76 ;  /* 0x00000004024c7825 */ /* 0x008fca00078e024c */
[----:B------:R-:W-:Y:S04]  /*128c0*/  STL.64 [R1+0x588], R76 ;  /* 0x0005884c01007387 */ /* 0x000fe80000100a00 */
[----:B------:R-:W3:Y:S01]  /*128d0*/  LDL.LU.64 R220, [R1+0x600] ;  /* 0x0006000001dc7983 */ /* 0x000ee20000300a00 */
[----:B----4-:R-:W-:-:S03]  /*128e0*/  IMAD.WIDE R60, R2, 0x4, R60 ;  /* 0x00000004023c7825 */ /* 0x010fc600078e023c */
[----:B------:R-:W-:Y:S04]  /*128f0*/  LDGSTS.E [R249+0x30000], desc[UR60][R76.64], !P4 ;  /* 0x300000004cf97fae */ /* 0x000fe8000e12187c */
[----:B------:R4:W-:Y:S01]  /*12900*/  STL.64 [R1+0x590], R60 ;  /* 0x0005903c01007387 */ /* 0x0009e20000100a00 */
[----:B------:R-:W-:-:S03]  /*12910*/  ISETP.GE.U32.AND P1, PT, R246, 0x7ffffe8c, PT ;  /* 0x7ffffe8cf600780c */ /* 0x000fc60003f26070 */
[----:B------:R4:W-:Y:S01]  /*12920*/  LDGSTS.E [R249+0x34000], desc[UR60][R60.64], !P4 ;  /* 0x340000003cf97fae */ /* 0x0009e2000e12187c */
[C---:B-1----:R-:W-:Y:S01]  /*12930*/  IMAD.WIDE R10, R2.reuse, 0x4, R44 ;  /* 0x00000004020a7825 */ /* 0x042fe200078e022c */
[----:B----4-:R-:W1:Y:S02]  /*12940*/  LDC R60, c[0x0][0x230] ;  /* 0x00008c00ff3c7b82 */ /* 0x010e640000000800 */
[----:B------:R-:W4:Y:S04]  /*12950*/  LDL.LU.64 R44, [R1+0x5f0] ;  /* 0x0005f000012c7983 */ /* 0x000f280000300a00 */
[----:B------:R2:W-:Y:S04]  /*12960*/  STL.64 [R1+0x598], R10 ;  /* 0x0005980a01007387 */ /* 0x0005e80000100a00 */
[----:B------:R-:W4:Y:S04]  /*12970*/  LDL.LU.64 R76, [R1+0x5e0] ;  /* 0x0005e000014c7983 */ /* 0x000f280000300a00 */
[----:B------:R2:W-:Y:S01]  /*12980*/  LDGSTS.E [R249+0x30004], desc[UR60][R10.64], !P5 ;  /* 0x300040000af97fae */ /* 0x0005e2000e92187c */
[----:B------:R-:W-:-:S05]  /*12990*/  IMAD.WIDE R8, R2, 0x4, R108 ;  /* 0x0000000402087825 */ /* 0x000fca00078e026c */
[----:B------:R3:W-:Y:S04]  /*129a0*/  STL.64 [R1+0x5a0], R8 ;  /* 0x0005a00801007387 */ /* 0x0007e80000100a00 */
[----:B------:R-:W4:Y:S01]  /*129b0*/  LDL.LU.64 R188, [R1+0x5d0] ;  /* 0x0005d00001bc7983 */ /* 0x000f220000300a00 */
[----:B--2---:R-:W-:-:S03]  /*129c0*/  IMAD.WIDE R28, R2, 0x4, R28 ;  /* 0x00000004021c7825 */ /* 0x004fc600078e021c */
[----:B------:R-:W2:Y:S01]  /*129d0*/  LDL.LU.64 R140, [R1+0x5c0] ;  /* 0x0005c000018c7983 */ /* 0x000ea20000300a00 */
[----:B------:R-:W1:Y:S03]  /*129e0*/  LDC R11, c[0x0][0x230] ;  /* 0x00008c00ff0b7b82 */ /* 0x000e660000000800 */
[----:B------:R-:W2:Y:S01]  /*129f0*/  LDL.LU.64 R108, [R1+0x5b0] ;  /* 0x0005b000016c7983 */ /* 0x000ea20000300a00 */
[----:B------:R-:W-:-:S04]  /*12a00*/  IMAD.WIDE R172, R2, 0x4, R172 ;  /* 0x0000000402ac7825 */ /* 0x000fc800078e02ac */
[C---:B------:R-:W-:Y:S01]  /*12a10*/  IMAD.WIDE R92, R2.reuse, 0x4, R92 ;  /* 0x00000004025c7825 */ /* 0x040fe200078e025c */
[----:B------:R4:W-:Y:S01]  /*12a20*/  STL.64 [R1+0x5a8], R28 ;  /* 0x0005a81c01007387 */ /* 0x0009e20000100a00 */
[----:B------:R-:W1:Y:S02]  /*12a30*/  LDC R10, c[0x0][0x230] ;  /* 0x00008c00ff0a7b82 */ /* 0x000e640000000800 */
[C---:B------:R-:W-:Y:S01]  /*12a40*/  IMAD.WIDE R204, R2.reuse, 0x4, R204 ;  /* 0x0000000402cc7825 */ /* 0x040fe200078e02cc */
[----:B------:R2:W-:Y:S03]  /*12a50*/  STL.64 [R1+0x650], R172 ;  /* 0x000650ac01007387 */ /* 0x0005e60000100a00 */
[C---:B------:R-:W-:Y:S01]  /*12a60*/  IMAD.WIDE R156, R2.reuse, 0x4, R156 ;  /* 0x00000004029c7825 */ /* 0x040fe200078e029c */
[----:B------:R-:W-:Y:S03]  /*12a70*/  STL.64 [R1+0xa58], R92 ;  /* 0x000a585c01007387 */ /* 0x000fe60000100a00 */
[C---:B------:R-:W-:Y:S01]  /*12a80*/  IMAD.WIDE R124, R2.reuse, 0x4, R124 ;  /* 0x00000004027c7825 */ /* 0x040fe200078e027c */
[----:B------:R-:W-:Y:S04]  /*12a90*/  STL.64 [R1+0xa68], R204 ;  /* 0x000a68cc01007387 */ /* 0x000fe80000100a00 */
[----:B------:R-:W-:Y:S04]  /*12aa0*/  STL.64 [R1+0xa78], R156 ;  /* 0x000a789c01007387 */ /* 0x000fe80000100a00 */
[----:B------:R3:W-:Y:S04]  /*12ab0*/  LDGSTS.E [R249+0x34004], desc[UR60][R8.64], !P5 ;  /* 0x3400400008f97fae */ /* 0x0007e8000e92187c */
[----:B------:R-:W-:Y:S01]  /*12ac0*/  LDGSTS.E [R249+0x30008], desc[UR60][R28.64], !P6 ;  /* 0x300080001cf97fae */ /* 0x000fe2000f12187c */
[C---:B---3--:R-:W-:Y:S01]  /*12ad0*/  IMAD.WIDE R220, R2.reuse, 0x4, R220 ;  /* 0x0000000402dc7825 */ /* 0x048fe200078e02dc */
[----:B------:R-:W3:Y:S04]  /*12ae0*/  LDC R9, c[0x0][0x230] ;  /* 0x00008c00ff097b82 */ /* 0x000ee80000000800 */
[----:B------:R-:W-:Y:S04]  /*12af0*/  STL.64 [R1+0x5b8], R220 ;  /* 0x0005b8dc01007387 */ /* 0x000fe80000100a00 */
[----:B------:R-:W-:Y:S01]  /*12b00*/  STL.64 [R1+0xa80], R124 ;  /* 0x000a807c01007387 */ /* 0x000fe20000100a00 */
[----:B------:R-:W-:Y:S01]  /*12b10*/  VIADD R246, R247, 0xffffff09 ;  /* 0xffffff09f7f67836 */ /* 0x000fe20000000000 */
[----:B------:R-:W3:Y:S02]  /*12b20*/  LDC R8, c[0x0][0x230] ;  /* 0x00008c00ff087b82 */ /* 0x000ee40000000800 */
[----:B------:R-:W-:Y:S04]  /*12b30*/  LDGSTS.E [R249+0x34008], desc[UR60][R220.64], !P6 ;  /* 0x34008000dcf97fae */ /* 0x000fe8000f12187c */
[----:B------:R3:W-:Y:S02]  /*12b40*/  LDGSTS.E [R249+0x3000c], desc[UR60][R172.64], !P0 ;  /* 0x3000c000acf97fae */ /* 0x0007e4000c12187c */
[----:B------:R-:W1:Y:S01]  /*12b50*/  LDC R247, c[0x0][0x230] ;  /* 0x00008c00fff77b82 */ /* 0x000e620000000800 */
[----:B----4-:R-:W-:-:S04]  /*12b60*/  IMAD.WIDE R44, R2, 0x4, R44 ;  /* 0x00000004022c7825 */ /* 0x010fc800078e022c */
[C---:B------:R-:W-:Y:S01]  /*12b70*/  IMAD.WIDE R76, R2.reuse, 0x4, R76 ;  /* 0x00000004024c7825 */ /* 0x040fe200078e024c */
[----:B------:R4:W-:Y:S04]  /*12b80*/  STL.64 [R1+0x648], R44 ;  /* 0x0006482c01007387 */ /* 0x0009e80000100a00 */
[----:B------:R3:W-:Y:S04]  /*12b90*/  STL.64 [R1+0xa48], R76 ;  /* 0x000a484c01007387 */ /* 0x0007e80000100a00 */
[----:B------:R-:W3:Y:S04]  /*12ba0*/  LDL.LU.64 R28, [R1+0x1048] ;  /* 0x00104800011c7983 */ /* 0x000ee80000300a00 */
[----:B------:R1:W-:Y:S01]  /*12bb0*/  LDGSTS.E [R249+0x3400c], desc[UR60][R44.64], !P0 ;  /* 0x3400c0002cf97fae */ /* 0x0003e2000c12187c */
[----:B------:R-:W-:-:S03]  /*12bc0*/  IMAD.WIDE R188, R2, 0x4, R188 ;  /* 0x0000000402bc7825 */ /* 0x000fc600078e02bc */
[----:B------:R-:W-:Y:S04]  /*12bd0*/  LDGSTS.E [R249+0x38000], desc[UR60][R92.64], !P1 ;  /* 0x380000005cf97fae */ /* 0x000fe8000c92187c */
[----:B------:R-:W-:Y:S04]  /*12be0*/  STL.64 [R1+0xa50], R188 ;  /* 0x000a50bc01007387 */ /* 0x000fe80000100a00 */
[----:B------:R-:W-:Y:S01]  /*12bf0*/  LDGSTS.E [R249+0x3c000], desc[UR60][R76.64], !P1 ;  /* 0x3c0000004cf97fae */ /* 0x000fe2000c92187c */
[----:B--2---:R-:W-:-:S04]  /*12c00*/  IMAD.WIDE R140, R2, 0x4, R140 ;  /* 0x00000004028c7825 */ /* 0x004fc800078e028c */
[----:B------:R-:W-:Y:S01]  /*12c10*/  IMAD.WIDE R108, R2, 0x4, R108 ;  /* 0x00000004026c7825 */ /* 0x000fe200078e026c */
[----:B------:R2:W-:Y:S04]  /*12c20*/  STL.64 [R1+0xa60], R140 ;  /* 0x000a608c01007387 */ /* 0x0005e80000100a00 */
[----:B------:R2:W-:Y:S04]  /*12c30*/  STL.64 [R1+0xa70], R108 ;  /* 0x000a706c01007387 */ /* 0x0005e80000100a00 */
[----:B------:R-:W2:Y:S04]  /*12c40*/  LDL.LU.64 R172, [R1+0x670] ;  /* 0x0006700001ac7983 */ /* 0x000ea80000300a00 */
[----:B----4-:R-:W4:Y:S04]  /*12c50*/  LDL.LU.64 R44, [R1+0x678] ;  /* 0x00067800012c7983 */ /* 0x010f280000300a00 */
[----:B------:R-:W4:Y:S04]  /*12c60*/  LDL.LU.64 R92, [R1+0x680] ;  /* 0x00068000015c7983 */ /* 0x000f280000300a00 */
[----:B---3--:R-:W3:Y:S01]  /*12c70*/  LDL.LU.64 R76, [R1+0x688] ;  /* 0x00068800014c7983 */ /* 0x008ee20000300a00 */
[----:B------:R-:W-:-:S02]  /*12c80*/  ISETP.GE.U32.AND P4, PT, R246, 0x7ffffe8a, PT ;  /* 0x7ffffe8af600780c */ /* 0x000fc40003f86070 */
[----:B------:R-:W-:Y:S01]  /*12c90*/  ISETP.GE.U32.AND P5, PT, R240, 0x7ffffe89, PT ;  /* 0x7ffffe89f000780c */ /* 0x000fe20003fa6070 */
[----:B------:R-:W-:Y:S01]  /*12ca0*/  VIADD R246, R248, 0xffffff67 ;  /* 0xffffff67f8f67836 */ /* 0x000fe20000000000 */
[----:B------:R-:W-:Y:S01]  /*12cb0*/  LDGSTS.E [R249+0x38004], desc[UR60][R204.64], !P3 ;  /* 0x38004000ccf97fae */ /* 0x000fe2000d92187c */
[----:B------:R-:W-:Y:S01]  /*12cc0*/  IADD3 R240, R252, -0x9a, RZ ;  /* 0xffffff66fcf07810 */ /* 0x000fe20007ffe0ff */
[----:B-1----:R-:W-:Y:S01]  /*12cd0*/  VIADD R248, R247, 0xffffff65 ;  /* 0xffffff65f7f87836 */ /* 0x002fe20000000000 */
[----:B------:R-:W1:Y:S01]  /*12ce0*/  LDC R252, c[0x0][0x230] ;  /* 0x00008c00fffc7b82 */ /* 0x000e620000000800 */
[----:B------:R-:W-:Y:S01]  /*12cf0*/  LDGSTS.E [R249+0x3c004], desc[UR60][R188.64], !P3 ;  /* 0x3c004000bcf97fae */ /* 0x000fe2000d92187c */
[----:B------:R-:W-:-:S04]  /*12d00*/  ISETP.GE.U32.AND P1, PT, R246, 0x7ffffee8, PT ;  /* 0x7ffffee8f600780c */ /* 0x000fc80003f26070 */
[----:B------:R-:W-:Y:S01]  /*12d10*/  LDGSTS.E [R249+0x38008], desc[UR60][R156.64], !P4 ;  /* 0x380080009cf97fae */ /* 0x000fe2000e12187c */
[----:B------:R-:W-:-:S03]  /*12d20*/  ISETP.GE.U32.AND P3, PT, R240, 0x7ffffee7, PT ;  /* 0x7ffffee7f000780c */ /* 0x000fc60003f66070 */
[----:B------:R-:W-:Y:S01]  /*12d30*/  LDGSTS.E [R249+0x3c008], desc[UR60][R140.64], !P4 ;  /* 0x3c0080008cf97fae */ /* 0x000fe2000e12187c */
[----:B------:R-:W-:Y:S01]  /*12d40*/  VIADD R246, R11, 0xffffff47 ;  /* 0xffffff470bf67836 */ /* 0x000fe20000000000 */
[----:B------:R-:W-:Y:S02]  /*12d50*/  IADD3 R240, R10, -0xba, RZ ;  /* 0xffffff460af07810 */ /* 0x000fe40007ffe0ff */
[----:B------:R-:W-:Y:S01]  /*12d60*/  LDGSTS.E [R249+0x3800c], desc[UR60][R124.64], !P5 ;  /* 0x3800c0007cf97fae */ /* 0x000fe2000e92187c */
[----:B------:R-:W-:-:S03]  /*12d70*/  VIADD R247, R60, 0xffffff64 ;  /* 0xffffff643cf77836 */ /* 0x000fc60000000000 */
[----:B------:R-:W3:Y:S01]  /*12d80*/  LDL.LU.64 R156, [R1+0x690] ;  /* 0x00069000019c7983 */ /* 0x000ee20000300a00 */
[----:B------:R-:W-:Y:S01]  /*12d90*/  ISETP.GE.U32.AND P6, PT, R246, 0x7ffffec8, PT ;  /* 0x7ffffec8f600780c */ /* 0x000fe20003fc6070 */
[----:B------:R-:W1:Y:S02]  /*12da0*/  LDC R10, c[0x0][0x230] ;  /* 0x00008c00ff0a7b82 */ /* 0x000e640000000800 */
[----:B--2---:R-:W2:Y:S04]  /*12db0*/  LDL.LU.64 R140, [R1+0x698] ;  /* 0x00069800018c7983 */ /* 0x004ea80000300a00 */
[----:B------:R4:W-:Y:S01]  /*12dc0*/  LDGSTS.E [R249+0x3c00c], desc[UR60][R108.64], !P5 ;  /* 0x3c00c0006cf97fae */ /* 0x0009e2000e92187c */
[----:B------:R-:W-:Y:S01]  /*12dd0*/  ISETP.GE.U32.AND P0, PT, R240, 0x7ffffec7, PT ;  /* 0x7ffffec7f000780c */ /* 0x000fe20003f06070 */
[----:B------:R-:W-:-:S02]  /*12de0*/  VIADD R246, R9, 0xffffff45 ;  /* 0xffffff4509f67836 */ /* 0x000fc40000000000 */
[----:B------:R-:W-:Y:S01]  /*12df0*/  VIADD R240, R8, 0xffffff44 ;  /* 0xffffff4408f07836 */ /* 0x000fe20000000000 */
[----:B------:R-:W2:Y:S01]  /*12e00*/  LDL.LU.64 R108, [R1+0x6a0] ;  /* 0x0006a000016c7983 */ /* 0x000ea20000300a00 */
[----:B------:R-:W-:-:S03]  /*12e10*/  IMAD.WIDE R172, R2, 0x4, R172 ;  /* 0x0000000402ac7825 */ /* 0x000fc600078e02ac */
[----:B------:R-:W2:Y:S01]  /*12e20*/  LDL.LU.64 R60, [R1+0x6a8] ;  /* 0x0006a800013c7983 */ /* 0x000ea20000300a00 */
[----:B----4-:R-:W-:-:S03]  /*12e30*/  IMAD.WIDE R44, R2, 0x4, R44 ;  /* 0x00000004022c7825 */ /* 0x010fc600078e022c */
[----:B------:R4:W-:Y:S01]  /*12e40*/  STL.64 [R1+0x1c8], R172 ;  /* 0x0001c8ac01007387 */ /* 0x0009e20000100a00 */
[----:B------:R-:W-:Y:S01]  /*12e50*/  ISETP.GE.U32.AND P4, PT, R248, 0x7ffffee6, PT ;  /* 0x7ffffee6f800780c */ /* 0x000fe20003f86070 */
[----:B------:R-:W1:Y:S01]  /*12e60*/  LDC R249, c[0x0][0x230] ;  /* 0x00008c00fff97b82 */ /* 0x000e620000000800 */
[C---:B------:R-:W-:Y:S01]  /*12e70*/  IMAD.WIDE R124, R2.reuse, 0x4, R92 ;  /* 0x00000004027c7825 */ /* 0x040fe200078e025c */
[----:B------:R4:W-:Y:S03]  /*12e80*/  STL.64 [R1+0x1d0], R44 ;  /* 0x0001d02c01007387 */ /* 0x0009e60000100a00 */
[C---:B---3--:R-:W-:Y:S01]  /*12e90*/  IMAD.WIDE R8, R2.reuse, 0x4, R76 ;  /* 0x0000000402087825 */ /* 0x048fe200078e024c */
[----:B------:R-:W3:Y:S01]  /*12ea0*/  LDL.LU.64 R92, [R1+0x768] ;  /* 0x00076800015c7983 */ /* 0x000ee20000300a00 */
[----:B------:R-:W-:Y:S01]  /*12eb0*/  ISETP.GE.U32.AND P5, PT, R247, 0x7ffffee5, PT ;  /* 0x7ffffee5f700780c */ /* 0x000fe20003fa6070 */
[----:B------:R-:W3:Y:S02]  /*12ec0*/  LDC R248, c[0x0][0x230] ;  /* 0x00008c00fff87b82 */ /* 0x000ee40000000800 */
[----:B------:R-:W3:Y:S04]  /*12ed0*/  LDL.LU.64 R76, [R1+0x760] ;  /* 0x00076000014c7983 */ /* 0x000ee80000300a00 */
[----:B------:R-:W-:Y:S02]  /*12ee0*/  STL.64 [R1+0x1d8], R124 ;  /* 0x0001d87c01007387 */ /* 0x000fe40000100a00 */
[----:B------:R-:W3:Y:S02]  /*12ef0*/  LDC R247, c[0x0][0x230] ;  /* 0x00008c00fff77b82 */ /* 0x000ee40000000800 */
[----:B------:R4:W-:Y:S04]  /*12f00*/  LDGSTS.E [R250+0x20000], desc[UR60][R172.64], !P1 ;  /* 0x20000000acfa7fae */ /* 0x0009e8000c92187c */
[----:B------:R2:W-:Y:S04]  /*12f10*/  STL.64 [R1+0x1e0], R8 ;  /* 0x0001e00801007387 */ /* 0x0005e80000100a00 */
[----:B------:R-:W-:Y:S04]  /*12f20*/  LDGSTS.E [R250+0x24000], desc[UR60][R44.64], !P1 ;  /* 0x240000002cfa7fae */ /* 0x000fe8000c92187c */
[----:B------:R-:W-:Y:S01]  /*12f30*/  LDGSTS.E [R250+0x20004], desc[UR60][R124.64], !P3 ;  /* 0x200040007cfa7fae */ /* 0x000fe2000d92187c */
[----:B----4-:R-:W-:-:S03]  /*12f40*/  IMAD.WIDE R172, R2, 0x4, R156 ;  /* 0x0000000402ac7825 */ /* 0x010fc600078e029c */
[----:B------:R4:W-:Y:S04]  /*12f50*/  LDGSTS.E [R250+0x24004], desc[UR60][R8.64], !P3 ;  /* 0x2400400008fa7fae */ /* 0x0009e8000d92187c */
[----:B------:R-:W3:Y:S04]  /*12f60*/  LDL.LU.64 R44, [R1+0x758] ;  /* 0x00075800012c7983 */ /* 0x000ee80000300a00 */
[----:B------:R-:W3:Y:S01]  /*12f70*/  LDL.LU.64 R188, [R1+0x750] ;  /* 0x0007500001bc7983 */ /* 0x000ee20000300a00 */
[----:B--2---:R-:W-:-:S03]  /*12f80*/  IMAD.WIDE R140, R2, 0x4, R140 ;  /* 0x00000004028c7825 */ /* 0x004fc600078e028c */
[----:B------:R2:W-:Y:S01]  /*12f90*/  STL.64 [R1+0x1e8], R172 ;  /* 0x0001e8ac01007387 */ /* 0x0005e20000100a00 */
[----:B----4-:R-:W4:Y:S01]  /*12fa0*/  LDC R9, c[0x0][0x230] ;  /* 0x00008c00ff097b82 */ /* 0x010f220000000800 */
[----:B------:R-:W-:Y:S02]  /*12fb0*/  IMAD.WIDE R156, R2, 0x4, R108 ;  /* 0x00000004029c7825 */ /* 0x000fe400078e026c */
[----:B------:R2:W-:Y:S01]  /*12fc0*/  STL.64 [R1+0x1f0], R140 ;  /* 0x0001f08c01007387 */ /* 0x0005e20000100a00 */
[----:B------:R-:W-:-:S04]  /*12fd0*/  ISETP.GE.U32.AND P3, PT, R240, 0x7ffffec5, PT ;  /* 0x7ffffec5f000780c */ /* 0x000fc80003f66070 */
[----:B------:R-:W4:Y:S01]  /*12fe0*/  LDC R8, c[0x0][0x230] ;  /* 0x00008c00ff087b82 */ /* 0x000f220000000800 */
[----:B------:R-:W4:Y:S01]  /*12ff0*/  LDL.LU.64 R108, [R1+0x748] ;  /* 0x00074800016c7983 */ /* 0x000f220000300a00 */
[----:B-1----:R-:W-:-:S03]  /*13000*/  IADD3 R240, R252, -0xda, RZ ;  /* 0xffffff26fcf07810 */ /* 0x002fc60007ffe0ff */
[----:B------:R-:W-:Y:S01]  /*13010*/  LDGSTS.E [R250+0x20008], desc[UR60][R172.64], !P4 ;  /* 0x20008000acfa7fae */ /* 0x000fe2000e12187c */
[----:B------:R-:W-:Y:S02]  /*13020*/  ISETP.GE.U32.AND P1, PT, R246, 0x7ffffec6, PT ;  /* 0x7ffffec6f600780c */ /* 0x000fe40003f26070 */
[----:B------:R-:W1:Y:S01]  /*13030*/  LDC R252, c[0x0][0x230] ;  /* 0x00008c00fffc7b82 */ /* 0x000e620000000800 */
[----:B------:R-:W-:Y:S04]  /*13040*/  LDGSTS.E [R250+0x24008], desc[UR60][R140.64], !P4 ;  /* 0x240080008cfa7fae */ /* 0x000fe8000e12187c */
[----:B------:R3:W-:Y:S01]  /*13050*/  LDGSTS.E [R250+0x2000c], desc[UR60][R156.64], !P5 ;  /* 0x2000c0009cfa7fae */ /* 0x0007e2000e92187c */
[----:B------:R-:W-:-:S03]  /*13060*/  IMAD.WIDE R124, R2, 0x4, R60 ;  /* 0x00000004027c7825 */ /* 0x000fc600078e023c */
[----:B------:R-:W4:Y:S04]  /*13070*/  LDL.LU.64 R60, [R1+0x740] ;  /* 0x00074000013c7983 */ /* 0x000f280000300a00 */
[----:B------:R3:W-:Y:S04]  /*13080*/  STL.64 [R1+0x1f8], R156 ;  /* 0x0001f89c01007387 */ /* 0x0007e80000100a00 */
[----:B------:R1:W-:Y:S04]  /*13090*/  STL.64 [R1+0x200], R124 ;  /* 0x0002007c01007387 */ /* 0x0003e80000100a00 */
[----:B--2---:R-:W2:Y:S04]  /*130a0*/  LDL.LU.64 R172, [R1+0x738] ;  /* 0x0007380001ac7983 */ /* 0x004ea80000300a00 */
[----:B------:R-:W2:Y:S01]  /*130b0*/  LDL.LU.64 R140, [R1+0x730] ;  /* 0x00073000018c7983 */ /* 0x000ea20000300a00 */
[----:B---3--:R-:W-:-:S03]  /*130c0*/  IMAD.WIDE R156, R2, 0x4, R92 ;  /* 0x00000004029c7825 */ /* 0x008fc600078e025c */
[----:B------:R1:W-:Y:S01]  /*130d0*/  LDGSTS.E [R250+0x2400c], desc[UR60][R124.64], !P5 ;  /* 0x2400c0007cfa7fae */ /* 0x0003e2000e92187c */
[----:B------:R-:W-:Y:S01]  /*130e0*/  ISETP.GE.U32.AND P5, PT, R240, 0x7ffffea7, PT ;  /* 0x7ffffea7f000780c */ /* 0x000fe20003fa6070 */
[----:B------:R-:W-:Y:S02]  /*130f0*/  VIADD R240, R10, 0xffffff24 ;  /* 0xffffff240af07836 */ /* 0x000fe40000000000 */
[----:B------:R-:W3:Y:S04]  /*13100*/  LDL.LU.64 R92, [R1+0x728] ;  /* 0x00072800015c7983 */ /* 0x000ee80000300a00 */
[----:B------:R-:W-:Y:S01]  /*13110*/  STL.64 [R1+0x3c8], R156 ;  /* 0x0003c89c01007387 */ /* 0x000fe20000100a00 */
[----:B-1----:R-:W-:-:S03]  /*13120*/  IMAD.WIDE R124, R2, 0x4, R76 ;  /* 0x00000004027c7825 */ /* 0x002fc600078e024c */
[----:B------:R-:W-:Y:S04]  /*13130*/  LDGSTS.E [R250+0x28000], desc[UR60][R156.64], !P6 ;  /* 0x280000009cfa7fae */ /* 0x000fe8000f12187c */
[----:B------:R-:W-:Y:S04]  /*13140*/  STL.64 [R1+0x3d0], R124 ;  /* 0x0003d07c01007387 */ /* 0x000fe80000100a00 */
[----:B------:R-:W3:Y:S01]  /*13150*/  LDL.LU.64 R76, [R1+0x720] ;  /* 0x00072000014c7983 */ /* 0x000ee20000300a00 */
[----:B------:R-:W-:-:S03]  /*13160*/  IMAD.WIDE R44, R2, 0x4, R44 ;  /* 0x00000004022c7825 */ /* 0x000fc600078e022c */
[----:B------:R-:W-:Y:S01]  /*13170*/  LDGSTS.E [R250+0x2c000], desc[UR60][R124.64], !P6 ;  /* 0x2c0000007cfa7fae */ /* 0x000fe2000f12187c */
[----:B------:R-:W-:-:S03]  /*13180*/  IMAD.WIDE R10, R2, 0x4, R188 ;  /* 0x00000004020a7825 */ /* 0x000fc600078e02bc */
[----:B------:R1:W-:Y:S04]  /*13190*/  STL.64 [R1+0x3d8], R44 ;  /* 0x0003d82c01007387 */ /* 0x0003e80000100a00 */
[----:B------:R2:W-:Y:S04]  /*131a0*/  STL.64 [R1+0x3e0], R10 ;  /* 0x0003e00a01007387 */ /* 0x0005e80000100a00 */
[----:B------:R-:W-:Y:S01]  /*131b0*/  LDGSTS.E [R250+0x28004], desc[UR60][R44.64], !P0 ;  /* 0x280040002cfa7fae */ /* 0x000fe2000c12187c */
[----:B------:R-:W-:Y:S02]  /*131c0*/  VIADD R246, R249, 0xffffff27 ;  /* 0xffffff27f9f67836 */ /* 0x000fe40000000000 */
[----:B----4-:R-:W-:Y:S01]  /*131d0*/  IMAD.WIDE R108, R2, 0x4, R108 ;  /* 0x00000004026c7825 */ /* 0x010fe200078e026c */
[----:B------:R2:W-:Y:S01]  /*131e0*/  LDGSTS.E [R250+0x2c004], desc[UR60][R10.64], !P0 ;  /* 0x2c0040000afa7fae */ /* 0x0005e2000c12187c */
[----:B------:R-:W4:Y:S03]  /*131f0*/  LDC R249, c[0x0][0x230] ;  /* 0x00008c00fff97b82 */ /* 0x000f260000000800 */
[----:B-1----:R-:W4:Y:S04]  /*13200*/  LDL.LU.64 R44, [R1+0x718] ;  /* 0x00071800012c7983 */ /* 0x002f280000300a00 */
[----:B------:R-:W4:Y:S01]  /*13210*/  LDL.LU.64 R156, [R1+0x710] ;  /* 0x00071000019c7983 */ /* 0x000f220000300a00 */
[----:B------:R-:W-:Y:S01]  /*13220*/  ISETP.GE.U32.AND P4, PT, R246, 0x7ffffea8, PT ;  /* 0x7ffffea8f600780c */ /* 0x000fe20003f86070 */
[----:B------:R-:W-:Y:S01]  /*13230*/  VIADD R246, R248, 0xffffff25 ;  /* 0xffffff25f8f67836 */ /* 0x000fe20000000000 */
[----:B------:R-:W-:Y:S01]  /*13240*/  ISETP.GE.U32.AND P0, PT, R240, 0x7ffffea5, PT ;  /* 0x7ffffea5f000780c */ /* 0x000fe20003f06070 */
[----:B------:R3:W-:Y:S01]  /*13250*/  STL.64 [R1+0x3e8], R108 ;  /* 0x0003e86c01007387 */ /* 0x0007e20000100a00 */
[----:B------:R-:W-:Y:S01]  /*13260*/  IADD3 R240, R8, -0xfa, RZ ;  /* 0xffffff0608f07810 */ /* 0x000fe20007ffe0ff */
[----:B------:R-:W1:Y:S01]  /*13270*/  LDC R248, c[0x0][0x230] ;  /* 0x00008c00fff87b82 */ /* 0x000e620000000800 */
[----:B------:R-:W-:Y:S01]  /*13280*/  ISETP.GE.U32.AND P6, PT, R246, 0x7ffffea6, PT ;  /* 0x7ffffea6f600780c */ /* 0x000fe20003fc6070 */
[----:B------:R-:W-:Y:S01]  /*13290*/  VIADD R246, R9, 0xffffff07 ;  /* 0xffffff0709f67836 */ /* 0x000fe20000000000 */
[----:B------:R3:W-:Y:S01]  /*132a0*/  LDGSTS.E [R250+0x28008], desc[UR60][R108.64], !P1 ;  /* 0x280080006cfa7fae */ /* 0x0007e2000c92187c */
[----:B------:R-:W-:-:S05]  /*132b0*/  IMAD.WIDE R60, R2, 0x4, R60 ;  /* 0x00000004023c7825 */ /* 0x000fca00078e023c */
[----:B------:R1:W-:Y:S04]  /*132c0*/  STL.64 [R1+0x3f0], R60 ;  /* 0x0003f03c01007387 */ /* 0x0003e80000100a00 */
[----:B------:R-:W-:Y:S01]  /*132d0*/  LDGSTS.E [R250+0x2c008], desc[UR60][R60.64], !P1 ;  /* 0x2c0080003cfa7fae */ /* 0x000fe2000c92187c */
[----:B--2---:R-:W-:-:S04]  /*132e0*/  IMAD.WIDE R10, R2, 0x4, R172 ;  /* 0x00000004020a7825 */ /* 0x004fc800078e02ac */
[C---:B------:R-:W-:Y:S01]  /*132f0*/  IMAD.WIDE R8, R2.reuse, 0x4, R140 ;  /* 0x0000000402087825 */ /* 0x040fe200078e028c */
[----:B------:R4:W-:Y:S04]  /*13300*/  STL.64 [R1+0x3f8], R10 ;  /* 0x0003f80a01007387 */ /* 0x0009e80000100a00 */
[----:B------:R2:W-:Y:S01]  /*13310*/  STL.64 [R1+0x400], R8 ;  /* 0x0004000801007387 */ /* 0x0005e20000100a00 */
[----:B---3--:R-:W-:-:S03]  /*13320*/  IMAD.WIDE R108, R2, 0x4, R92 ;  /* 0x00000004026c7825 */ /* 0x008fc600078e025c */
[----:B------:R-:W3:Y:S04]  /*13330*/  LDL.LU.64 R220, [R1+0x708] ;  /* 0x0007080001dc7983 */ /* 0x000ee80000300a00 */
[----:B-1----:R-:W3:Y:S04]  /*13340*/  LDL.LU.64 R60, [R1+0x6f8] ;  /* 0x0006f800013c7983 */ /* 0x002ee80000300a00 */
[----:B------:R-:W3:Y:S04]  /*13350*/  LDL.LU.64 R204, [R1+0x6e8] ;  /* 0x0006e80001cc7983 */ /* 0x000ee80000300a00 */
[----:B------:R-:W3:Y:S01]  /*13360*/  LDL.LU.64 R172, [R1+0x6d8] ;  /* 0x0006d80001ac7983 */ /* 0x000ee20000300a00 */
[----:B------:R-:W-:-:S03]  /*13370*/  IMAD.WIDE R76, R2, 0x4, R76 ;  /* 0x00000004024c7825 */ /* 0x000fc600078e024c */
[----:B------:R4:W-:Y:S04]  /*13380*/  LDGSTS.E [R250+0x2800c], desc[UR60][R10.64], !P3 ;  /* 0x2800c0000afa7fae */ /* 0x0009e8000d92187c */
[----:B------:R-:W3:Y:S04]  /*13390*/  LDL.LU.64 R124, [R1+0x6c8] ;  /* 0x0006c800017c7983 */ /* 0x000ee80000300a00 */
[----:B------:R-:W3:Y:S04]  /*133a0*/  LDL.LU.64 R92, [R1+0x6b8] ;  /* 0x0006b800015c7983 */ /* 0x000ee80000300a00 */
[----:B------:R2:W-:Y:S04]  /*133b0*/  LDGSTS.E [R250+0x2c00c], desc[UR60][R8.64], !P3 ;  /* 0x2c00c00008fa7fae */ /* 0x0005e8000d92187c */
[----:B------:R1:W-:Y:S04]  /*133c0*/  STL.64 [R1+0x5c8], R108 ;  /* 0x0005c86c01007387 */ /* 0x0003e80000100a00 */
[----:B------:R-:W3:Y:S04]  /*133d0*/  LDL.LU.64 R140, [R1+0x700] ;  /* 0x00070000018c7983 */ /* 0x000ee80000300a00 */
[----:B------:R1:W-:Y:S01]  /*133e0*/  STL.64 [R1+0x5d0], R76 ;  /* 0x0005d04c01007387 */ /* 0x0003e20000100a00 */
[----:B----4-:R-:W-:-:S03]  /*133f0*/  IMAD.WIDE R10, R2, 0x4, R44 ;  /* 0x00000004020a7825 */ /* 0x010fc600078e022c */
[----:B------:R-:W-:Y:S01]  /*13400*/  LDGSTS.E [R250+0x30000], desc[UR60][R108.64], !P4 ;  /* 0x300000006cfa7fae */ /* 0x000fe2000e12187c */
[----:B--2---:R-:W-:-:S03]  /*13410*/  IMAD.WIDE R8, R2, 0x4, R156 ;  /* 0x0000000402087825 */ /* 0x004fc600078e029c */
[----:B------:R-:W2:Y:S04]  /*13420*/  LDL.LU.64 R44, [R1+0x6f0] ;  /* 0x0006f000012c7983 */ /* 0x000ea80000300a00 */
[----:B------:R4:W-:Y:S04]  /*13430*/  STL.64 [R1+0x5d8], R10 ;  /* 0x0005d80a01007387 */ /* 0x0009e80000100a00 */
[----:B------:R-:W2:Y:S04]  /*13440*/  LDL.LU.64 R188, [R1+0x6e0] ;  /* 0x0006e00001bc7983 */ /* 0x000ea80000300a00 */
[----:B------:R4:W-:Y:S04]  /*13450*/  STL.64 [R1+0x5e0], R8 ;  /* 0x0005e00801007387 */ /* 0x0009e80000100a00 */
[----:B------:R-:W2:Y:S04]  /*13460*/  LDL.LU.64 R156, [R1+0x6d0] ;  /* 0x0006d000019c7983 */ /* 0x000ea80000300a00 */
[----:B------:R-:W-:Y:S04]  /*13470*/  LDGSTS.E [R250+0x34000], desc[UR60][R76.64], !P4 ;  /* 0x340000004cfa7fae */ /* 0x000fe8000e12187c */
[----:B-1----:R-:W2:Y:S01]  /*13480*/  LDL.LU.64 R108, [R1+0x6c0] ;  /* 0x0006c000016c7983 */ /* 0x002ea20000300a00 */
[----:B------:R-:W-:-:S02]  /*13490*/  ISETP.GE.U32.AND P1, PT, R246, 0x7ffffe88, PT ;  /* 0x7ffffe88f600780c */ /* 0x000fc40003f26070 */
[----:B------:R-:W-:Y:S01]  /*134a0*/  ISETP.GE.U32.AND P3, PT, R240, 0x7ffffe87, PT ;  /* 0x7ffffe87f000780c */ /* 0x000fe20003f66070 */
[----:B------:R4:W-:Y:S04]  /*134b0*/  LDGSTS.E [R250+0x30004], desc[UR60][R10.64], !P5 ;  /* 0x300040000afa7fae */ /* 0x0009e8000e92187c */
[----:B------:R-:W2:Y:S04]  /*134c0*/  LDL.LU.64 R76, [R1+0x6b0] ;  /* 0x0006b000014c7983 */ /* 0x000ea80000300a00 */
[----:B------:R1:W-:Y:S01]  /*134d0*/  LDGSTS.E [R250+0x34004], desc[UR60][R8.64], !P5 ;  /* 0x3400400008fa7fae */ /* 0x0003e2000e92187c */
[C---:B---3--:R-:W-:Y:S01]  /*134e0*/  IMAD.WIDE R220, R2.reuse, 0x4, R220 ;  /* 0x0000000402dc7825 */ /* 0x048fe200078e02dc */
[----:B----4-:R-:W3:Y:S03]  /*134f0*/  LDC R11, c[0x0][0x230] ;  /* 0x00008c00ff0b7b82 */ /* 0x010ee60000000800 */
[C---:B------:R-:W-:Y:S01]  /*13500*/  IMAD.WIDE R60, R2.reuse, 0x4, R60 ;  /* 0x00000004023c7825 */ /* 0x040fe200078e023c */
[----:B------:R-:W-:Y:S03]  /*13510*/  STL.64 [R1+0x5e8], R220 ;  /* 0x0005e8dc01007387 */ /* 0x000fe60000100a00 */
[C---:B------:R-:W-:Y:S01]  /*13520*/  IMAD.WIDE R204, R2.reuse, 0x4, R204 ;  /* 0x0000000402cc7825 */ /* 0x040fe200078e02cc */
[----:B------:R-:W-:Y:S01]  /*13530*/  STL.64 [R1+0x5f8], R60 ;  /* 0x0005f83c01007387 */ /* 0x000fe20000100a00 */
[----:B------:R-:W4:Y:S02]  /*13540*/  LDC R10, c[0x0][0x230] ;  /* 0x00008c00ff0a7b82 */ /* 0x000f240000000800 */
[C---:B------:R-:W-:Y:S01]  /*13550*/  IMAD.WIDE R172, R2.reuse, 0x4, R172 ;  /* 0x0000000402ac7825 */ /* 0x040fe200078e02ac */
[----:B------:R-:W-:Y:S04]  /*13560*/  STL.64 [R1+0xa18], R204 ;  /* 0x000a18cc01007387 */ /* 0x000fe80000100a00 */
[----:B------:R-:W-:Y:S01]  /*13570*/  STL.64 [R1+0xa28], R172 ;  /* 0x000a28ac01007387 */ /* 0x000fe20000100a00 */
[----:B------:R-:W-:-:S03]  /*13580*/  IMAD.WIDE R124, R2, 0x4, R124 ;  /* 0x00000004027c7825 */ /* 0x000fc600078e027c */
[----:B------:R-:W-:Y:S01]  /*13590*/  LDGSTS.E [R250+0x30008], desc[UR60][R220.64], !P6 ;  /* 0x30008000dcfa7fae */ /* 0x000fe2000f12187c */
[----:B-1----:R-:W1:Y:S01]  /*135a0*/  LDC R9, c[0x0][0x230] ;  /* 0x00008c00ff097b82 */ /* 0x002e620000000800 */
[C---:B------:R-:W-:Y:S02]  /*135b0*/  IMAD.WIDE R92, R2.reuse, 0x4, R92 ;  /* 0x00000004025c7825 */ /* 0x040fe400078e025c */
[----:B------:R-:W-:Y:S02]  /*135c0*/  STL.64 [R1+0xa38], R124 ;  /* 0x000a387c01007387 */ /* 0x000fe40000100a00 */
[----:B------:R-:W-:-:S03]  /*135d0*/  IMAD.WIDE R140, R2, 0x4, R140 ;  /* 0x00000004028c7825 */ /* 0x000fc600078e028c */
[----:B------:R-:W1:Y:S02]  /*135e0*/  LDC R8, c[0x0][0x230] ;  /* 0x00008c00ff087b82 */ /* 0x000e640000000800 */
[----:B------:R3:W-:Y:S01]  /*135f0*/  STL.64 [R1+0x5f0], R140 ;  /* 0x0005f08c01007387 */ /* 0x0007e20000100a00 */
[----:B--2---:R-:W-:-:S03]  /*13600*/  IMAD.WIDE R44, R2, 0x4, R44 ;  /* 0x00000004022c7825 */ /* 0x004fc600078e022c */
[----:B------:R-:W-:Y:S01]  /*13610*/  STL.64 [R1+0xa40], R92 ;  /* 0x000a405c01007387 */ /* 0x000fe20000100a00 */
[----:B------:R-:W-:-:S03]  /*13620*/  IMAD.WIDE R188, R2, 0x4, R188 ;  /* 0x0000000402bc7825 */ /* 0x000fc600078e02bc */
[----:B------:R2:W-:Y:S01]  /*13630*/  STL.64 [R1+0x600], R44 ;  /* 0x0006002c01007387 */ /* 0x0005e20000100a00 */
[----:B------:R-:W-:-:S03]  /*13640*/  IMAD.WIDE R156, R2, 0x4, R156 ;  /* 0x00000004029c7825 */ /* 0x000fc600078e029c */
[----:B------:R-:W-:Y:S01]  /*13650*/  STL.64 [R1+0xa08], R188 ;  /* 0x000a08bc01007387 */ /* 0x000fe20000100a00 */
[----:B------:R-:W-:-:S03]  /*13660*/  IMAD.WIDE R108, R2, 0x4, R108 ;  /* 0x00000004026c7825 */ /* 0x000fc600078e026c */
[----:B------:R-:W-:Y:S01]  /*13670*/  STL.64 [R1+0xa10], R156 ;  /* 0x000a109c01007387 */ /* 0x000fe20000100a00 */
[----:B------:R-:W-:-:S03]  /*13680*/  IMAD.WIDE R76, R2, 0x4, R76 ;  /* 0x00000004024c7825 */ /* 0x000fc600078e024c */
[----:B------:R-:W-:Y:S04]  /*13690*/  STL.64 [R1+0xa20], R108 ;  /* 0x000a206c01007387 */ /* 0x000fe80000100a00 */
[----:B------:R1:W-:Y:S04]  /*136a0*/  LDGSTS.E [R250+0x34008], desc[UR60][R140.64], !P6 ;  /* 0x340080008cfa7fae */ /* 0x0003e8000f12187c */
[----:B------:R4:W-:Y:S04]  /*136b0*/  STL.64 [R1+0xa30], R76 ;  /* 0x000a304c01007387 */ /* 0x0009e80000100a00 */
[----:B------:R-:W-:Y:S04]  /*136c0*/  LDGSTS.E [R250+0x3000c], desc[UR60][R60.64], !P0 ;  /* 0x3000c0003cfa7fae */ /* 0x000fe8000c12187c */
[----:B---3--:R-:W1:Y:S04]  /*136d0*/  LDL.LU.64 R140, [R1+0x770] ;  /* 0x00077000018c7983 */ /* 0x008e680000300a00 */
[----:B------:R-:W-:Y:S04]  /*136e0*/  LDGSTS.E [R250+0x3400c], desc[UR60][R44.64], !P0 ;  /* 0x3400c0002cfa7fae */ /* 0x000fe8000c12187c */
[----:B------:R-:W3:Y:S04]  /*136f0*/  LDL.LU.64 R60, [R1+0x778] ;  /* 0x00077800013c7983 */ /* 0x000ee80000300a00 */
[----:B------:R-:W-:Y:S04]  /*13700*/  LDGSTS.E [R250+0x38000], desc[UR60][R204.64], !P1 ;  /* 0x38000000ccfa7fae */ /* 0x000fe8000c92187c */
[----:B--2---:R-:W2:Y:S04]  /*13710*/  LDL.LU.64 R44, [R1+0x780] ;  /* 0x00078000012c7983 */ /* 0x004ea80000300a00 */
[----:B------:R-:W-:Y:S04]  /*13720*/  LDGSTS.E [R250+0x3c000], desc[UR60][R188.64], !P1 ;  /* 0x3c000000bcfa7fae */ /* 0x000fe8000c92187c */
[----:B------:R-:W-:Y:S01]  /*13730*/  LDGSTS.E [R250+0x38004], desc[UR60][R172.64], !P3 ;  /* 0x38004000acfa7fae */ /* 0x000fe2000d92187c */
[----:B------:R-:W-:-:S02]  /*13740*/  VIADD R246, R247, 0xffffff05 ;  /* 0xffffff05f7f67836 */ /* 0x000fc40000000000 */
[----:B------:R-:W-:Y:S01]  /*13750*/  VIADD R240, R252, 0xffffff04 ;  /* 0xffffff04fcf07836 */ /* 0x000fe20000000000 */
[----:B------:R-:W-:Y:S01]  /*13760*/  LDGSTS.E [R250+0x3c004], desc[UR60][R156.64], !P3 ;  /* 0x3c0040009cfa7fae */ /* 0x000fe2000d92187c */
[----:B------:R-:W2:Y:S03]  /*13770*/  LDC R247, c[0x0][0x230] ;  /* 0x00008c00fff77b82 */ /* 0x000ea60000000800 */
[----:B------:R-:W2:Y:S01]  /*13780*/  LDL.LU.64 R172, [R1+0x788] ;  /* 0x0007880001ac7983 */ /* 0x000ea20000300a00 */
[----:B------:R-:W-:-:S04]  /*13790*/  ISETP.GE.U32.AND P4, PT, R246, 0x7ffffe86, PT ;  /* 0x7ffffe86f600780c */ /* 0x000fc80003f86070 */
[----:B------:R-:W2:Y:S01]  /*137a0*/  LDC R252, c[0x0][0x230] ;  /* 0x00008c00fffc7b82 */ /* 0x000ea20000000800 */
[----:B------:R-:W-:Y:S01]  /*137b0*/  ISETP.GE.U32.AND P5, PT, R240, 0x7ffffe85, PT ;  /* 0x7ffffe85f000780c */ /* 0x000fe20003fa6070 */
[----:B------:R-:W-:Y:S01]  /*137c0*/  VIADD R246, R248, 0xffffff63 ;  /* 0xffffff63f8f67836 */ /* 0x000fe20000000000 */
[----:B------:R-:W-:-:S04]  /*137d0*/  IADD3 R240, R249, -0x9e, RZ ;  /* 0xffffff62f9f07810 */ /* 0x000fc80007ffe0ff */
[----:B------:R-:W-:Y:S02]  /*137e0*/  ISETP.GE.U32.AND P1, PT, R246, 0x7ffffee4, PT ;  /* 0x7ffffee4f600780c */ /* 0x000fe40003f26070 */
[----:B------:R-:W-:Y:S01]  /*137f0*/  LDGSTS.E [R250+0x38008], desc[UR60][R124.64], !P4 ;  /* 0x380080007cfa7fae */ /* 0x000fe2000e12187c */
[----:B------:R-:W2:Y:S03]  /*13800*/  LDC R249, c[0x0][0x230] ;  /* 0x00008c00fff97b82 */ /* 0x000ea60000000800 */
[----:B------:R-:W-:Y:S04]  /*13810*/  LDGSTS.E [R250+0x3c008], desc[UR60][R108.64], !P4 ;  /* 0x3c0080006cfa7fae */ /* 0x000fe8000e12187c */
[----:B------:R-:W-:Y:S04]  /*13820*/  LDGSTS.E [R250+0x3800c], desc[UR60][R92.64], !P5 ;  /* 0x3800c0005cfa7fae */ /* 0x000fe8000e92187c */
[----:B------:R1:W-:Y:S01]  /*13830*/  LDGSTS.E [R250+0x3c00c], desc[UR60][R76.64], !P5 ;  /* 0x3c00c0004cfa7fae */ /* 0x0003e2000e92187c */
[----:B------:R-:W-:Y:S01]  /*13840*/  ISETP.GE.U32.AND P3, PT, R240, 0x7ffffee3, PT ;  /* 0x7ffffee3f000780c */ /* 0x000fe20003f66070 */
[----:B------:R-:W-:-:S02]  /*13850*/  VIADD R246, R11, 0xffffff43 ;  /* 0xffffff430bf67836 */ /* 0x000fc40000000000 */
[----:B------:R-:W2:Y:S04]  /*13860*/  LDL.LU.64 R92, [R1+0x790] ;  /* 0x00079000015c7983 */ /* 0x000ea80000300a00 */
[----:B----4-:R-:W4:Y:S01]  /*13870*/  LDL.LU.64 R76, [R1+0x798] ;  /* 0x00079800014c7983 */ /* 0x010f220000300a00 */
[----:B------:R-:W-:Y:S01]  /*13880*/  IADD3 R240, R10, -0xbe, RZ ;  /* 0xffffff420af07810 */ /* 0x000fe20007ffe0ff */
[----:B-1----:R-:W-:Y:S02]  /*13890*/  IMAD.WIDE R140, R2, 0x4, R140 ;  /* 0x00000004028c7825 */ /* 0x002fe400078e028c */
[----:B------:R-:W4:Y:S01]  /*138a0*/  LDL.LU.64 R156, [R1+0x7a0] ;  /* 0x0007a000019c7983 */ /* 0x000f220000300a00 */
[----:B------:R-:W-:Y:S01]  /*138b0*/  ISETP.GE.U32.AND P6, PT, R246, 0x7ffffec4, PT ;  /* 0x7ffffec4f600780c */ /* 0x000fe20003fc6070 */
[----:B------:R-:W1:Y:S02]  /*138c0*/  LDC R250, c[0x0][0x230] ;  /* 0x00008c00fffa7b82 */ /* 0x000e640000000800 */
[----:B------:R-:W4:Y:S01]  /*138d0*/  LDL.LU.64 R108, [R1+0x7a8] ;  /* 0x0007a800016c7983 */ /* 0x000f220000300a00 */
[----:B---3--:R-:W-:-:S03]  /*138e0*/  IMAD.WIDE R124, R2, 0x4, R60 ;  /* 0x00000004027c7825 */ /* 0x008fc600078e023c */
[----:B------:R3:W-:Y:S01]  /*138f0*/  STL.64 [R1+0x208], R140 ;  /* 0x0002088c01007387 */ /* 0x0007e20000100a00 */
[----:B------:R-:W-:Y:S01]  /*13900*/  ISETP.GE.U32.AND P0, PT, R240, 0x7ffffec3, PT ;  /* 0x7ffffec3f000780c */ /* 0x000fe20003f06070 */
[----:B------:R-:W-:Y:S02]  /*13910*/  VIADD R246, R9, 0xffffff41 ;  /* 0xffffff4109f67836 */ /* 0x000fe40000000000 */
[----:B------:R-:W-:Y:S01]  /*13920*/  LDGSTS.E [R251+0x20000], desc[UR60][R140.64], !P1 ;  /* 0x200000008cfb7fae */ /* 0x000fe2000c92187c */
[----:B--2---:R-:W-:-:S03]  /*13930*/  IMAD.WIDE R10, R2, 0x4, R44 ;  /* 0x00000004020a7825 */ /* 0x004fc600078e022c */
[----:B------:R-:W-:Y:S04]  /*13940*/  LDGSTS.E [R251+0x24000], desc[UR60][R124.64], !P1 ;  /* 0x240000007cfb7fae */ /* 0x000fe8000c92187c */
[----:B------:R-:W2:Y:S01]  /*13950*/  LDL.LU.64 R44, [R1+0x7b0] ;  /* 0x0007b000012c7983 */ /* 0x000ea20000300a00 */
[----:B------:R-:W-:-:S03]  /*13960*/  VIADD R240, R8, 0xffffff40 ;  /* 0xffffff4008f07836 */ /* 0x000fc60000000000 */
[----:B------:R-:W-:Y:S04]  /*13970*/  STL.64 [R1+0x210], R124 ;  /* 0x0002107c01007387 */ /* 0x000fe80000100a00 */
[----:B------:R-:W2:Y:S04]  /*13980*/  LDL.LU.64 R60, [R1+0x7b8] ;  /* 0x0007b800013c7983 */ /* 0x000ea80000300a00 */
[----:B------:R-:W-:Y:S01]  /*13990*/  STL.64 [R1+0x218], R10 ;  /* 0x0002180a01007387 */ /* 0x000fe20000100a00 */
[----:B------:R-:W-:-:S03]  /*139a0*/  IMAD.WIDE R8, R2, 0x4, R172 ;  /* 0x0000000402087825 */ /* 0x000fc600078e02ac */
[----:B------:R-:W-:Y:S04]  /*139b0*/  LDGSTS.E [R251+0x20004], desc[UR60][R10.64], !P3 ;  /* 0x200040000afb7fae */ /* 0x000fe8000d92187c */
[----:B------:R-:W2:Y:S04]  /*139c0*/  LDL.LU.64 R172, [R1+0x7c0] ;  /* 0x0007c00001ac7983 */ /* 0x000ea80000300a00 */
[----:B---3--:R-:W3:Y:S01]  /*139d0*/  LDL.LU.64 R140, [R1+0x7c8] ;  /* 0x0007c800018c7983 */ /* 0x008ee20000300a00 */
[----:B------:R-:W-:Y:S02]  /*139e0*/  VIADD R248, R247, 0xffffff61 ;  /* 0xffffff61f7f87836 */ /* 0x000fe40000000000 */
[----:B------:R-:W-:Y:S01]  /*139f0*/  VIADD R247, R252, 0xffffff60 ;  /* 0xffffff60fcf77836 */ /* 0x000fe20000000000 */
[----:B------:R1:W-:Y:S01]  /*13a00*/  STL.64 [R1+0x220], R8 ;  /* 0x0002200801007387 */ /* 0x0003e20000100a00 */
[----:B------:R-:W3:Y:S01]  /*13a10*/  LDC R252, c[0x0][0x230] ;  /* 0x00008c00fffc7b82 */ /* 0x000ee20000000800 */
[----:B------:R-:W-:-:S02]  /*13a20*/  ISETP.GE.U32.AND P4, PT, R248, 0x7ffffee2, PT ;  /* 0x7ffffee2f800780c */ /* 0x000fc40003f86070 */
[----:B------:R-:W-:Y:S01]  /*13a30*/  ISETP.GE.U32.AND P5, PT, R247, 0x7ffffee1, PT ;  /* 0x7ffffee1f700780c */ /* 0x000fe20003fa6070 */
[----:B------:R1:W-:Y:S04]  /*13a40*/  LDGSTS.E [R251+0x24004], desc[UR60][R8.64], !P3 ;  /* 0x2400400008fb7fae */ /* 0x0003e8000d92187c */
[----:B------:R-:W3:Y:S01]  /*13a50*/  LDC R247, c[0x0][0x230] ;  /* 0x00008c00fff77b82 */ /* 0x000ee20000000800 */
[----:B------:R-:W-:-:S07]  /*13a60*/  IMAD.WIDE R204, R2, 0x4, R92 ;  /* 0x0000000402cc7825 */ /* 0x000fce00078e025c */
[----:B-1----:R-:W1:Y:S01]  /*13a70*/  LDC R8, c[0x0][0x230] ;  /* 0x00008c00ff087b82 */ /* 0x002e620000000800 */
[----:B------:R-:W3:Y:S01]  /*13a80*/  LDL.LU.64 R92, [R1+0x7d0] ;  /* 0x0007d000015c7983 */ /* 0x000ee20000300a00 */
[----:B----4-:R-:W-:-:S03]  /*13a90*/  IMAD.WIDE R188, R2, 0x4, R76 ;  /* 0x0000000402bc7825 */ /* 0x010fc600078e024c */
[----:B------:R-:W4:Y:S01]  /*13aa0*/  LDL.LU.64 R76, [R1+0x7d8] ;  /* 0x0007d800014c7983 */ /* 0x000f220000300a00 */
[----:B------:R-:W-:Y:S02]  /*13ab0*/  ISETP.GE.U32.AND P1, PT, R246, 0x7ffffec2, PT ;  /* 0x7ffffec2f600780c */ /* 0x000fe40003f26070 */
[----:B------:R-:W1:Y:S01]  /*13ac0*/  LDC R248, c[0x0][0x230] ;  /* 0x00008c00fff87b82 */ /* 0x000e620000000800 */
[----:B------:R-:W-:Y:S04]  /*13ad0*/  STL.64 [R1+0x228], R204 ;  /* 0x000228cc01007387 */ /* 0x000fe80000100a00 */
[----:B------:R-:W-:Y:S04]  /*13ae0*/  STL.64 [R1+0x230], R188 ;  /* 0x000230bc01007387 */ /* 0x000fe80000100a00 */
[----:B------:R-:W-:Y:S04]  /*13af0*/  LDGSTS.E [R251+0x20008], desc[UR60][R204.64], !P4 ;  /* 0x20008000ccfb7fae */ /* 0x000fe8000e12187c */
[----:B------:R-:W-:Y:S01]  /*13b00*/  LDGSTS.E [R251+0x24008], desc[UR60][R188.64], !P4 ;  /* 0x24008000bcfb7fae */ /* 0x000fe2000e12187c */
[----:B------:R-:W-:-:S03]  /*13b10*/  IMAD.WIDE R124, R2, 0x4, R156 ;  /* 0x00000004027c7825 */ /* 0x000fc600078e029c */
[----:B------:R-:W4:Y:S01]  /*13b20*/  LDL.LU.64 R156, [R1+0x7e0] ;  /* 0x0007e000019c7983 */ /* 0x000f220000300a00 */
[----:B------:R-:W-:-:S03]  /*13b30*/  IMAD.WIDE R10, R2, 0x4, R108 ;  /* 0x00000004020a7825 */ /* 0x000fc600078e026c */
[----:B------:R-:W4:Y:S04]  /*13b40*/  LDL.LU.64 R108, [R1+0x808] ;  /* 0x00080800016c7983 */ /* 0x000f280000300a00 */
[----:B------:R1:W-:Y:S04]  /*13b50*/  STL.64 [R1+0x238], R124 ;  /* 0x0002387c01007387 */ /* 0x0003e80000100a00 */
[----:B------:R1:W-:Y:S01]  /*13b60*/  LDGSTS.E [R251+0x2000c], desc[UR60][R124.64], !P5 ;  /* 0x2000c0007cfb7fae */ /* 0x0003e2000e92187c */
[----:B--2---:R-:W-:-:S03]  /*13b70*/  IMAD.WIDE R44, R2, 0x4, R44 ;  /* 0x00000004022c7825 */ /* 0x004fc600078e022c */
[----:B------:R3:W-:Y:S04]  /*13b80*/  STL.64 [R1+0x240], R10 ;  /* 0x0002400a01007387 */ /* 0x0007e80000100a00 */
[----:B------:R3:W-:Y:S01]  /*13b90*/  LDGSTS.E [R251+0x2400c], desc[UR60][R10.64], !P5 ;  /* 0x2400c0000afb7fae */ /* 0x0007e2000e92187c */
[----:B------:R-:W-:-:S03]  /*13ba0*/  IMAD.WIDE R60, R2, 0x4, R60 ;  /* 0x00000004023c7825 */ /* 0x000fc600078e023c */
[----:B------:R2:W-:Y:S04]  /*13bb0*/  STL.64 [R1+0x408], R44 ;  /* 0x0004082c01007387 */ /* 0x0005e80000100a00 */
[----:B------:R2:W-:Y:S04]  /*13bc0*/  STL.64 [R1+0x410], R60 ;  /* 0x0004103c01007387 */ /* 0x0005e80000100a00 */
[----:B------:R-:W-:Y:S01]  /*13bd0*/  LDGSTS.E [R251+0x28000], desc[UR60][R44.64], !P6 ;  /* 0x280000002cfb7fae */ /* 0x000fe2000f12187c */
[----:B-1----:R-:W-:-:S03]  /*13be0*/  IMAD.WIDE R124, R2, 0x4, R172 ;  /* 0x00000004027c7825 */ /* 0x002fc600078e02ac */
[----:B------:R-:W-:Y:S01]  /*13bf0*/  LDGSTS.E [R251+0x2c000], desc[UR60][R60.64], !P6 ;  /* 0x2c0000003cfb7fae */ /* 0x000fe2000f12187c */
[----:B---3--:R-:W-:Y:S01]  /*13c00*/  IMAD.WIDE R10, R2, 0x4, R140 ;  /* 0x00000004020a7825 */ /* 0x008fe200078e028c */
[----:B------:R-:W-:Y:S02]  /*13c10*/  ISETP.GE.U32.AND P3, PT, R240, 0x7ffffec1, PT ;  /* 0x7ffffec1f000780c */ /* 0x000fe40003f66070 */
[----:B------:R-:W3:Y:S04]  /*13c20*/  LDL.LU.64 R140, [R1+0x868] ;  /* 0x00086800018c7983 */ /* 0x000ee80000300a00 */
[----:B------:R-:W-:Y:S04]  /*13c30*/  STL.64 [R1+0x418], R124 ;  /* 0x0004187c01007387 */ /* 0x000fe80000100a00 */
[----:B--2---:R-:W2:Y:S04]  /*13c40*/  LDL.LU.64 R44, [R1+0x860] ;  /* 0x00086000012c7983 */ /* 0x004ea80000300a00 */
[----:B------:R1:W-:Y:S04]  /*13c50*/  STL.64 [R1+0x420], R10 ;  /* 0x0004200a01007387 */ /* 0x0003e80000100a00 */
[----:B------:R-:W2:Y:S04]  /*13c60*/  LDL.LU.64 R204, [R1+0x858] ;  /* 0x0008580001cc7983 */ /* 0x000ea80000300a00 */
[----:B------:R-:W2:Y:S01]  /*13c70*/  LDL.LU.64 R60, [R1+0x850] ;  /* 0x00085000013c7983 */ /* 0x000ea20000300a00 */
[----:B------:R-:W-:Y:S01]  /*13c80*/  IADD3 R240, R250, -0xde, RZ ;  /* 0xffffff22faf07810 */ /* 0x000fe20007ffe0ff */
[----:B------:R-:W-:-:S02]  /*13c90*/  VIADD R246, R249, 0xffffff23 ;  /* 0xffffff23f9f67836 */ /* 0x000fc40000000000 */
[----:B------:R-:W1:Y:S01]  /*13ca0*/  LDC R249, c[0x0][0x230] ;  /* 0x00008c00fff97b82 */ /* 0x000e620000000800 */
[----:B------:R-:W-:Y:S01]  /*13cb0*/  ISETP.GE.U32.AND P5, PT, R240, 0x7ffffea3, PT ;  /* 0x7ffffea3f000780c */ /* 0x000fe20003fa6070 */
[----:B------:R-:W-:Y:S01]  /*13cc0*/  VIADD R240, R252, 0xffffff21 ;  /* 0xffffff21fcf07836 */ /* 0x000fe20000000000 */
[----:B------:R-:W-:Y:S04]  /*13cd0*/  LDGSTS.E [R251+0x28004], desc[UR60][R124.64], !P0 ;  /* 0x280040007cfb7fae */ /* 0x000fe8000c12187c */
[----:B------:R-:W-:Y:S01]  /*13ce0*/  ISETP.GE.U32.AND P6, PT, R240, 0x7ffffea2, PT ;  /* 0x7ffffea2f000780c */ /* 0x000fe20003fc6070 */
[----:B------:R-:W-:Y:S01]  /*13cf0*/  VIADD R240, R247, 0xffffff20 ;  /* 0xffffff20f7f07836 */ /* 0x000fe20000000000 */
[----:B------:R1:W-:Y:S01]  /*13d00*/  LDGSTS.E [R251+0x2c004], desc[UR60][R10.64], !P0 ;  /* 0x2c0040000afb7fae */ /* 0x0003e2000c12187c */
[----:B------:R-:W1:Y:S01]  /*13d10*/  LDC R247, c[0x0][0x230] ;  /* 0x00008c00fff77b82 */ /* 0x000e620000000800 */
[----:B------:R-:W-:-:S02]  /*13d20*/  IMAD.WIDE R92, R2, 0x4, R92 ;  /* 0x00000004025c7825 */ /* 0x000fc400078e025c */
[----:B------:R-:W-:Y:S02]  /*13d30*/  ISETP.GE.U32.AND P0, PT, R240, 0x7ffffea1, PT ;  /* 0x7ffffea1f000780c */ /* 0x000fe40003f06070 */
[----:B----4-:R-:W-:Y:S01]  /*13d40*/  IMAD.WIDE R76, R2, 0x4, R76 ;  /* 0x00000004024c7825 */ /* 0x010fe200078e024c */
[----:B------:R-:W-:Y:S01]  /*13d50*/  IADD3 R240, R8, -0xfe, RZ ;  /* 0xffffff0208f07810 */ /* 0x000fe20007ffe0ff */
[----:B------:R-:W-:Y:S01]  /*13d60*/  STL.64 [R1+0x428], R92 ;  /* 0x0004285c01007387 */ /* 0x000fe20000100a00 */
[----:B------:R-:W-:-:S03]  /*13d70*/  ISETP.GE.U32.AND P4, PT, R246, 0x7ffffea4, PT ;  /* 0x7ffffea4f600780c */ /* 0x000fc60003f86070 */
[----:B------:R4:W-:Y:S04]  /*13d80*/  STL.64 [R1+0x430], R76 ;  /* 0x0004304c01007387 */ /* 0x0009e80000100a00 */
[----:B------:R-:W-:Y:S04]  /*13d90*/  LDGSTS.E [R251+0x28008], desc[UR60][R92.64], !P1 ;  /* 0x280080005cfb7fae */ /* 0x000fe8000c92187c */
[----:B------:R-:W-:Y:S01]  /*13da0*/  LDGSTS.E [R251+0x2c008], desc[UR60][R76.64], !P1 ;  /* 0x2c0080004cfb7fae */ /* 0x000fe2000c92187c */
[----:B------:R-:W-:Y:S01]  /*13db0*/  VIADD R246, R248, 0xffffff03 ;  /* 0xffffff03f8f67836 */ /* 0x000fe20000000000 */
[----:B-1----:R-:W-:-:S04]  /*13dc0*/  IADD3 R250, R247, -0x100, RZ ;  /* 0xffffff00f7fa7810 */ /* 0x002fc80007ffe0ff */
[----:B------:R-:W-:Y:S01]  /*13dd0*/  ISETP.GE.U32.AND P1, PT, R246, 0x7ffffe84, PT ;  /* 0x7ffffe84f600780c */ /* 0x000fe20003f26070 */
[----:B------:R-:W-:-:S04]  /*13de0*/  IMAD.WIDE R10, R2, 0x4, R156 ;  /* 0x00000004020a7825 */ /* 0x000fc800078e029c */
[----:B------:R-:W-:Y:S01]  /*13df0*/  IMAD.WIDE R8, R2, 0x4, R108 ;  /* 0x0000000402087825 */ /* 0x000fe200078e026c */
[----:B------:R-:W-:Y:S04]  /*13e00*/  STL.64 [R1+0x438], R10 ;  /* 0x0004380a01007387 */ /* 0x000fe80000100a00 */
[----:B----4-:R-:W4:Y:S04]  /*13e10*/  LDL.LU.64 R76, [R1+0x848] ;  /* 0x00084800014c7983 */ /* 0x010f280000300a00 */
[----:B------:R3:W-:Y:S04]  /*13e20*/  STL.64 [R1+0x440], R8 ;  /* 0x0004400801007387 */ /* 0x0007e80000100a00 */
[----:B------:R-:W4:Y:S04]  /*13e30*/  LDL.LU.64 R108, [R1+0x838] ;  /* 0x00083800016c7983 */ /* 0x000f280000300a00 */
[----:B------:R-:W4:Y:S04]  /*13e40*/  LDL.LU.64 R156, [R1+0x828] ;  /* 0x00082800019c7983 */ /* 0x000f280000300a00 */
[----:B------:R-:W-:Y:S04]  /*13e50*/  LDGSTS.E [R251+0x2800c], desc[UR60][R10.64], !P3 ;  /* 0x2800c0000afb7fae */ /* 0x000fe8000d92187c */
[----:B------:R-:W4:Y:S04]  /*13e60*/  LDL.LU.64 R188, [R1+0x818] ;  /* 0x0008180001bc7983 */ /* 0x000f280000300a00 */
[----:B------:R3:W-:Y:S01]  /*13e70*/  LDGSTS.E [R251+0x2c00c], desc[UR60][R8.64], !P3 ;  /* 0x2c00c00008fb7fae */ /* 0x0007e2000d92187c */
[----:B------:R-:W-:-:S03]  /*13e80*/  ISETP.GE.U32.AND P3, PT, R240, 0x7ffffe83, PT ;  /* 0x7ffffe83f000780c */ /* 0x000fc60003f66070 */
[----:B------:R-:W4:Y:S01]  /*13e90*/  LDL.LU.64 R220, [R1+0x800] ;  /* 0x0008000001dc7983 */ /* 0x000f220000300a00 */
[----:B------:R-:W-:-:S03]  /*13ea0*/  VIADD R240, R249, 0xffffff01 ;  /* 0xffffff01f9f07836 */ /* 0x000fc60000000000 */
[----:B------:R-:W4:Y:S01]  /*13eb0*/  LDL.LU.64 R124, [R1+0x7f0] ;  /* 0x0007f000017c7983 */ /* 0x000f220000300a00 */
[----:B---3--:R-:W-:-:S03]  /*13ec0*/  IMAD.WIDE R8, R2, 0x4, R140 ;  /* 0x0000000402087825 */ /* 0x008fc600078e028c */
[----:B------:R-:W3:Y:S01]  /*13ed0*/  LDL.LU.64 R92, [R1+0x840] ;  /* 0x00084000015c7983 */ /* 0x000ee20000300a00 */
[----:B------:R-:W-:-:S03]  /*13ee0*/  IMAD.MOV.U32 R248, RZ, RZ, R8 ;  /* 0x000000fffff87224 */ /* 0x000fc600078e0008 */
[----:B------:R-:W3:Y:S01]  /*13ef0*/  LDL.LU.64 R140, [R1+0x830] ;  /* 0x00083000018c7983 */ /* 0x000ee20000300a00 */
[----:B--2---:R-:W-:-:S03]  /*13f00*/  IMAD.WIDE R44, R2, 0x4, R44 ;  /* 0x00000004022c7825 */ /* 0x004fc600078e022c */
[----:B------:R-:W2:Y:S01]  /*13f10*/  LDL.LU.64 R172, [R1+0x820] ;  /* 0x0008200001ac7983 */ /* 0x000ea20000300a00 */
[----:B------:R-:W-:-:S03]  /*13f20*/  IMAD.MOV.U32 R249, RZ, RZ, R9 ;  /* 0x000000fffff97224 */ /* 0x000fc600078e0009 */
[----:B------:R1:W-:Y:S01]  /*13f30*/  STL.64 [R1+0x608], R8 ;  /* 0x0006080801007387 */ /* 0x0003e20000100a00 */
[----:B------:R-:W-:-:S03]  /*13f40*/  IMAD.WIDE R10, R2, 0x4, R204 ;  /* 0x00000004020a7825 */ /* 0x000fc600078e02cc */
[----:B------:R1:W-:Y:S01]  /*13f50*/  STL.64 [R1+0x610], R44 ;  /* 0x0006102c01007387 */ /* 0x0003e20000100a00 */
[----:B------:R-:W-:-:S03]  /*13f60*/  IMAD.WIDE R60, R2, 0x4, R60 ;  /* 0x00000004023c7825 */ /* 0x000fc600078e023c */
[----:B------:R-:W2:Y:S04]  /*13f70*/  LDL.LU.64 R204, [R1+0x810] ;  /* 0x0008100001cc7983 */ /* 0x000ea80000300a00 */
[----:B-1----:R-:W2:Y:S04]  /*13f80*/  LDL.LU.64 R8, [R1+0x7f8] ;  /* 0x0007f80001087983 */ /* 0x002ea80000300a00 */
[----:B------:R1:W-:Y:S04]  /*13f90*/  STL.64 [R1+0x618], R10 ;  /* 0x0006180a01007387 */ /* 0x0003e80000100a00 */
[----:B------:R-:W-:Y:S04]  /*13fa0*/  LDGSTS.E [R251+0x30000], desc[UR60][R248.64], !P4 ;  /* 0x30000000f8fb7fae */ /* 0x000fe8000e12187c */
[----:B------:R1:W-:Y:S04]  /*13fb0*/  STL.64 [R1+0x620], R60 ;  /* 0x0006203c01007387 */ /* 0x0003e80000100a00 */
[----:B------:R-:W-:Y:S04]  /*13fc0*/  LDGSTS.E [R251+0x34000], desc[UR60][R44.64], !P4 ;  /* 0x340000002cfb7fae */ /* 0x000fe8000e12187c */
[----:B------:R-:W-:Y:S01]  /*13fd0*/  LDGSTS.E [R251+0x30004], desc[UR60][R10.64], !P5 ;  /* 0x300040000afb7fae */ /* 0x000fe2000e92187c */
[----:B------:R-:W-:-:S03]  /*13fe0*/  IMAD.SHL.U32 R241, R241, 0x80, RZ ;  /* 0x00000080f1f17824 */ /* 0x000fc600078e00ff */
[----:B------:R-:W-:Y:S04]  /*13ff0*/  LDGSTS.E [R251+0x34004], desc[UR60][R60.64], !P5 ;  /* 0x340040003cfb7fae */ /* 0x000fe8000e92187c */
[----:B------:R-:W2:Y:S04]  /*14000*/  LDL.LU.64 R44, [R1+0x1040] ;  /* 0x00104000012c7983 */ /* 0x000ea80000300a00 */
[----:B------:R-:W2:Y:S04]  /*14010*/  LDL.LU.64 R246, [R1+0x7e8] ;  /* 0x0007e80001f67983 */ /* 0x000ea80000300a00 */
[----:B-1----:R-:W2:Y:S04]  /*14020*/  LDL.LU.64 R10, [R1+0x80] ;  /* 0x00008000010a7983 */ /* 0x002ea80000300a00 */
[----:B------:R-:W2:Y:S04]  /*14030*/  LDL.LU.64 R248, [R1+0x40] ;  /* 0x0000400001f87983 */ /* 0x000ea80000300a00 */
[----:B------:R-:W2:Y:S04]  /*14040*/  LDL.LU.64 R60, [R1+0x1038] ;  /* 0x00103800013c7983 */ /* 0x000ea80000300a00 */
[----:B------:R-:W-:Y:S01]  /*14050*/  STL [R1+0xc48], R241 ;  /* 0x000c48f101007387 */ /* 0x000fe20000100800 */
[----:B------:R-:W-:-:S02]  /*14060*/  ISETP.GE.U32.AND P4, PT, R240, 0x7ffffe82, PT ;  /* 0x7ffffe82f000780c */ /* 0x000fc40003f86070 */
[----:B------:R-:W-:Y:S01]  /*14070*/  ISETP.GE.U32.AND P5, PT, R250, 0x7ffffe81, PT ;  /* 0x7ffffe81fa00780c */ /* 0x000fe20003fa6070 */
[----:B----4-:R-:W-:-:S04]  /*14080*/  IMAD.WIDE R76, R2, 0x4, R76 ;  /* 0x00000004024c7825 */ /* 0x010fc800078e024c */
[C---:B------:R-:W-:Y:S01]  /*14090*/  IMAD.WIDE R108, R2.reuse, 0x4, R108 ;  /* 0x00000004026c7825 */ /* 0x040fe200078e026c */
[----:B------:R1:W-:Y:S03]  /*140a0*/  STL.64 [R1+0x628], R76 ;  /* 0x0006284c01007387 */ /* 0x0003e60000100a00 */
[C---:B------:R-:W-:Y:S01]  /*140b0*/  IMAD.WIDE R156, R2.reuse, 0x4, R156 ;  /* 0x00000004029c7825 */ /* 0x040fe200078e029c */
[----:B------:R-:W-:Y:S03]  /*140c0*/  STL.64 [R1+0x638], R108 ;  /* 0x0006386c01007387 */ /* 0x000fe60000100a00 */
        /* <DEDUP_REMOVED lines=9> */
[----:B------:R3:W-:Y:S03]  /*14160*/  STL.64 [R1+0x630], R92 ;  /* 0x0006305c01007387 */ /* 0x0007e60000100a00 */
[C---:B--2---:R-:W-:Y:S01]  /*14170*/  IMAD.WIDE R172, R2.reuse, 0x4, R172 ;  /* 0x0000000402ac7825 */ /* 0x044fe200078e02ac */
[----:B------:R-:W-:Y:S04]  /*14180*/  STL.64 [R1+0x848], R124 ;  /* 0x0008487c01007387 */ /* 0x000fe80000100a00 */
[----:B------:R2:W-:Y:S04]  /*14190*/  STL.64 [R1+0x640], R140 ;  /* 0x0006408c01007387 */ /* 0x0005e80000100a00 */
[----:B------:R4:W-:Y:S01]  /*141a0*/  STL.64 [R1+0x818], R172 ;  /* 0x000818ac01007387 */ /* 0x0009e20000100a00 */
[----:B------:R-:W-:-:S03]  /*141b0*/  IMAD.WIDE R204, R2, 0x4, R204 ;  /* 0x0000000402cc7825 */ /* 0x000fc600078e02cc */
[----:B-1----:R-:W4:Y:S01]  /*141c0*/  LDL.LU.64 R76, [R1+0x1030] ;  /* 0x00103000014c7983 */ /* 0x002f220000300a00 */
[----:B------:R-:W-:-:S03]  /*141d0*/  IMAD.WIDE R8, R2, 0x4, R8 ;  /* 0x0000000402087825 */ /* 0x000fc600078e0208 */
[----:B------:R1:W-:Y:S04]  /*141e0*/  STL.64 [R1+0x820], R204 ;  /* 0x000820cc01007387 */ /* 0x0003e80000100a00 */
[----:B------:R-:W-:Y:S04]  /*141f0*/  LDGSTS.E [R251+0x34008], desc[UR60][R92.64], !P6 ;  /* 0x340080005cfb7fae */ /* 0x000fe8000f12187c */
[----:B------:R-:W-:Y:S04]  /*14200*/  LDGSTS.E [R251+0x3000c], desc[UR60][R108.64], !P0 ;  /* 0x3000c0006cfb7fae */ /* 0x000fe8000c12187c */
[----:B------:R-:W-:Y:S04]  /*14210*/  LDGSTS.E [R251+0x3400c], desc[UR60][R140.64], !P0 ;  /* 0x3400c0008cfb7fae */ /* 0x000fe8000c12187c */
[----:B---3--:R-:W3:Y:S04]  /*14220*/  LDL.LU.64 R92, [R1+0x1028] ;  /* 0x00102800015c7983 */ /* 0x008ee80000300a00 */
[----:B------:R1:W-:Y:S04]  /*14230*/  STL.64 [R1+0x830], R8 ;  /* 0x0008300801007387 */ /* 0x0003e80000100a00 */
[----:B------:R-:W3:Y:S04]  /*14240*/  LDL.LU.64 R108, [R1+0x1020] ;  /* 0x00102000016c7983 */ /* 0x000ee80000300a00 */
[----:B------:R-:W-:Y:S01]  /*14250*/  LDGSTS.E [R251+0x38000], desc[UR60][R156.64], !P1 ;  /* 0x380000009cfb7fae */ /* 0x000fe2000c92187c */
[----:B------:R-:W-:-:S03]  /*14260*/  IMAD.WIDE R246, R2, 0x4, R246 ;  /* 0x0000000402f67825 */ /* 0x000fc600078e02f6 */
[----:B------:R-:W-:Y:S04]  /*14270*/  LDGSTS.E [R251+0x3c000], desc[UR60][R172.64], !P1 ;  /* 0x3c000000acfb7fae */ /* 0x000fe8000c92187c */
[----:B------:R1:W-:Y:S04]  /*14280*/  STL.64 [R1+0x840], R246 ;  /* 0x000840f601007387 */ /* 0x0003e80000100a00 */
[----:B--2---:R-:W2:Y:S04]  /*14290*/  LDL.LU.64 R140, [R1+0x1018] ;  /* 0x00101800018c7983 */ /* 0x004ea80000300a00 */
[----:B------:R-:W3:Y:S04]  /*142a0*/  LDL.LU.64 R156, [R1+0x1010] ;  /* 0x00101000019c7983 */ /* 0x000ee80000300a00 */
[----:B----4-:R-:W4:Y:S04]  /*142b0*/  LDL.LU.64 R172, [R1+0x1008] ;  /* 0x0010080001ac7983 */ /* 0x010f280000300a00 */
[----:B------:R-:W-:Y:S04]  /*142c0*/  LDGSTS.E [R251+0x38004], desc[UR60][R188.64], !P3 ;  /* 0x38004000bcfb7fae */ /* 0x000fe8000d92187c */
[----:B------:R-:W-:Y:S04]  /*142d0*/  LDGSTS.E [R251+0x3c004], desc[UR60][R204.64], !P3 ;  /* 0x3c004000ccfb7fae */ /* 0x000fe8000d92187c */
[----:B------:R-:W-:Y:S04]  /*142e0*/  LDGSTS.E [R251+0x38008], desc[UR60][R220.64], !P4 ;  /* 0x38008000dcfb7fae */ /* 0x000fe8000e12187c */
[----:B------:R-:W4:Y:S04]  /*142f0*/  LDL.LU.64 R188, [R1+0x1000] ;  /* 0x0010000001bc7983 */ /* 0x000f280000300a00 */
[----:B-1----:R-:W4:Y:S04]  /*14300*/  LDL.LU.64 R204, [R1+0xff8] ;  /* 0x000ff80001cc7983 */ /* 0x002f280000300a00 */
[----:B------:R-:W4:Y:S04]  /*14310*/  LDL.LU.64 R220, [R1+0xff0] ;  /* 0x000ff00001dc7983 */ /* 0x000f280000300a00 */
[----:B------:R-:W-:Y:S04]  /*14320*/  LDGSTS.E [R251+0x3c008], desc[UR60][R8.64], !P4 ;  /* 0x3c00800008fb7fae */ /* 0x000fe8000e12187c */
[----:B------:R-:W-:Y:S04]  /*14330*/  LDGSTS.E [R251+0x3800c], desc[UR60][R124.64], !P5 ;  /* 0x3800c0007cfb7fae */ /* 0x000fe8000e92187c */
[----:B------:R1:W-:Y:S04]  /*14340*/  LDGSTS.E [R251+0x3c00c], desc[UR60][R246.64], !P5 ;  /* 0x3c00c000f6fb7fae */ /* 0x0003e8000e92187c */
[----:B------:R-:W4:Y:S04]  /*14350*/  LDL.LU.64 R8, [R1+0xfe8] ;  /* 0x000fe80001087983 */ /* 0x000f280000300a00 */
[----:B------:R-:W4:Y:S04]  /*14360*/  LDL.LU.64 R124, [R1+0xfe0] ;  /* 0x000fe000017c7983 */ /* 0x000f280000300a00 */
[----:B------:R-:W-:Y:S01]  /*14370*/  STL [R1], RZ ;  /* 0x000000ff01007387 */ /* 0x000fe20000100800 */
[----:B-1----:R-:W-:-:S03]  /*14380*/  IMAD.WIDE R250, R241, 0x4, R248 ;  /* 0x00000004f1fa7825 */ /* 0x002fc600078e02f8 */
[----:B------:R-:W-:Y:S04]  /*14390*/  STL [R1+0x4], RZ ;  /* 0x000004ff01007387 */ /* 0x000fe80000100800 */
[----:B------:R-:W2:Y:S04]  /*143a0*/  LDL.LU.64 R246, [R1+0x78] ;  /* 0x0000780001f67983 */ /* 0x000ea80000300a00 */
[----:B------:R-:W3:Y:S01]  /*143b0*/  LDL.LU.64 R248, [R1+0x38] ;  /* 0x0000380001f87983 */ /* 0x000ee20000300a00 */
[----:B------:R-:W-:-:S03]  /*143c0*/  IMAD.WIDE R10, R241, 0x4, R10 ;  /* 0x00000004f10a7825 */ /* 0x000fc600078e020a */
[----:B------:R-:W0:Y:S01]  /*143d0*/  LDGDEPBAR ;  /* 0x00000000000079af */ /* 0x000e220000000000 */
[----:B------:R-:W-:-:S04]  /*143e0*/  IMAD.WIDE R14, R241, 0x4, R14 ;  /* 0x00000004f10e7825 */ /* 0x000fc800078e020e */
        /* <DEDUP_REMOVED lines=13> */
[----:B------:R-:W-:Y:S03]  /*144c0*/  LDGSTS.E [R0+0x70000], desc[UR60][R10.64], P2 ;  /* 0x700000000a007fae */ /* 0x000fe6000912187c */
[C---:B------:R-:W-:Y:S01]  /*144d0*/  IMAD.WIDE R142, R241.reuse, 0x4, R142 ;  /* 0x00000004f18e7825 */ /* 0x040fe200078e028e */
[----:B------:R-:W-:Y:S03]  /*144e0*/  STL.64 [R1+0xe48], R78 ;  /* 0x000e484e01007387 */ /* 0x000fe60000100a00 */
[C---:B------:R-:W-:Y:S01]  /*144f0*/  IMAD.WIDE R158, R241.reuse, 0x4, R158 ;  /* 0x00000004f19e7825 */ /* 0x040fe200078e029e */
[----:B------:R-:W-:Y:S03]  /*14500*/  LDGSTS.E [R0+0x70400], desc[UR60][R250.64], P2 ;  /* 0x70400000fa007fae */ /* 0x000fe6000912187c */
[C---:B------:R-:W-:Y:S01]  /*14510*/  IMAD.WIDE R174, R241.reuse, 0x4, R174 ;  /* 0x00000004f1ae7825 */ /* 0x040fe200078e02ae */
[----:B------:R-:W-:Y:S03]  /*14520*/  STL.64 [R1+0xe88], R94 ;  /* 0x000e885e01007387 */ /* 0x000fe60000100a00 */
[C---:B------:R-:W-:Y:S01]  /*14530*/  IMAD.WIDE R190, R241.reuse, 0x4, R190 ;  /* 0x00000004f1be7825 */ /* 0x040fe200078e02be */
[----:B------:R-:W-:Y:S04]  /*14540*/  LDGSTS.E [R0+0x70800], desc[UR60][R14.64], P2 ;  /* 0x708000000e007fae */ /* 0x000fe8000912187c */
[----:B------:R-:W-:Y:S01]  /*14550*/  STL.64 [R1+0xec8], R110 ;  /* 0x000ec86e01007387 */ /* 0x000fe20000100a00 */
[----:B------:R-:W-:-:S03]  /*14560*/  IMAD.WIDE R206, R241, 0x4, R206 ;  /* 0x00000004f1ce7825 */ /* 0x000fc600078e02ce */
[----:B------:R-:W-:Y:S01]  /*14570*/  LDGSTS.E [R0+0x70c00], desc[UR60][R30.64], P2 ;  /* 0x70c000001e007fae */ /* 0x000fe2000912187c */
[----:B------:R-:W-:-:S03]  /*14580*/  IMAD.WIDE R222, R241, 0x4, R222 ;  /* 0x00000004f1de7825 */ /* 0x000fc600078e02de */
[----:B------:R-:W-:Y:S04]  /*14590*/  STL.64 [R1+0xf08], R126 ;  /* 0x000f087e01007387 */ /* 0x000fe80000100a00 */
[----:B------:R-:W-:Y:S04]  /*145a0*/  LDGSTS.E [R0+0x71000], desc[UR60][R46.64], P2 ;  /* 0x710000002e007fae */ /* 0x000fe8000912187c */
[----:B------:R2:W-:Y:S04]  /*145b0*/  STL.64 [R1+0xf38], R142 ;  /* 0x000f388e01007387 */ /* 0x0005e80000100a00 */
[----:B------:R-:W-:Y:S04]  /*145c0*/  LDGSTS.E [R0+0x71400], desc[UR60][R62.64], P2 ;  /* 0x714000003e007fae */ /* 0x000fe8000912187c */
[----:B------:R-:W-:Y:S04]  /*145d0*/  STL.64 [R1+0xf60], R158 ;  /* 0x000f609e01007387 */ /* 0x000fe80000100a00 */
[----:B------:R-:W-:Y:S04]  /*145e0*/  LDGSTS.E [R0+0x71800], desc[UR60][R78.64], P2 ;  /* 0x718000004e007fae */ /* 0x000fe8000912187c */
[----:B------:R-:W-:Y:S04]  /*145f0*/  STL.64 [R1+0xf80], R174 ;  /* 0x000f80ae01007387 */ /* 0x000fe80000100a00 */
[----:B------:R-:W-:Y:S04]  /*14600*/  LDGSTS.E [R0+0x71c00], desc[UR60][R94.64], P2 ;  /* 0x71c000005e007fae */ /* 0x000fe8000912187c */
[----:B------:R-:W-:Y:S04]  /*14610*/  STL.64 [R1+0xf98], R190 ;  /* 0x000f98be01007387 */ /* 0x000fe80000100a00 */
[----:B------:R-:W-:Y:S04]  /*14620*/  LDGSTS.E [R0+0x72000], desc[UR60][R110.64], P2 ;  /* 0x720000006e007fae */ /* 0x000fe8000912187c */
[----:B-1----:R-:W5:Y:S04]  /*14630*/  LDL.LU.64 R10, [R1+0xfd8] ;  /* 0x000fd800010a7983 */ /* 0x002f680000300a00 */
[----:B------:R-:W-:Y:S04]  /*14640*/  LDGSTS.E [R0+0x72400], desc[UR60][R126.64], P2 ;  /* 0x724000007e007fae */ /* 0x000fe8000912187c */
[----:B------:R-:W-:Y:S04]  /*14650*/  STL.64 [R1+0xfa8], R206 ;  /* 0x000fa8ce01007387 */ /* 0x000fe80000100a00 */
[----:B------:R2:W-:Y:S04]  /*14660*/  LDGSTS.E [R0+0x72800], desc[UR60][R142.64], P2 ;  /* 0x728000008e007fae */ /* 0x0005e8000912187c */
[----:B------:R-:W-:Y:S01]  /*14670*/  STL.64 [R1+0xfb0], R222 ;  /* 0x000fb0de01007387 */ /* 0x000fe20000100a00 */
[----:B------:R-:W-:-:S03]  /*14680*/  IMAD.WIDE R16, R241, 0x4, R16 ;  /* 0x00000004f1107825 */ /* 0x000fc600078e0210 */
[----:B------:R-:W-:Y:S01]  /*14690*/  LDGSTS.E [R0+0x72c00], desc[UR60][R158.64], P2 ;  /* 0x72c000009e007fae */ /* 0x000fe2000912187c */
        /* <DEDUP_REMOVED lines=8> */
[----:B--2---:R-:W-:-:S03]  /*14720*/  IMAD.WIDE R142, R241, 0x4, R246 ;  /* 0x00000004f18e7825 */ /* 0x004fc600078e02f6 */
[----:B------:R-:W2:Y:S01]  /*14730*/  LDL.LU.64 R246, [R1+0x70] ;  /* 0x0000700001f67983 */ /* 0x000ea20000300a00 */
[----:B---3--:R-:W-:-:S03]  /*14740*/  IMAD.WIDE R126, R241, 0x4, R248 ;  /* 0x00000004f17e7825 */ /* 0x008fc600078e02f8 */
[----:B------:R-:W3:Y:S01]  /*14750*/  LDL.LU.64 R248, [R1+0x30] ;  /* 0x0000300001f87983 */ /* 0x000ee20000300a00 */
[----:B------:R-:W-:-:S03]  /*14760*/  IMAD.WIDE R96, R241, 0x4, R96 ;  /* 0x00000004f1607825 */ /* 0x000fc600078e0260 */
[----:B------:R-:W-:Y:S01]  /*14770*/  STL.64 [R1+0x850], R142 ;  /* 0x0008508e01007387 */ /* 0x000fe20000100a00 */
        /* <DEDUP_REMOVED lines=9> */
[----:B------:R-:W-:Y:S04]  /*14810*/  STL.64 [R1+0xdc0], R64 ;  /* 0x000dc04001007387 */ /* 0x000fe80000100a00 */
[----:B------:R-:W-:Y:S01]  /*14820*/  LDGSTS.E [R3+0x70080], desc[UR60][R142.64], P2 ;  /* 0x700800008e037fae */ /* 0x000fe2000912187c */
[----:B------:R-:W-:-:S03]  /*14830*/  IMAD.WIDE R46, R241, 0x4, R192 ;  /* 0x00000004f12e7825 */ /* 0x000fc600078e02c0 */
[----:B------:R-:W-:Y:S01]  /*14840*/  STL.64 [R1+0xe00], R80 ;  /* 0x000e005001007387 */ /* 0x000fe20000100a00 */
[----:B------:R-:W-:-:S03]  /*14850*/  IMAD.WIDE R30, R241, 0x4, R208 ;  /* 0x00000004f11e7825 */ /* 0x000fc600078e02d0 */
[----:B------:R-:W-:Y:S01]  /*14860*/  LDGSTS.E [R3+0x70480], desc[UR60][R126.64], P2 ;  /* 0x704800007e037fae */ /* 0x000fe2000912187c */
[----:B------:R-:W-:-:S03]  /*14870*/  IMAD.WIDE R14, R241, 0x4, R224 ;  /* 0x00000004f10e7825 */ /* 0x000fc600078e02e0 */
[----:B------:R2:W-:Y:S04]  /*14880*/  STL.64 [R1+0xe40], R96 ;  /* 0x000e406001007387 */ /* 0x0005e80000100a00 */
[----:B------:R-:W-:Y:S04]  /*14890*/  LDGSTS.E [R3+0x70880], desc[UR60][R16.64], P2 ;  /* 0x7088000010037fae */ /* 0x000fe8000912187c */
[----:B------:R-:W-:Y:S04]  /*148a0*/  STL.64 [R1+0xe80], R112 ;  /* 0x000e807001007387 */ /* 0x000fe80000100a00 */
[----:B------:R-:W-:Y:S04]  /*148b0*/  LDGSTS.E [R3+0x70c80], desc[UR60][R32.64], P2 ;  /* 0x70c8000020037fae */ /* 0x000fe8000912187c */
[----:B------:R-:W-:Y:S04]  /*148c0*/  STL.64 [R1+0xec0], R110 ;  /* 0x000ec06e01007387 */ /* 0x000fe80000100a00 */
[----:B------:R-:W-:Y:S04]  /*148d0*/  LDGSTS.E [R3+0x71080], desc[UR60][R48.64], P2 ;  /* 0x7108000030037fae */ /* 0x000fe8000912187c */
[----:B------:R3:W-:Y:S04]  /*148e0*/  STL.64 [R1+0xf00], R94 ;  /* 0x000f005e01007387 */ /* 0x0007e80000100a00 */
[----:B------:R-:W-:Y:S04]  /*148f0*/  LDGSTS.E [R3+0x71480], desc[UR60][R64.64], P2 ;  /* 0x7148000040037fae */ /* 0x000fe8000912187c */
[----:B------:R1:W-:Y:S04]  /*14900*/  STL.64 [R1+0xf30], R78 ;  /* 0x000f304e01007387 */ /* 0x0003e80000100a00 */
[----:B------:R-:W-:Y:S04]  /*14910*/  LDGSTS.E [R3+0x71880], desc[UR60][R80.64], P2 ;  /* 0x7188000050037fae */ /* 0x000fe8000912187c */
[----:B------:R4:W-:Y:S04]  /*14920*/  STL.64 [R1+0xf58], R62 ;  /* 0x000f583e01007387 */ /* 0x0009e80000100a00 */
[----:B------:R2:W-:Y:S04]  /*14930*/  LDGSTS.E [R3+0x71c80], desc[UR60][R96.64], P2 ;  /* 0x71c8000060037fae */ /* 0x0005e8000912187c */
[----:B------:R4:W-:Y:S04]  /*14940*/  STL.64 [R1+0xf78], R46 ;  /* 0x000f782e01007387 */ /* 0x0009e80000100a00 */
[----:B------:R-:W-:Y:S04]  /*14950*/  LDGSTS.E [R3+0x72080], desc[UR60][R112.64], P2 ;  /* 0x7208000070037fae */ /* 0x000fe8000912187c */
[----:B------:R4:W-:Y:S04]  /*14960*/  STL.64 [R1+0xf90], R30 ;  /* 0x000f901e01007387 */ /* 0x0009e80000100a00 */
[----:B------:R-:W-:Y:S04]  /*14970*/  LDGSTS.E [R3+0x72480], desc[UR60][R110.64], P2 ;  /* 0x724800006e037fae */ /* 0x000fe8000912187c */
[----:B------:R4:W-:Y:S04]  /*14980*/  STL.64 [R1+0xfa0], R14 ;  /* 0x000fa00e01007387 */ /* 0x0009e80000100a00 */
[----:B------:R3:W-:Y:S01]  /*14990*/  LDGSTS.E [R3+0x72880], desc[UR60][R94.64], P2 ;  /* 0x728800005e037fae */ /* 0x0007e2000912187c */
[----:B------:R-:W-:-:S03]  /*149a0*/  IMAD.WIDE R18, R241, 0x4, R18 ;  /* 0x00000004f1127825 */ /* 0x000fc600078e0212 */
[----:B------:R1:W-:Y:S01]  /*149b0*/  LDGSTS.E [R3+0x72c80], desc[UR60][R78.64], P2 ;  /* 0x72c800004e037fae */ /* 0x0003e2000912187c */
[----:B------:R-:W-:-:S03]  /*149c0*/  IMAD.WIDE R34, R241, 0x4, R34 ;  /* 0x00000004f1227825 */ /* 0x000fc600078e0222 */
[----:B------:R4:W-:Y:S01]  /*149d0*/  LDGSTS.E [R3+0x73080], desc[UR60][R62.64], P2 ;  /* 0x730800003e037fae */ /* 0x0009e2000912187c */
[----:B------:R-:W-:-:S03]  /*149e0*/  IMAD.WIDE R50, R241, 0x4, R50 ;  /* 0x00000004f1327825 */ /* 0x000fc600078e0232 */
[----:B------:R4:W-:Y:S01]  /*149f0*/  LDGSTS.E [R3+0x73480], desc[UR60][R46.64], P2 ;  /* 0x734800002e037fae */ /* 0x0009e2000912187c */
[----:B--2---:R-:W-:-:S03]  /*14a00*/  IMAD.WIDE R96, R241, 0x4, R246 ;  /* 0x00000004f1607825 */ /* 0x004fc600078e02f6 */
[----:B------:R2:W-:Y:S01]  /*14a10*/  LDGSTS.E [R3+0x73880], desc[UR60][R30.64], P2 ;  /* 0x738800001e037fae */ /* 0x0005e2000912187c */
[----:B---3--:R-:W-:-:S03]  /*14a20*/  IMAD.WIDE R94, R241, 0x4, R248 ;  /* 0x00000004f15e7825 */ /* 0x008fc600078e02f8 */
[----:B------:R-:W3:Y:S04]  /*14a30*/  LDL.LU.64 R246, [R1+0x68] ;  /* 0x0000680001f67983 */ /* 0x000ee80000300a00 */
[----:B------:R-:W3:Y:S01]  /*14a40*/  LDL.LU.64 R248, [R1+0x28] ;  /* 0x0000280001f87983 */ /* 0x000ee20000300a00 */
[----:B------:R-:W-:-:S03]  /*14a50*/  IMAD.WIDE R66, R241, 0x4, R66 ;  /* 0x00000004f1427825 */ /* 0x000fc600078e0242 */
[----:B------:R-:W-:Y:S01]  /*14a60*/  STL.64 [R1+0x858], R96 ;  /* 0x0008586001007387 */ /* 0x000fe20000100a00 */
[----:B------:R-:W-:-:S03]  /*14a70*/  IMAD.WIDE R80, R241, 0x4, R82 ;  /* 0x00000004f1507825 */ /* 0x000fc600078e0252 */
[----:B------:R-:W-:Y:S01]  /*14a80*/  STL.64 [R1+0xc98], R94 ;  /* 0x000c985e01007387 */ /* 0x000fe20000100a00 */
[----:B-1----:R-:W-:-:S03]  /*14a90*/  IMAD.WIDE R78, R241, 0x4, R98 ;  /* 0x00000004f14e7825 */ /* 0x002fc600078e0262 */
[----:B------:R-:W-:Y:S01]  /*14aa0*/  STL.64 [R1+0xcc8], R18 ;  /* 0x000cc81201007387 */ /* 0x000fe20000100a00 */
[----:B------:R-:W-:-:S03]  /*14ab0*/  IMAD.WIDE R64, R241, 0x4, R114 ;  /* 0x00000004f1407825 */ /* 0x000fc600078e0272 */
[----:B------:R-:W-:Y:S01]  /*14ac0*/  STL.64 [R1+0xd00], R34 ;  /* 0x000d002201007387 */ /* 0x000fe20000100a00 */
[----:B----4-:R-:W-:-:S03]  /*14ad0*/  IMAD.WIDE R62, R241, 0x4, R130 ;  /* 0x00000004f13e7825 */ /* 0x010fc600078e0282 */
[----:B------:R-:W-:Y:S01]  /*14ae0*/  STL.64 [R1+0xd38], R50 ;  /* 0x000d383201007387 */ /* 0x000fe20000100a00 */
[----:B------:R-:W-:-:S03]  /*14af0*/  IMAD.WIDE R48, R241, 0x4, R146 ;  /* 0x00000004f1307825 */ /* 0x000fc600078e0292 */
[----:B------:R-:W-:Y:S01]  /*14b00*/  STL.64 [R1+0xd78], R66 ;  /* 0x000d784201007387 */ /* 0x000fe20000100a00 */
[----:B------:R-:W-:-:S03]  /*14b10*/  IMAD.WIDE R46, R241, 0x4, R162 ;  /* 0x00000004f12e7825 */ /* 0x000fc600078e02a2 */
[----:B------:R1:W-:Y:S01]  /*14b20*/  LDGSTS.E [R3+0x73c80], desc[UR60][R14.64], P2 ;  /* 0x73c800000e037fae */ /* 0x0003e2000912187c */
[----:B------:R-:W-:-:S03]  /*14b30*/  IMAD.WIDE R32, R241, 0x4, R178 ;  /* 0x00000004f1207825 */ /* 0x000fc600078e02b2 */
[----:B------:R-:W-:Y:S01]  /*14b40*/  STL.64 [R1+0xdb8], R80 ;  /* 0x000db85001007387 */ /* 0x000fe20000100a00 */
[----:B--2---:R-:W-:-:S03]  /*14b50*/  IMAD.WIDE R30, R241, 0x4, R194 ;  /* 0x00000004f11e7825 */ /* 0x004fc600078e02c2 */
[----:B------:R3:W-:Y:S01]  /*14b60*/  STL.64 [R1+0xdf8], R78 ;  /* 0x000df84e01007387 */ /* 0x0007e20000100a00 */
[----:B------:R-:W-:-:S03]  /*14b70*/  IMAD.WIDE R16, R241, 0x4, R210 ;  /* 0x00000004f1107825 */ /* 0x000fc600078e02d2 */
[----:B------:R-:W-:Y:S01]  /*14b80*/  LDGSTS.E [R4+0x70100], desc[UR60][R96.64], P2 ;  /* 0x7010000060047fae */ /* 0x000fe2000912187c */
[C---:B-1----:R-:W-:Y:S01]  /*14b90*/  IMAD.WIDE R14, R241.reuse, 0x4, R226 ;  /* 0x00000004f10e7825 */ /* 0x042fe200078e02e2 */
[----:B------:R-:W1:Y:S02]  /*14ba0*/  LDC R3, c[0x0][0x230] ;  /* 0x00008c00ff037b82 */ /* 0x000e640000000800 */
[----:B------:R2:W-:Y:S04]  /*14bb0*/  STL.64 [R1+0xe38], R64 ;  /* 0x000e384001007387 */ /* 0x0005e80000100a00 */
[----:B------:R-:W-:Y:S04]  /*14bc0*/  LDGSTS.E [R4+0x70500], desc[UR60][R94.64], P2 ;  /* 0x705000005e047fae */ /* 0x000fe8000912187c */
        /* <DEDUP_REMOVED lines=11> */
[----:B------:R3:W-:Y:S04]  /*14c80*/  LDGSTS.E [R4+0x71d00], desc[UR60][R78.64], P2 ;  /* 0x71d000004e047fae */ /* 0x0007e8000912187c */
[----:B------:R1:W-:Y:S01]  /*14c90*/  STL.64 [R1+0xf88], R14 ;  /* 0x000f880e01007387 */ /* 0x0003e20000100a00 */
[----:B------:R-:W-:-:S03]  /*14ca0*/  IMAD.WIDE R20, R241, 0x4, R20 ;  /* 0x00000004f1147825 */ /* 0x000fc600078e0214 */
[----:B------:R2:W-:Y:S01]  /*14cb0*/  LDGSTS.E [R4+0x72100], desc[UR60][R64.64], P2 ;  /* 0x7210000040047fae */ /* 0x0005e2000912187c */
[----:B------:R-:W-:-:S03]  /*14cc0*/  IMAD.WIDE R36, R241, 0x4, R36 ;  /* 0x00000004f1247825 */ /* 0x000fc600078e0224 */
[----:B------:R4:W-:Y:S01]  /*14cd0*/  LDGSTS.E [R4+0x72500], desc[UR60][R62.64], P2 ;  /* 0x725000003e047fae */ /* 0x0009e2000912187c */
[----:B------:R-:W-:-:S03]  /*14ce0*/  IMAD.WIDE R52, R241, 0x4, R52 ;  /* 0x00000004f1347825 */ /* 0x000fc600078e0234 */
[----:B------:R1:W-:Y:S01]  /*14cf0*/  LDGSTS.E [R4+0x72900], desc[UR60][R48.64], P2 ;  /* 0x7290000030047fae */ /* 0x0003e2000912187c */
[----:B---3--:R-:W-:-:S03]  /*14d00*/  IMAD.WIDE R78, R241, 0x4, R246 ;  /* 0x00000004f14e7825 */ /* 0x008fc600078e02f6 */
[----:B------:R3:W-:Y:S01]  /*14d10*/  LDGSTS.E [R4+0x72d00], desc[UR60][R46.64], P2 ;  /* 0x72d000002e047fae */ /* 0x0007e2000912187c */
[----:B------:R-:W-:-:S03]  /*14d20*/  IMAD.WIDE R66, R241, 0x4, R248 ;  /* 0x00000004f1427825 */ /* 0x000fc600078e02f8 */
[----:B------:R-:W3:Y:S04]  /*14d30*/  LDL.LU.64 R246, [R1+0x60] ;  /* 0x0000600001f67983 */ /* 0x000ee80000300a00 */
[----:B------:R-:W3:Y:S01]  /*14d40*/  LDL.LU.64 R248, [R1+0x20] ;  /* 0x0000200001f87983 */ /* 0x000ee20000300a00 */
[----:B--2---:R-:W-:-:S03]  /*14d50*/  IMAD.WIDE R64, R241, 0x4, R68 ;  /* 0x00000004f1407825 */ /* 0x004fc600078e0244 */
[----:B------:R-:W-:Y:S01]  /*14d60*/  STL.64 [R1+0x860], R78 ;  /* 0x0008604e01007387 */ /* 0x000fe20000100a00 */
[----:B----4-:R-:W-:-:S03]  /*14d70*/  IMAD.WIDE R62, R241, 0x4, R84 ;  /* 0x00000004f13e7825 */ /* 0x010fc600078e0254 */
[----:B------:R-:W-:Y:S01]  /*14d80*/  STL.64 [R1+0xc68], R66 ;  /* 0x000c684201007387 */ /* 0x000fe20000100a00 */
[----:B------:R-:W-:-:S03]  /*14d90*/  IMAD.WIDE R50, R241, 0x4, R100 ;  /* 0x00000004f1327825 */ /* 0x000fc600078e0264 */
[----:B------:R-:W-:Y:S01]  /*14da0*/  STL.64 [R1+0xc90], R20 ;  /* 0x000c901401007387 */ /* 0x000fe20000100a00 */
[----:B-1----:R-:W-:-:S03]  /*14db0*/  IMAD.WIDE R48, R241, 0x4, R116 ;  /* 0x00000004f1307825 */ /* 0x002fc600078e0274 */
[----:B------:R-:W-:Y:S01]  /*14dc0*/  STL.64 [R1+0xcc0], R36 ;  /* 0x000cc02401007387 */ /* 0x000fe20000100a00 */
[----:B---3--:R-:W-:-:S03]  /*14dd0*/  IMAD.WIDE R46, R241, 0x4, R132 ;  /* 0x00000004f12e7825 */ /* 0x008fc600078e0284 */
[----:B------:R1:W-:Y:S01]  /*14de0*/  LDGSTS.E [R4+0x73100], desc[UR60][R32.64], P2 ;  /* 0x7310000020047fae */ /* 0x0003e2000912187c */
[----:B------:R-:W-:-:S03]  /*14df0*/  IMAD.WIDE R34, R241, 0x4, R148 ;  /* 0x00000004f1227825 */ /* 0x000fc600078e0294 */
[----:B------:R-:W-:Y:S01]  /*14e00*/  STL.64 [R1+0xcf8], R52 ;  /* 0x000cf83401007387 */ /* 0x000fe20000100a00 */
[----:B------:R-:W-:-:S03]  /*14e10*/  IMAD.WIDE R18, R241, 0x4, R196 ;  /* 0x00000004f1127825 */ /* 0x000fc600078e02c4 */
[----:B------:R2:W-:Y:S04]  /*14e20*/  LDGSTS.E [R4+0x73500], desc[UR60][R30.64], P2 ;  /* 0x735000001e047fae */ /* 0x0005e8000912187c */
[----:B------:R-:W-:Y:S01]  /*14e30*/  STL.64 [R1+0xd30], R64 ;  /* 0x000d304001007387 */ /* 0x000fe20000100a00 */
[----:B-1----:R-:W-:-:S03]  /*14e40*/  IMAD.WIDE R32, R241, 0x4, R164 ;  /* 0x00000004f1207825 */ /* 0x002fc600078e02a4 */
[----:B------:R1:W-:Y:S04]  /*14e50*/  LDGSTS.E [R4+0x73900], desc[UR60][R16.64], P2 ;  /* 0x7390000010047fae */ /* 0x0003e8000912187c */
[----:B------:R3:W-:Y:S01]  /*14e60*/  STL.64 [R1+0xd70], R62 ;  /* 0x000d703e01007387 */ /* 0x0007e20000100a00 */
[----:B--2---:R-:W-:-:S03]  /*14e70*/  IMAD.WIDE R30, R241, 0x4, R180 ;  /* 0x00000004f11e7825 */ /* 0x004fc600078e02b4 */
[----:B------:R2:W-:Y:S04]  /*14e80*/  LDGSTS.E [R4+0x73d00], desc[UR60][R14.64], P2 ;  /* 0x73d000000e047fae */ /* 0x0005e8000912187c */
[----:B------:R4:W-:Y:S01]  /*14e90*/  STL.64 [R1+0xdb0], R50 ;  /* 0x000db03201007387 */ /* 0x0009e20000100a00 */
[----:B-1----:R-:W-:-:S03]  /*14ea0*/  IMAD.WIDE R16, R241, 0x4, R212 ;  /* 0x00000004f1107825 */ /* 0x002fc600078e02d4 */
[----:B------:R1:W-:Y:S04]  /*14eb0*/  STL.64 [R1+0xdf0], R48 ;  /* 0x000df03001007387 */ /* 0x0003e80000100a00 */
[----:B------:R-:W-:Y:S01]  /*14ec0*/  LDGSTS.E [R5+0x70180], desc[UR60][R78.64], P2 ;  /* 0x701800004e057fae */ /* 0x000fe2000912187c */
[----:B--2---:R-:W-:-:S03]  /*14ed0*/  IMAD.WIDE R14, R241, 0x4, R228 ;  /* 0x00000004f10e7825 */ /* 0x004fc600078e02e4 */
        /* <DEDUP_REMOVED lines=13> */
[----:B------:R4:W-:Y:S01]  /*14fb0*/  LDGSTS.E [R5+0x71d80], desc[UR60][R50.64], P2 ;  /* 0x71d8000032057fae */ /* 0x0009e2000912187c */
[----:B------:R-:W-:-:S03]  /*14fc0*/  IMAD.WIDE R22, R241, 0x4, R22 ;  /* 0x00000004f1167825 */ /* 0x000fc600078e0216 */
[----:B------:R1:W-:Y:S01]  /*14fd0*/  LDGSTS.E [R5+0x72180], desc[UR60][R48.64], P2 ;  /* 0x7218000030057fae */ /* 0x0003e2000912187c */
[----:B------:R-:W-:-:S03]  /*14fe0*/  IMAD.WIDE R38, R241, 0x4, R38 ;  /* 0x00000004f1267825 */ /* 0x000fc600078e0226 */
[----:B------:R2:W-:Y:S04]  /*14ff0*/  LDGSTS.E [R5+0x72580], desc[UR60][R46.64], P2 ;  /* 0x725800002e057fae */ /* 0x0005e8000912187c */
[----:B------:R2:W-:Y:S01]  /*15000*/  LDGSTS.E [R5+0x72980], desc[UR60][R34.64], P2 ;  /* 0x7298000022057fae */ /* 0x0005e2000912187c */
[----:B---3--:R-:W-:-:S03]  /*15010*/  IMAD.WIDE R62, R241, 0x4, R246 ;  /* 0x00000004f13e7825 */ /* 0x008fc600078e02f6 */
[----:B------:R3:W-:Y:S01]  /*15020*/  LDGSTS.E [R5+0x72d80], desc[UR60][R32.64], P2 ;  /* 0x72d8000020057fae */ /* 0x0007e2000912187c */
[----:B------:R-:W-:-:S03]  /*15030*/  IMAD.WIDE R52, R241, 0x4, R248 ;  /* 0x00000004f1347825 */ /* 0x000fc600078e02f8 */
[----:B------:R-:W3:Y:S04]  /*15040*/  LDL.LU.64 R246, [R1+0x58] ;  /* 0x0000580001f67983 */ /* 0x000ee80000300a00 */
[----:B------:R-:W3:Y:S01]  /*15050*/  LDL.LU.64 R248, [R1+0x18] ;  /* 0x0000180001f87983 */ /* 0x000ee20000300a00 */
[----:B----4-:R-:W-:-:S03]  /*15060*/  IMAD.WIDE R50, R241, 0x4, R54 ;  /* 0x00000004f1327825 */ /* 0x010fc600078e0236 */
[----:B------:R4:W-:Y:S01]  /*15070*/  LDGSTS.E [R5+0x73180], desc[UR60][R30.64], P2 ;  /* 0x731800001e057fae */ /* 0x0009e2000912187c */
[----:B-1----:R-:W-:-:S03]  /*15080*/  IMAD.WIDE R48, R241, 0x4, R70 ;  /* 0x00000004f1307825 */ /* 0x002fc600078e0246 */
[----:B------:R1:W-:Y:S01]  /*15090*/  LDGSTS.E [R5+0x73580], desc[UR60][R18.64], P2 ;  /* 0x7358000012057fae */ /* 0x0003e2000912187c */
[----:B--2---:R-:W-:-:S03]  /*150a0*/  IMAD.WIDE R46, R241, 0x4, R86 ;  /* 0x00000004f12e7825 */ /* 0x004fc600078e0256 */
[----:B------:R2:W-:Y:S01]  /*150b0*/  LDGSTS.E [R5+0x73980], desc[UR60][R16.64], P2 ;  /* 0x7398000010057fae */ /* 0x0005e2000912187c */
[----:B------:R-:W-:-:S03]  /*150c0*/  IMAD.WIDE R36, R241, 0x4, R102 ;  /* 0x00000004f1247825 */ /* 0x000fc600078e0266 */
[----:B------:R-:W-:Y:S01]  /*150d0*/  STL.64 [R1+0x868], R62 ;  /* 0x0008683e01007387 */ /* 0x000fe20000100a00 */
[----:B------:R-:W-:-:S03]  /*150e0*/  IMAD.WIDE R34, R241, 0x4, R118 ;  /* 0x00000004f1227825 */ /* 0x000fc600078e0276 */
[----:B------:R2:W-:Y:S01]  /*150f0*/  LDGSTS.E [R5+0x73d80], desc[UR60][R14.64], P2 ;  /* 0x73d800000e057fae */ /* 0x0005e2000912187c */
[----:B---3--:R-:W-:-:S03]  /*15100*/  IMAD.WIDE R32, R241, 0x4, R134 ;  /* 0x00000004f1207825 */ /* 0x008fc600078e0286 */
[----:B------:R-:W-:Y:S01]  /*15110*/  STL.64 [R1+0xc20], R52 ;  /* 0x000c203401007387 */ /* 0x000fe20000100a00 */
[----:B----4-:R-:W-:-:S03]  /*15120*/  IMAD.WIDE R30, R241, 0x4, R150 ;  /* 0x00000004f11e7825 */ /* 0x010fc600078e0296 */
[----:B------:R-:W-:Y:S04]  /*15130*/  STL.64 [R1+0xc60], R22 ;  /* 0x000c601601007387 */ /* 0x000fe80000100a00 */
[----:B------:R-:W-:Y:S01]  /*15140*/  LDGSTS.E [R6+0x70200], desc[UR60][R62.64], P2 ;  /* 0x702000003e067fae */ /* 0x000fe2000912187c */
[----:B------:R-:W-:-:S03]  /*15150*/  IMAD.WIDE R20, R241, 0x4, R166 ;  /* 0x00000004f1147825 */ /* 0x000fc600078e02a6 */
[----:B------:R-:W-:Y:S04]  /*15160*/  STL.64 [R1+0xc88], R38 ;  /* 0x000c882601007387 */ /* 0x000fe80000100a00 */
[----:B------:R-:W-:Y:S01]  /*15170*/  LDGSTS.E [R6+0x70600], desc[UR60][R52.64], P2 ;  /* 0x7060000034067fae */ /* 0x000fe2000912187c */
[----:B-1----:R-:W-:-:S03]  /*15180*/  IMAD.WIDE R18, R241, 0x4, R182 ;  /* 0x00000004f1127825 */ /* 0x002fc600078e02b6 */
[----:B------:R-:W-:Y:S04]  /*15190*/  STL.64 [R1+0xcb8], R50 ;  /* 0x000cb83201007387 */ /* 0x000fe80000100a00 */
[----:B------:R-:W-:Y:S01]  /*151a0*/  LDGSTS.E [R6+0x70a00], desc[UR60][R22.64], P2 ;  /* 0x70a0000016067fae */ /* 0x000fe2000912187c */
[----:B--2---:R-:W-:-:S03]  /*151b0*/  IMAD.WIDE R16, R241, 0x4, R198 ;  /* 0x00000004f1107825 */ /* 0x004fc600078e02c6 */
[----:B------:R-:W-:Y:S04]  /*151c0*/  STL.64 [R1+0xcf0], R48 ;  /* 0x000cf03001007387 */ /* 0x000fe80000100a00 */
[----:B------:R-:W-:Y:S01]  /*151d0*/  LDGSTS.E [R6+0x70e00], desc[UR60][R38.64], P2 ;  /* 0x70e0000026067fae */ /* 0x000fe2000912187c */
[----:B------:R-:W-:-:S03]  /*151e0*/  IMAD.WIDE R14, R241, 0x4, R214 ;  /* 0x00000004f10e7825 */ /* 0x000fc600078e02d6 */
[----:B------:R1:W-:Y:S04]  /*151f0*/  STL.64 [R1+0xd28], R46 ;  /* 0x000d282e01007387 */ /* 0x0003e80000100a00 */
[----:B------:R-:W-:Y:S01]  /*15200*/  LDGSTS.E [R6+0x71200], desc[UR60][R50.64], P2 ;  /* 0x7120000032067fae */ /* 0x000fe2000912187c */
[----:B------:R-:W-:-:S03]  /*15210*/  IMAD.WIDE R4, R241, 0x4, R230 ;  /* 0x00000004f1047825 */ /* 0x000fc600078e02e6 */
[----:B------:R2:W-:Y:S04]  /*15220*/  STL.64 [R1+0xd68], R36 ;  /* 0x000d682401007387 */ /* 0x0005e80000100a00 */
[----:B------:R-:W-:Y:S04]  /*15230*/  LDGSTS.E [R6+0x71600], desc[UR60][R48.64], P2 ;  /* 0x7160000030067fae */ /* 0x000fe8000912187c */
[----:B------:R3:W-:Y:S04]  /*15240*/  STL.64 [R1+0xda8], R34 ;  /* 0x000da82201007387 */ /* 0x0007e80000100a00 */
[----:B------:R1:W-:Y:S04]  /*15250*/  LDGSTS.E [R6+0x71a00], desc[UR60][R46.64], P2 ;  /* 0x71a000002e067fae */ /* 0x0003e8000912187c */
[----:B------:R4:W-:Y:S04]  /*15260*/  STL.64 [R1+0xde8], R32 ;  /* 0x000de82001007387 */ /* 0x0009e80000100a00 */
[----:B------:R2:W-:Y:S04]  /*15270*/  LDGSTS.E [R6+0x71e00], desc[UR60][R36.64], P2 ;  /* 0x71e0000024067fae */ /* 0x0005e8000912187c */
[----:B------:R4:W-:Y:S04]  /*15280*/  STL.64 [R1+0xe28], R30 ;  /* 0x000e281e01007387 */ /* 0x0009e80000100a00 */
[----:B------:R3:W-:Y:S04]  /*15290*/  LDGSTS.E [R6+0x72200], desc[UR60][R34.64], P2 ;  /* 0x7220000022067fae */ /* 0x0007e8000912187c */
[----:B------:R4:W-:Y:S04]  /*152a0*/  STL.64 [R1+0xe68], R20 ;  /* 0x000e681401007387 */ /* 0x0009e80000100a00 */
[----:B------:R4:W-:Y:S01]  /*152b0*/  LDGSTS.E [R6+0x72600], desc[UR60][R32.64], P2 ;  /* 0x7260000020067fae */ /* 0x0009e2000912187c */
[----:B------:R-:W-:-:S03]  /*152c0*/  IMAD.WIDE R24, R241, 0x4, R24 ;  /* 0x00000004f1187825 */ /* 0x000fc600078e0218 */
[----:B------:R4:W-:Y:S04]  /*152d0*/  STL.64 [R1+0xea8], R18 ;  /* 0x000ea81201007387 */ /* 0x0009e80000100a00 */
[----:B------:R4:W-:Y:S01]  /*152e0*/  LDGSTS.E [R6+0x72a00], desc[UR60][R30.64], P2 ;  /* 0x72a000001e067fae */ /* 0x0009e2000912187c */
[----:B------:R-:W-:-:S03]  /*152f0*/  IMAD.WIDE R40, R241, 0x4, R40 ;  /* 0x00000004f1287825 */ /* 0x000fc600078e0228 */
[----:B------:R4:W-:Y:S04]  /*15300*/  STL.64 [R1+0xee8], R16 ;  /* 0x000ee81001007387 */ /* 0x0009e80000100a00 */
[----:B------:R4:W-:Y:S01]  /*15310*/  LDGSTS.E [R6+0x72e00], desc[UR60][R20.64], P2 ;  /* 0x72e0000014067fae */ /* 0x0009e2000912187c */
[----:B-1----:R-:W-:-:S03]  /*15320*/  IMAD.WIDE R46, R241, 0x4, R56 ;  /* 0x00000004f12e7825 */ /* 0x002fc600078e0238 */
[----:B------:R1:W-:Y:S04]  /*15330*/  STL.64 [R1+0xf18], R14 ;  /* 0x000f180e01007387 */ /* 0x0003e80000100a00 */
[----:B------:R1:W-:Y:S01]  /*15340*/  LDGSTS.E [R6+0x73200], desc[UR60][R18.64], P2 ;  /* 0x7320000012067fae */ /* 0x0003e2000912187c */
[----:B------:R-:W-:-:S03]  /*15350*/  IMAD.WIDE R38, R241, 0x4, R72 ;  /* 0x00000004f1267825 */ /* 0x000fc600078e0248 */
[----:B------:R1:W-:Y:S04]  /*15360*/  STL.64 [R1+0xf40], R4 ;  /* 0x000f400401007387 */ /* 0x0003e80000100a00 */
[----:B------:R1:W-:Y:S01]  /*15370*/  LDGSTS.E [R6+0x73600], desc[UR60][R16.64], P2 ;  /* 0x7360000010067fae */ /* 0x0003e2000912187c */
[----:B--2---:R-:W-:-:S03]  /*15380*/  IMAD.WIDE R36, R241, 0x4, R88 ;  /* 0x00000004f1247825 */ /* 0x004fc600078e0258 */
[----:B------:R2:W-:Y:S01]  /*15390*/  LDGSTS.E [R6+0x73a00], desc[UR60][R14.64], P2 ;  /* 0x73a000000e067fae */ /* 0x0005e2000912187c */
[----:B---3--:R-:W-:-:S03]  /*153a0*/  IMAD.WIDE R34, R241, 0x4, R104 ;  /* 0x00000004f1227825 */ /* 0x008fc600078e0268 */
[----:B------:R3:W-:Y:S01]  /*153b0*/  LDGSTS.E [R6+0x73e00], desc[UR60][R4.64], P2 ;  /* 0x73e0000004067fae */ /* 0x0007e2000912187c */
[----:B----4-:R-:W-:-:S04]  /*153c0*/  IMAD.WIDE R32, R241, 0x4, R120 ;  /* 0x00000004f1207825 */ /* 0x010fc800078e0278 */
[----:B------:R-:W-:-:S04]  /*153d0*/  IMAD.WIDE R30, R241, 0x4, R136 ;  /* 0x00000004f11e7825 */ /* 0x000fc800078e0288 */
[----:B------:R-:W-:-:S04]  /*153e0*/  IMAD.WIDE R22, R241, 0x4, R152 ;  /* 0x00000004f1167825 */ /* 0x000fc800078e0298 */
[----:B------:R-:W-:-:S04]  /*153f0*/  IMAD.WIDE R20, R241, 0x4, R168 ;  /* 0x00000004f1147825 */ /* 0x000fc800078e02a8 */
[----:B-1----:R-:W-:-:S04]  /*15400*/  IMAD.WIDE R18, R241, 0x4, R184 ;  /* 0x00000004f1127825 */ /* 0x002fc800078e02b8 */
[----:B------:R-:W-:-:S04]  /*15410*/  IMAD.WIDE R16, R241, 0x4, R200 ;  /* 0x00000004f1107825 */ /* 0x000fc800078e02c8 */
[----:B--2---:R-:W-:-:S04]  /*15420*/  IMAD.WIDE R14, R241, 0x4, R216 ;  /* 0x00000004f10e7825 */ /* 0x004fc800078e02d8 */
[----:B---3--:R-:W-:-:S04]  /*15430*/  IMAD.WIDE R4, R241, 0x4, R232 ;  /* 0x00000004f1047825 */ /* 0x008fc800078e02e8 */
[C---:B------:R-:W-:Y:S02]  /*15440*/  IMAD.WIDE R50, R241.reuse, 0x4, R246 ;  /* 0x00000004f1327825 */ /* 0x040fe400078e02f6 */
[----:B------:R-:W2:Y:S02]  /*15450*/  LDL.LU.64 R246, [R1+0x50] ;  /* 0x0000500001f67983 */ /* 0x000ea40000300a00 */
[----:B------:R-:W-:Y:S02]  /*15460*/  IMAD.WIDE R48, R241, 0x4, R248 ;  /* 0x00000004f1307825 */ /* 0x000fe400078e02f8 */
[----:B------:R-:W3:Y:S04]  /*15470*/  LDL.LU.64 R248, [R1+0x10] ;  /* 0x0000100001f87983 */ /* 0x000ee80000300a00 */
[----:B------:R-:W-:Y:S04]  /*15480*/  STL.64 [R1+0xbe8], R50 ;  /* 0x000be83201007387 */ /* 0x000fe80000100a00 */
[----:B------:R-:W-:Y:S04]  /*15490*/  LDGSTS.E [R13+0x70280], desc[UR60][R50.64], P2 ;  /* 0x70280000320d7fae */ /* 0x000fe8000912187c */
[----:B------:R2:W-:Y:S04]  /*154a0*/  STL.64 [R1+0xc00], R48 ;  /* 0x000c003001007387 */ /* 0x0005e80000100a00 */
[----:B------:R2:W-:Y:S04]  /*154b0*/  LDGSTS.E [R13+0x70680], desc[UR60][R48.64], P2 ;  /* 0x70680000300d7fae */ /* 0x0005e8000912187c */
[----:B------:R-:W-:Y:S04]  /*154c0*/  STL.64 [R1+0xc18], R24 ;  /* 0x000c181801007387 */ /* 0x000fe80000100a00 */
[----:B------:R-:W-:Y:S04]  /*154d0*/  LDGSTS.E [R13+0x70a80], desc[UR60][R24.64], P2 ;  /* 0x70a80000180d7fae */ /* 0x000fe8000912187c */
[----:B------:R-:W-:Y:S04]  /*154e0*/  STL.64 [R1+0xc38], R40 ;  /* 0x000c382801007387 */ /* 0x000fe80000100a00 */
        /* <DEDUP_REMOVED lines=25> */
[----:B------:R-:W2:Y:S02]  /*15680*/  LDL R13, [R1+0xc48] ;  /* 0x000c4800010d7983 */ /* 0x000ea40000100800 */
[----:B--2---:R-:W-:-:S02]  /*15690*/  IMAD.WIDE R48, R13, 0x4, R246 ;  /* 0x000000040d307825 */ /* 0x004fc400078e02f6 */
[----:B------:R-:W2:Y:S02]  /*156a0*/  LDL.LU.64 R246, [R1+0x48] ;  /* 0x0000480001f67983 */ /* 0x000ea40000300a00 */
[C---:B---3--:R-:W-:Y:S02]  /*156b0*/  IMAD.WIDE R46, R13.reuse, 0x4, R248 ;  /* 0x000000040d2e7825 */ /* 0x048fe400078e02f8 */
[----:B------:R-:W3:Y:S02]  /*156c0*/  LDL.LU.64 R248, [R1+0x8] ;  /* 0x0000080001f87983 */ /* 0x000ee40000300a00 */
[C---:B------:R-:W-:Y:S02]  /*156d0*/  IMAD.WIDE R26, R13.reuse, 0x4, R26 ;  /* 0x000000040d1a7825 */ /* 0x040fe400078e021a */
[----:B------:R-:W-:Y:S02]  /*156e0*/  STL.64 [R1+0xbd0], R48 ;  /* 0x000bd03001007387 */ /* 0x000fe40000100a00 */
[----:B------:R-:W-:-:S02]  /*156f0*/  IMAD.WIDE R40, R13, 0x4, R42 ;  /* 0x000000040d287825 */ /* 0x000fc400078e022a */
[----:B------:R-:W-:Y:S02]  /*15700*/  STL.64 [R1+0xbe0], R46 ;  /* 0x000be02e01007387 */ /* 0x000fe40000100a00 */
[C---:B-1----:R-:W-:Y:S02]  /*15710*/  IMAD.WIDE R38, R13.reuse, 0x4, R58 ;  /* 0x000000040d267825 */ /* 0x042fe400078e023a */
[----:B------:R-:W-:Y:S02]  /*15720*/  STL.64 [R1+0xbf8], R26 ;  /* 0x000bf81a01007387 */ /* 0x000fe40000100a00 */
[C---:B----4-:R-:W-:Y:S02]  /*15730*/  IMAD.WIDE R36, R13.reuse, 0x4, R74 ;  /* 0x000000040d247825 */ /* 0x050fe400078e024a */
[----:B------:R-:W-:Y:S02]  /*15740*/  STL.64 [R1+0xc10], R40 ;  /* 0x000c102801007387 */ /* 0x000fe40000100a00 */
[----:B------:R-:W-:-:S02]  /*15750*/  IMAD.WIDE R34, R13, 0x4, R90 ;  /* 0x000000040d227825 */ /* 0x000fc400078e025a */
[----:B------:R1:W-:Y:S02]  /*15760*/  STL.64 [R1+0xc30], R38 ;  /* 0x000c302601007387 */ /* 0x0003e40000100a00 */
[C---:B------:R-:W-:Y:S02]  /*15770*/  IMAD.WIDE R32, R13.reuse, 0x4, R106 ;  /* 0x000000040d207825 */ /* 0x040fe400078e026a */
[----:B------:R4:W-:Y:S02]  /*15780*/  STL.64 [R1+0xc78], R36 ;  /* 0x000c782401007387 */ /* 0x0009e40000100a00 */
[C---:B------:R-:W-:Y:S02]  /*15790*/  IMAD.WIDE R30, R13.reuse, 0x4, R122 ;  /* 0x000000040d1e7825 */ /* 0x040fe400078e027a */
[----:B------:R4:W-:Y:S02]  /*157a0*/  STL.64 [R1+0xca8], R34 ;  /* 0x000ca82201007387 */ /* 0x0009e40000100a00 */
[----:B------:R-:W-:-:S02]  /*157b0*/  IMAD.WIDE R24, R13, 0x4, R138 ;  /* 0x000000040d187825 */ /* 0x000fc400078e028a */
[----:B------:R4:W-:Y:S02]  /*157c0*/  STL.64 [R1+0xce0], R32 ;  /* 0x000ce02001007387 */ /* 0x0009e40000100a00 */
[C---:B------:R-:W-:Y:S02]  /*157d0*/  IMAD.WIDE R22, R13.reuse, 0x4, R154 ;  /* 0x000000040d167825 */ /* 0x040fe400078e029a */
[----:B------:R-:W-:Y:S02]  /*157e0*/  LDGSTS.E [R242+0x70300], desc[UR60][R48.64], P2 ;  /* 0x7030000030f27fae */ /* 0x000fe4000912187c */
[C---:B------:R-:W-:Y:S02]  /*157f0*/  IMAD.WIDE R20, R13.reuse, 0x4, R170 ;  /* 0x000000040d147825 */ /* 0x040fe400078e02aa */
[----:B------:R4:W-:Y:S02]  /*15800*/  STL.64 [R1+0xd18], R30 ;  /* 0x000d181e01007387 */ /* 0x0009e40000100a00 */
[----:B------:R-:W-:-:S02]  /*15810*/  IMAD.WIDE R18, R13, 0x4, R186 ;  /* 0x000000040d127825 */ /* 0x000fc400078e02ba */
[----:B------:R-:W-:Y:S02]  /*15820*/  LDGSTS.E [R242+0x70700], desc[UR60][R46.64], P2 ;  /* 0x707000002ef27fae */ /* 0x000fe4000912187c */
[C---:B------:R-:W-:Y:S02]  /*15830*/  IMAD.WIDE R16, R13.reuse, 0x4, R202 ;  /* 0x000000040d107825 */ /* 0x040fe400078e02ca */
[----:B------:R4:W-:Y:S02]  /*15840*/  STL.64 [R1+0xd58], R24 ;  /* 0x000d581801007387 */ /* 0x0009e40000100a00 */
[C---:B------:R-:W-:Y:S02]  /*15850*/  IMAD.WIDE R14, R13.reuse, 0x4, R218 ;  /* 0x000000040d0e7825 */ /* 0x040fe400078e02da */
[----:B------:R-:W-:Y:S02]  /*15860*/  LDGSTS.E [R242+0x70b00], desc[UR60][R26.64], P2 ;  /* 0x70b000001af27fae */ /* 0x000fe4000912187c */
[----:B------:R-:W-:-:S02]  /*15870*/  IMAD.WIDE R4, R13, 0x4, R234 ;  /* 0x000000040d047825 */ /* 0x000fc400078e02ea */
[----:B------:R4:W-:Y:S02]  /*15880*/  STL.64 [R1+0xd98], R22 ;  /* 0x000d981601007387 */ /* 0x0009e40000100a00 */
[C---:B------:R-:W-:Y:S02]  /*15890*/  IMAD.WIDE R28, R13.reuse, 0x4, R28 ;  /* 0x000000040d1c7825 */ /* 0x040fe400078e021c */
[----:B------:R-:W-:Y:S04]  /*158a0*/  LDGSTS.E [R242+0x70f00], desc[UR60][R40.64], P2 ;  /* 0x70f0000028f27fae */ /* 0x000fe8000912187c */
[----:B------:R4:W-:Y:S04]  /*158b0*/  STL.64 [R1+0xdd8], R20 ;  /* 0x000dd81401007387 */ /* 0x0009e80000100a00 */
[----:B------:R4:W-:Y:S04]  /*158c0*/  STL.64 [R1+0xe18], R18 ;  /* 0x000e181201007387 */ /* 0x0009e80000100a00 */
[----:B------:R1:W-:Y:S04]  /*158d0*/  LDGSTS.E [R242+0x71300], desc[UR60][R38.64], P2 ;  /* 0x7130000026f27fae */ /* 0x0003e8000912187c */
[----:B------:R4:W-:Y:S04]  /*158e0*/  STL.64 [R1+0xe58], R16 ;  /* 0x000e581001007387 */ /* 0x0009e80000100a00 */
[----:B------:R4:W-:Y:S01]  /*158f0*/  LDGSTS.E [R242+0x71700], desc[UR60][R36.64], P2 ;  /* 0x7170000024f27fae */ /* 0x0009e2000912187c */
[----:B-1----:R-:W-:-:S03]  /*15900*/  IMAD.WIDE R38, R13, 0x4, R44 ;  /* 0x000000040d267825 */ /* 0x002fc600078e022c */
[----:B------:R1:W-:Y:S04]  /*15910*/  STL.64 [R1+0xe98], R14 ;  /* 0x000e980e01007387 */ /* 0x0003e80000100a00 */
[----:B------:R1:W-:Y:S01]  /*15920*/  LDGSTS.E [R242+0x71b00], desc[UR60][R34.64], P2 ;  /* 0x71b0000022f27fae */ /* 0x0003e2000912187c */
[----:B----4-:R-:W-:-:S03]  /*15930*/  IMAD.WIDE R36, R13, 0x4, R60 ;  /* 0x000000040d247825 */ /* 0x010fc600078e023c */
[----:B------:R2:W-:Y:S04]  /*15940*/  STL.64 [R1+0xed8], R4 ;  /* 0x000ed80401007387 */ /* 0x0005e80000100a00 */
[----:B------:R4:W-:Y:S01]  /*15950*/  LDGSTS.E [R242+0x71f00], desc[UR60][R32.64], P2 ;  /* 0x71f0000020f27fae */ /* 0x0009e2000912187c */
[----:B------:R-:W-:-:S03]  /*15960*/  IMAD.WIDE R26, R13, 0x4, R140 ;  /* 0x000000040d1a7825 */ /* 0x000fc600078e028c */
[----:B------:R4:W-:Y:S01]  /*15970*/  LDGSTS.E [R242+0x72300], desc[UR60][R30.64], P2 ;  /* 0x723000001ef27fae */ /* 0x0009e2000912187c */
[----:B-1----:R-:W-:-:S03]  /*15980*/  IMAD.WIDE R34, R13, 0x4, R76 ;  /* 0x000000040d227825 */ /* 0x002fc600078e024c */
[----:B------:R1:W-:Y:S01]  /*15990*/  LDGSTS.E [R242+0x72700], desc[UR60][R24.64], P2 ;  /* 0x7270000018f27fae */ /* 0x0003e2000912187c */
[----:B----4-:R-:W-:-:S03]  /*159a0*/  IMAD.WIDE R32, R13, 0x4, R92 ;  /* 0x000000040d207825 */ /* 0x010fc600078e025c */
        /* <DEDUP_REMOVED lines=11> */
[----:B----4-:R-:W-:-:S04]  /*15a60*/  IMAD.WIDE R16, R13, 0x4, R220 ;  /* 0x000000040d107825 */ /* 0x010fc800078e02dc */
[----:B------:R-:W-:-:S04]  /*15a70*/  IMAD.WIDE R14, R13, 0x4, R8 ;  /* 0x000000040d0e7825 */ /* 0x000fc800078e0208 */
[----:B------:R-:W-:Y:S02]  /*15a80*/  VIADD R3, R3, 0x7f ;  /* 0x0000007f03037836 */ /* 0x000fe40000000000 */
[----:B------:R-:W-:-:S03]  /*15a90*/  IMAD.WIDE R8, R13, 0x4, R124 ;  /* 0x000000040d087825 */ /* 0x000fc600078e027c */
[----:B------:R-:W-:Y:S02]  /*15aa0*/  ISETP.GE.AND P0, PT, R3, 0x80, PT ;  /* 0x000000800300780c */ /* 0x000fe40003f06270 */
[----:B------:R-:W-:Y:S02]  /*15ab0*/  CS2R R152, SRZ ;  /* 0x0000000000987805 */ /* 0x000fe4000001ff00 */
[----:B------:R-:W-:Y:S02]  /*15ac0*/  CS2R R154, SRZ ;  /* 0x00000000009a7805 */ /* 0x000fe4000001ff00 */
[----:B------:R-:W-:Y:S02]  /*15ad0*/  CS2R R156, SRZ ;  /* 0x00000000009c7805 */ /* 0x000fe4000001ff00 */
[----:B------:R-:W-:Y:S02]  /*15ae0*/  CS2R R158, SRZ ;  /* 0x00000000009e7805 */ /* 0x000fe4000001ff00 */
[----:B------:R-:W-:-:S02]  /*15af0*/  CS2R R160, SRZ ;  /* 0x0000000000a07805 */ /* 0x000fc4000001ff00 */
[----:B------:R-:W-:Y:S02]  /*15b00*/  CS2R R162, SRZ ;  /* 0x0000000000a27805 */ /* 0x000fe4000001ff00 */
        /* <DEDUP_REMOVED lines=45> */
[----:B------:R-:W-:Y:S01]  /*15de0*/  CS2R R126, SRZ ;  /* 0x00000000007e7805 */ /* 0x000fe2000001ff00 */
[----:B---3--:R-:W-:-:S05]  /*15df0*/  IMAD.WIDE R40, R13, 0x4, R248 ;  /* 0x000000040d287825 */ /* 0x008fca00078e02f8 */
[----:B------:R-:W-:Y:S04]  /*15e00*/  STL.64 [R1+0xbc8], R40 ;  /* 0x000bc82801007387 */ /* 0x000fe80000100a00 */
        /* <DEDUP_REMOVED lines=10> */
[----:B------:R3:W-:Y:S04]  /*15eb0*/  STL.64 [R1+0xe50], R18 ;  /* 0x000e501201007387 */ /* 0x0007e80000100a00 */
[----:B------:R3:W-:Y:S04]  /*15ec0*/  STL.64 [R1+0xe90], R16 ;  /* 0x000e901001007387 */ /* 0x0007e80000100a00 */
[----:B------:R3:W-:Y:S04]  /*15ed0*/  STL.64 [R1+0xed0], R14 ;  /* 0x000ed00e01007387 */ /* 0x0007e80000100a00 */
[----:B------:R3:W-:Y:S04]  /*15ee0*/  STL [R1+0x8], RZ ;  /* 0x000008ff01007387 */ /* 0x0007e80000100800 */
        /* <DEDUP_REMOVED lines=52> */
[----:B------:R3:W-:Y:S01]  /*16230*/  STL [R1+0xdc], RZ ;  /* 0x0000dcff01007387 */ /* 0x0007e20000100800 */
[----:B--2---:R-:W-:-:S03]  /*16240*/  IMAD.WIDE R4, R13, 0x4, R246 ;  /* 0x000000040d047825 */ /* 0x004fc600078e02f6 */
        /* <DEDUP_REMOVED lines=18> */
[----:B------:R1:W-:Y:S04]  /*16370*/  LDGSTS.E [R243+0x72b80], desc[UR60][R24.64], P2 ;  /* 0x72b8000018f37fae */ /* 0x0003e8000912187c */
[----:B------:R3:W-:Y:S04]  /*16380*/  LDGSTS.E [R243+0x72f80], desc[UR60][R22.64], P2 ;  /* 0x72f8000016f37fae */ /* 0x0007e8000912187c */
[----:B------:R3:W-:Y:S04]  /*16390*/  LDGSTS.E [R243+0x73380], desc[UR60][R20.64], P2 ;  /* 0x7338000014f37fae */ /* 0x0007e8000912187c */
[----:B------:R3:W-:Y:S04]  /*163a0*/  LDGSTS.E [R243+0x73780], desc[UR60][R18.64], P2 ;  /* 0x7378000012f37fae */ /* 0x0007e8000912187c */
[----:B------:R3:W-:Y:S04]  /*163b0*/  LDGSTS.E [R243+0x73b80], desc[UR60][R16.64], P2 ;  /* 0x73b8000010f37fae */ /* 0x0007e8000912187c */
[----:B------:R3:W-:Y:S01]  /*163c0*/  LDGSTS.E [R243+0x73f80], desc[UR60][R14.64], P2 ;  /* 0x73f800000ef37fae */ /* 0x0007e2000912187c */
[----:B------:R-:W-:-:S03]  /*163d0*/  CS2R R128, SRZ ;  /* 0x0000000000807805 */ /* 0x000fc6000001ff00 */
[----:B------:R-:W0:Y:S01]  /*163e0*/  LDGDEPBAR ;  /* 0x00000000000079af */ /* 0x000e220000000000 */
        /* <DEDUP_REMOVED lines=11> */
[----:B-1----:R-:W-:-:S02]  /*164a0*/  CS2R R24, SRZ ;  /* 0x0000000000187805 */ /* 0x002fc4000001ff00 */
        /* <DEDUP_REMOVED lines=30> */
[----:B------:R-:W-:Y:S01]  /*16690*/  CS2R R86, SRZ ;  /* 0x0000000000567805 */ /* 0x000fe2000001ff00 */
[----:B---3--:R-:W-:Y:S06]  /*166a0*/  @!P0 BRA `(.L_x_0) ;  /* 0x0000017c00548947 */ /* 0x008fec0003800000 */
[----:B------:R-:W2:Y:S04]  /*166b0*/  LDL.LU.64 R16, [R1+0x9f0] ;  /* 0x0009f00001107983 */ /* 0x000ea80000300a00 */
[----:B------:R-:W3:Y:S04]  /*166c0*/  LDL.LU.64 R18, [R1+0x9f8] ;  /* 0x0009f80001127983 */ /* 0x000ee80000300a00 */
[----:B------:R-:W4:Y:S04]  /*166d0*/  LDL.LU.64 R226, [R1+0x370] ;  /* 0x0003700001e27983 */ /* 0x000f280000300a00 */
        /* <DEDUP_REMOVED lines=9> */
[----:B------:R-:W4:Y:S01]  /*16770*/  LDL.LU.64 R86, [R1+0x2a0] ;  /* 0x0002a00001567983 */ /* 0x000f220000300a00 */
[----:B--2---:R-:W-:Y:S01]  /*16780*/  IMAD.MOV.U32 R15, RZ, RZ, R16 ;  /* 0x000000ffff0f7224 */ /* 0x004fe200078e0010 */
[----:B------:R-:W-:Y:S01]  /*16790*/  MOV R14, R17 ;  /* 0x00000011000e7202 */ /* 0x000fe20000000f00 */
[----:B---3--:R-:W-:-:S02]  /*167a0*/  IMAD.MOV.U32 R17, RZ, RZ, R18 ;  /* 0x000000ffff117224 */ /* 0x008fc400078e0012 */
[----:B------:R-:W-:Y:S02]  /*167b0*/  IMAD.MOV.U32 R16, RZ, RZ, R19 ;  /* 0x000000ffff107224 */ /* 0x000fe400078e0013 */
[----:B----4-:R-:W-:Y:S02]  /*167c0*/  IMAD.MOV.U32 R21, RZ, RZ, R240 ;  /* 0x000000ffff157224 */ /* 0x010fe400078e00f0 */
[----:B------:R-:W-:Y:S02]  /*167d0*/  IMAD.MOV.U32 R20, RZ, RZ, R241 ;  /* 0x000000ffff147224 */ /* 0x000fe400078e00f1 */
[----:B------:R-:W2:Y:S04]  /*167e0*/  LDL.LU.64 R240, [R1+0x2a8] ;  /* 0x0002a80001f07983 */ /* 0x000ea80000300a00 */
[----:B------:R-:W3:Y:S01]  /*167f0*/  LDL.LU.64 R242, [R1+0x100] ;  /* 0x0001000001f27983 */ /* 0x000ee20000300a00 */
[----:B------:R-:W-:-:S03]  /*16800*/  IMAD.MOV.U32 R19, RZ, RZ, R226 ;  /* 0x000000ffff137224 */ /* 0x000fc600078e00e2 */
[----:B------:R-:W4:Y:S01]  /*16810*/  LDL.LU.64 R80, [R1+0x248] ;  /* 0x0002480001507983 */ /* 0x000f220000300a00 */
[----:B------:R-:W-:Y:S01]  /*16820*/  IMAD.MOV.U32 R219, RZ, RZ, R246 ;  /* 0x000000ffffdb7224 */ /* 0x000fe200078e00f6 */
[----:B------:R-:W-:Y:S02]  /*16830*/  MOV R218, R247 ;  /* 0x000000f700da7202 */ /* 0x000fe40000000f00 */
[----:B------:R-:W-:Y:S01]  /*16840*/  MOV R18, R227 ;  /* 0x000000e300127202 */ /* 0x000fe20000000f00 */
[----:B------:R-:W-:Y:S01]  /*16850*/  IMAD.MOV.U32 R221, RZ, RZ, R248 ;  /* 0x000000ffffdd7224 */ /* 0x000fe200078e00f8 */
[----:B------:R-:W4:Y:S01]  /*16860*/  LDL.LU.64 R246, [R1+0x250] ;  /* 0x0002500001f67983 */ /* 0x000f220000300a00 */
[----:B------:R-:W-:Y:S01]  /*16870*/  IMAD.MOV.U32 R220, RZ, RZ, R249 ;  /* 0x000000ffffdc7224 */ /* 0x000fe200078e00f9 */
[----:B------:R-:W-:Y:S01]  /*16880*/  MOV R226, R251 ;  /* 0x000000fb00e27202 */ /* 0x000fe20000000f00 */
[----:B------:R-:W-:Y:S01]  /*16890*/  IMAD.MOV.U32 R227, RZ, RZ, R250 ;  /* 0x000000ffffe37224 */ /* 0x000fe200078e00fa */
[----:B------:R-:W4:Y:S04]  /*168a0*/  LDL.LU.64 R248, [R1+0x258] ;  /* 0x0002580001f87983 */ /* 0x000f280000300a00 */
[----:B------:R-:W4:Y:S04]  /*168b0*/  LDL.LU.64 R250, [R1+0x260] ;  /* 0x0002600001fa7983 */ /* 0x000f280000300a00 */
[----:B------:R-:W4:Y:S04]  /*168c0*/  LDL.LU.64 R82, [R1+0x268] ;  /* 0x0002680001527983 */ /* 0x000f280000300a00 */
[----:B------:R-:W4:Y:S04]  /*168d0*/  LDL.LU.64 R84, [R1+0x270] ;  /* 0x0002700001547983 */ /* 0x000f280000300a00 */
[----:B------:R-:W4:Y:S01]  /*168e0*/  LDL.LU.64 R72, [R1+0x108] ;  /* 0x0001080001487983 */ /* 0x000f220000300a00 */
[----:B------:R-:W-:Y:S01]  /*168f0*/  IMAD.MOV.U32 R229, RZ, RZ, R230 ;  /* 0x000000ffffe57224 */ /* 0x000fe200078e00e6 */
[----:B------:R-:W-:Y:S01]  /*16900*/  MOV R230, R233 ;  /* 0x000000e900e67202 */ /* 0x000fe20000000f00 */
[----:B------:R-:W-:-:S02]  /*16910*/  IMAD.MOV.U32 R228, RZ, RZ, R231 ;  /* 0x000000ffffe47224 */ /* 0x000fc400078e00e7 */
[----:B------:R-:W-:Y:S02]  /*16920*/  IMAD.MOV.U32 R231, RZ, RZ, R232 ;  /* 0x000000ffffe77224 */ /* 0x000fe400078e00e8 */
[----:B------:R-:W-:Y:S01]  /*16930*/  IMAD.MOV.U32 R233, RZ, RZ, R234 ;  /* 0x000000ffffe97224 */ /* 0x000fe200078e00ea */
[----:B------:R-:W-:Y:S01]  /*16940*/  MOV R234, R87 ;  /* 0x0000005700ea7202 */ /* 0x000fe20000000f00 */
[----:B------:R-:W-:Y:S02]  /*16950*/  IMAD.MOV.U32 R232, RZ, RZ, R235 ;  /* 0x000000ffffe87224 */ /* 0x000fe400078e00eb */
[----:B------:R-:W-:Y:S02]  /*16960*/  IMAD.MOV.U32 R235, RZ, RZ, R86 ;  /* 0x000000ffffeb7224 */ /* 0x000fe400078e0056 */
[----:B------:R-:W4:Y:S04]  /*16970*/  LDL.LU.64 R86, [R1+0x110] ;  /* 0x0001100001567983 */ /* 0x000f280000300a00 */
[----:B------:R-:W4:Y:S04]  /*16980*/  LDL.LU.64 R74, [R1+0x118] ;  /* 0x00011800014a7983 */ /* 0x000f280000300a00 */
        /* <DEDUP_REMOVED lines=8> */
[----:B------:R-:W-:Y:S01]  /*16a10*/  IMAD.MOV.U32 R223, RZ, RZ, R236 ;  /* 0x000000ffffdf7224 */ /* 0x000fe200078e00ec */
[----:B------:R-:W-:Y:S01]  /*16a20*/  MOV R22, R225 ;  /* 0x000000e100167202 */ /* 0x000fe20000000f00 */
[----:B------:R-:W-:Y:S02]  /*16a30*/  IMAD.MOV.U32 R23, RZ, RZ, R224 ;  /* 0x000000ffff177224 */ /* 0x000fe400078e00e0 */
[----:B------:R-:W-:Y:S01]  /*16a40*/  IMAD.MOV.U32 R225, RZ, RZ, R238 ;  /* 0x000000ffffe17224 */ /* 0x000fe200078e00ee */
[----:B------:R-:W-:Y:S01]  /*16a50*/  MOV R238, R245 ;  /* 0x000000f500ee7202 */ /* 0x000fe20000000f00 */
[----:B------:R-:W-:Y:S02]  /*16a60*/  IMAD.MOV.U32 R224, RZ, RZ, R239 ;  /* 0x000000ffffe07224 */ /* 0x000fe400078e00ef */
[----:B------:R-:W-:Y:S02]  /*16a70*/  IMAD.MOV.U32 R239, RZ, RZ, R244 ;  /* 0x000000ffffef7224 */ /* 0x000fe400078e00f4 */
[----:B--2---:R-:W-:-:S02]  /*16a80*/  IMAD.MOV.U32 R237, RZ, RZ, R240 ;  /* 0x000000ffffed7224 */ /* 0x004fc400078e00f0 */
[----:B------:R-:W-:Y:S02]  /*16a90*/  IMAD.MOV.U32 R236, RZ, RZ, R241 ;  /* 0x000000ffffec7224 */ /* 0x000fe400078e00f1 */
[----:B---3--:R-:W-:Y:S02]  /*16aa0*/  IMAD.MOV.U32 R241, RZ, RZ, R242 ;  /* 0x000000fffff17224 */ /* 0x008fe400078e00f2 */
[----:B------:R-:W-:Y:S02]  /*16ab0*/  IMAD.MOV.U32 R240, RZ, RZ, R243 ;  /* 0x000000fffff07224 */ /* 0x000fe400078e00f3 */
[----:B----4-:R-:W-:Y:S01]  /*16ac0*/  IMAD.MOV.U32 R243, RZ, RZ, R80 ;  /* 0x000000fffff37224 */ /* 0x010fe200078e0050 */
[----:B------:R-:W-:Y:S02]  /*16ad0*/  MOV R242, R81 ;  /* 0x0000005100f27202 */ /* 0x000fe40000000f00 */
[----:B------:R-:W2:Y:S01]  /*16ae0*/  LDL.LU.64 R80, [R1+0x148] ;  /* 0x0001480001507983 */ /* 0x000ea20000300a00 */
[----:B------:R-:W-:-:S02]  /*16af0*/  IMAD.MOV.U32 R245, RZ, RZ, R246 ;  /* 0x000000fffff57224 */ /* 0x000fc400078e00f6 */
[----:B------:R-:W-:Y:S02]  /*16b00*/  IMAD.MOV.U32 R244, RZ, RZ, R247 ;  /* 0x000000fffff47224 */ /* 0x000fe400078e00f7 */
[----:B------:R-:W-:Y:S01]  /*16b10*/  IMAD.MOV.U32 R247, RZ, RZ, R248 ;  /* 0x000000fffff77224 */ /* 0x000fe200078e00f8 */
[----:B------:R-:W-:Y:S01]  /*16b20*/  MOV R246, R249 ;  /* 0x000000f900f67202 */ /* 0x000fe20000000f00 */
[----:B------:R-:W-:Y:S02]  /*16b30*/  IMAD.MOV.U32 R249, RZ, RZ, R250 ;  /* 0x000000fffff97224 */ /* 0x000fe400078e00fa */
[----:B------:R-:W-:Y:S02]  /*16b40*/  IMAD.MOV.U32 R248, RZ, RZ, R251 ;  /* 0x000000fffff87224 */ /* 0x000fe400078e00fb */
[----:B------:R-:W-:Y:S01]  /*16b50*/  IMAD.MOV.U32 R251, RZ, RZ, R82 ;  /* 0x000000fffffb7224 */ /* 0x000fe200078e0052 */
[----:B------:R-:W-:Y:S02]  /*16b60*/  MOV R250, R83 ;  /* 0x0000005300fa7202 */ /* 0x000fe40000000f00 */
[----:B------:R-:W3:Y:S01]  /*16b70*/  LDL.LU.64 R82, [R1+0x150] ;  /* 0x0001500001527983 */ /* 0x000ee20000300a00 */
[----:B------:R-:W-:-:S03]  /*16b80*/  IMAD.MOV.U32 R252, RZ, RZ, R85 ;  /* 0x000000fffffc7224 */ /* 0x000fc600078e0055 */
[----:B------:R1:W-:Y:S01]  /*16b90*/  STL [R1+0x100], R84 ;  /* 0x0001005401007387 */ /* 0x0003e20000100800 */
[----:B------:R-:W-:-:S03]  /*16ba0*/  IMAD.MOV.U32 R0, RZ, RZ, R73 ;  /* 0x000000ffff007224 */ /* 0x000fc600078e0049 */
[----:B-1----:R-:W4:Y:S04]  /*16bb0*/  LDL.LU.64 R84, [R1+0x158] ;  /* 0x0001580001547983 */ /* 0x002f280000300a00 */
[----:B------:R1:W-:Y:S04]  /*16bc0*/  STL [R1+0x108], R72 ;  /* 0x0001084801007387 */ /* 0x0003e80000100800 */
[----:B-1----:R-:W4:Y:S04]  /*16bd0*/  LDL.LU.64 R72, [R1+0x160] ;  /* 0x0001600001487983 */ /* 0x002f280000300a00 */
[----:B------:R1:W-:Y:S04]  /*16be0*/  STL [R1+0x104], R0 ;  /* 0x0001040001007387 */ /* 0x0003e80000100800 */
[----:B------:R1:W-:Y:S02]  /*16bf0*/  STL [R1+0x110], R86 ;  /* 0x0001105601007387 */ /* 0x0003e40000100800 */
[----:B-1----:R-:W-:-:S02]  /*16c00*/  IMAD.MOV.U32 R0, RZ, RZ, R87 ;  /* 0x000000ffff007224 */ /* 0x002fc400078e0057 */
[----:B------:R-:W4:Y:S04]  /*16c10*/  LDL.LU.64 R86, [R1+0x168] ;  /* 0x0001680001567983 */ /* 0x000f280000300a00 */
[----:B------:R1:W-:Y:S04]  /*16c20*/  STL [R1+0x10c], R0 ;  /* 0x00010c0001007387 */ /* 0x0003e80000100800 */
[----:B------:R1:W-:Y:S02]  /*16c30*/  STL [R1+0x118], R74 ;  /* 0x0001184a01007387 */ /* 0x0003e40000100800 */
[----:B-1----:R-:W-:-:S02]  /*16c40*/  MOV R0, R75 ;  /* 0x0000004b00007202 */ /* 0x002fc40000000f00 */
[----:B------:R-:W4:Y:S04]  /*16c50*/  LDL.LU.64 R74, [R1+0x170] ;  /* 0x00017000014a7983 */ /* 0x000f280000300a00 */
[----:B------:R1:W-:Y:S04]  /*16c60*/  STL [R1+0x114], R0 ;  /* 0x0001140001007387 */ /* 0x0003e80000100800 */
[----:B------:R1:W-:Y:S02]  /*16c70*/  STL [R1+0x120], R76 ;  /* 0x0001204c01007387 */ /* 0x0003e40000100800 */
[----:B-1----:R-:W-:-:S02]  /*16c80*/  IMAD.MOV.U32 R0, RZ, RZ, R77 ;  /* 0x000000ffff007224 */ /* 0x002fc400078e004d */
        /* <DEDUP_REMOVED lines=18> */
[----:B--2---:R2:W-:Y:S01]  /*16db0*/  STL [R1+0x148], R80 ;  /* 0x0001485001007387 */ /* 0x0045e20000100800 */
[----:B-1----:R-:W-:-:S03]  /*16dc0*/  IMAD.MOV.U32 R0, RZ, RZ, R81 ;  /* 0x000000ffff007224 */ /* 0x002fc600078e0051 */
[----:B--2---:R-:W2:Y:S04]  /*16dd0*/  LDL.LU.64 R80, [R1+0x1a0] ;  /* 0x0001a00001507983 */ /* 0x004ea80000300a00 */
[----:B------:R1:W-:Y:S04]  /*16de0*/  STL [R1+0x144], R0 ;  /* 0x0001440001007387 */ /* 0x0003e80000100800 */
[----:B---3--:R3:W-:Y:S01]  /*16df0*/  STL [R1+0x150], R82 ;  /* 0x0001505201007387 */ /* 0x0087e20000100800 */
[----:B-1----:R-:W-:-:S03]  /*16e00*/  IMAD.MOV.U32 R0, RZ, RZ, R83 ;  /* 0x000000ffff007224 */ /* 0x002fc600078e0053 */
[----:B---3--:R-:W3:Y:S04]  /*16e10*/  LDL.LU.64 R82, [R1+0x1a8] ;  /* 0x0001a80001527983 */ /* 0x008ee80000300a00 */
[----:B------:R1:W-:Y:S04]  /*16e20*/  STL [R1+0x14c], R0 ;  /* 0x00014c0001007387 */ /* 0x0003e80000100800 */
[----:B----4-:R4:W-:Y:S01]  /*16e30*/  STL [R1+0x158], R84 ;  /* 0x0001585401007387 */ /* 0x0109e20000100800 */
[----:B-1----:R-:W-:-:S03]  /*16e40*/  MOV R0, R85 ;  /* 0x0000005500007202 */ /* 0x002fc60000000f00 */
[----:B----4-:R-:W4:Y:S04]  /*16e50*/  LDL.LU.64 R84, [R1+0x1b0] ;  /* 0x0001b00001547983 */ /* 0x010f280000300a00 */
        /* <DEDUP_REMOVED lines=42> */
[----:B-1----:R-:W-:-:S03]  /*17100*/  IMAD.MOV.U32 R0, RZ, RZ, R85 ;  /* 0x000000ffff007224 */ /* 0x002fc600078e0055 */
[----:B----4-:R-:W4:Y:S04]  /*17110*/  LDL.LU.64 R84, [R1+0x208] ;  /* 0x0002080001547983 */ /* 0x010f280000300a00 */
        /* <DEDUP_REMOVED lines=33> */
[----:B--2---:R2:W-:Y:S01]  /*17330*/  STL [R1+0x1f8], R80 ;  /* 0x0001f85001007387 */ /* 0x0045e20000100800 */
[----:B-1----:R-:W-:-:S03]  /*17340*/  MOV R0, R81 ;  /* 0x0000005100007202 */ /* 0x002fc60000000f00 */
        /* <DEDUP_REMOVED lines=47> */
[----:B-1----:R-:W-:-:S03]  /*17640*/  MOV R0, R83 ;  /* 0x0000005300007202 */ /* 0x002fc60000000f00 */
        /* <DEDUP_REMOVED lines=694> */
[----:B------:R-:W-:Y:S04]  /*1a1b0*/  STL [R1+0x7c8], R66 ;  /* 0x0007c84201007387 */ /* 0x000fe80000100800 */
[----:B------:R-:W4:Y:S01]  /*1a1c0*/  LDL.LU.64 R64, [R1+0x820] ;  /* 0x0008200001407983 */ /* 0x000f220000300a00 */
[----:B-1----:R-:W-:-:S05]  /*1a1d0*/  IMAD.MOV.U32 R0, RZ, RZ, R67 ;  /* 0x000000ffff007224 */ /* 0x002fca00078e0043 */
[----:B------:R1:W-:Y:S04]  /*1a1e0*/  STL [R1+0x7c4], R0 ;  /* 0x0007c40001007387 */ /* 0x0003e80000100800 */
[----:B--2---:R2:W-:Y:S01]  /*1a1f0*/  STL [R1+0x7d0], R80 ;  /* 0x0007d05001007387 */ /* 0x0045e20000100800 */
[----:B-1----:R-:W-:-:S03]  /*1a200*/  IMAD.MOV.U32 R0, RZ, RZ, R81 ;  /* 0x000000ffff007224 */ /* 0x002fc600078e0051 */
[----:B------:R-:W4:Y:S04]  /*1a210*/  LDL.LU.64 R66, [R1+0x838] ;  /* 0x0008380001427983 */ /* 0x000f280000300a00 */
[----:B------:R1:W-:Y:S04]  /*1a220*/  STL [R1+0x7cc], R0 ;  /* 0x0007cc0001007387 */ /* 0x0003e80000100800 */
[----:B---3--:R3:W-:Y:S04]  /*1a230*/  STL [R1+0x7d8], R82 ;  /* 0x0007d85201007387 */ /* 0x0087e80000100800 */
[----:B--2---:R-:W2:Y:S01]  /*1a240*/  LDL.LU.64 R80, [R1+0x830] ;  /* 0x0008300001507983 */ /* 0x004ea20000300a00 */
[----:B-1----:R-:W-:-:S03]  /*1a250*/  MOV R0, R83 ;  /* 0x0000005300007202 */ /* 0x002fc60000000f00 */
[----:B----4-:R-:W-:Y:S04]  /*1a260*/  STL [R1+0x7e0], R84 ;  /* 0x0007e05401007387 */ /* 0x010fe80000100800 */
[----:B------:R1:W-:Y:S04]  /*1a270*/  STL [R1+0x7d4], R0 ;  /* 0x0007d40001007387 */ /* 0x0003e80000100800 */
[----:B---3--:R-:W3:Y:S01]  /*1a280*/  LDL.LU.64 R82, [R1+0x848] ;  /* 0x0008480001527983 */ /* 0x008ee20000300a00 */
[----:B-1----:R-:W-:-:S03]  /*1a290*/  IMAD.MOV.U32 R0, RZ, RZ, R85 ;  /* 0x000000ffff007224 */ /* 0x002fc600078e0055 */
[----:B------:R-:W-:Y:S04]  /*1a2a0*/  STL [R1+0x7e8], R72 ;  /* 0x0007e84801007387 */ /* 0x000fe80000100800 */
[----:B------:R1:W-:Y:S04]  /*1a2b0*/  STL [R1+0x7dc], R0 ;  /* 0x0007dc0001007387 */ /* 0x0003e80000100800 */
[----:B------:R-:W4:Y:S01]  /*1a2c0*/  LDL.LU.64 R84, [R1+0x840] ;  /* 0x0008400001547983 */ /* 0x000f220000300a00 */
        /* <DEDUP_REMOVED lines=8> */
[----:B-1----:R-:W-:-:S03]  /*1a350*/  MOV R0, R75 ;  /* 0x0000004b00007202 */ /* 0x002fc60000000f00 */
        /* <DEDUP_REMOVED lines=21> */
[----:B------:R1:W-:Y:S02]  /*1a4b0*/  STL [R1+0x81c], R0 ;  /* 0x00081c0001007387 */ /* 0x0003e40000100800 */
[----:B-1----:R-:W-:Y:S02]  /*1a4c0*/  IMAD.MOV.U32 R0, RZ, RZ, R67 ;  /* 0x000000ffff007224 */ /* 0x002fe400078e0043 */
[----:B--2---:R-:W-:Y:S04]  /*1a4d0*/  STL [R1+0x830], R80 ;  /* 0x0008305001007387 */ /* 0x004fe80000100800 */
[----:B------:R1:W-:Y:S02]  /*1a4e0*/  STL [R1+0x824], R0 ;  /* 0x0008240001007387 */ /* 0x0003e40000100800 */
[----:B-1----:R-:W-:-:S02]  /*1a4f0*/  IMAD.MOV.U32 R0, RZ, RZ, R81 ;  /* 0x000000ffff007224 */ /* 0x002fc400078e0051 */
[----:B------:R-:W2:Y:S04]  /*1a500*/  LDL.LU.64 R80, [R1+0xd10] ;  /* 0x000d100001507983 */ /* 0x000ea80000300a00 */
        /* <DEDUP_REMOVED lines=29> */
[----:B------:R-:W-:Y:S01]  /*1a6e0*/  STL [R1+0x870], R70 ;  /* 0x0008704601007387 */ /* 0x000fe20000100800 */
[----:B-1----:R-:W-:-:S03]  /*1a6f0*/  IMAD.MOV.U32 R0, RZ, RZ, R71 ;  /* 0x000000ffff007224 */ /* 0x002fc600078e0047 */
[----:B------:R-:W4:Y:S04]  /*1a700*/  LDL.LU.64 R68, [R1+0xd48] ;  /* 0x000d480001447983 */ /* 0x000f280000300a00 */
[----:B------:R1:W-:Y:S04]  /*1a710*/  STL [R1+0x86c], R0 ;  /* 0x00086c0001007387 */ /* 0x0003e80000100800 */
[----:B------:R1:W-:Y:S02]  /*1a720*/  STL [R1+0x878], R78 ;  /* 0x0008784e01007387 */ /* 0x0003e40000100800 */
[----:B-1----:R-:W-:-:S02]  /*1a730*/  MOV R0, R79 ;  /* 0x0000004f00007202 */ /* 0x002fc40000000f00 */
[----:B------:R-:W4:Y:S04]  /*1a740*/  LDL.LU.64 R70, [R1+0xd08] ;  /* 0x000d080001467983 */ /* 0x000f280000300a00 */
[----:B------:R1:W-:Y:S04]  /*1a750*/  STL [R1+0x874], R0 ;  /* 0x0008740001007387 */ /* 0x0003e80000100800 */
[----:B------:R-:W-:Y:S04]  /*1a760*/  STL [R1+0x880], R4 ;  /* 0x0008800401007387 */ /* 0x000fe80000100800 */
[----:B------:R-:W-:Y:S04]  /*1a770*/  STL [R1+0x87c], R5 ;  /* 0x00087c0501007387 */ /* 0x000fe80000100800 */
[----:B------:R-:W4:Y:S04]  /*1a780*/  LDL.LU.64 R78, [R1+0xcc8] ;  /* 0x000cc800014e7983 */ /* 0x000f280000300a00 */
        /* <DEDUP_REMOVED lines=169> */
[----:B-1----:R-:W-:-:S02]  /*1b220*/  IMAD.MOV.U32 R0, RZ, RZ, R71 ;  /* 0x000000ffff007224 */ /* 0x002fc400078e0047 */
[----:B------:R-:W4:Y:S04]  /*1b230*/  LDL.LU.64 R68, [R1+0xd20] ;  /* 0x000d200001447983 */ /* 0x000f280000300a00 */
[----:B------:R-:W-:Y:S04]  /*1b240*/  STL [R1+0x9e0], R78 ;  /* 0x0009e04e01007387 */ /* 0x000fe80000100800 */
[----:B------:R1:W-:Y:S04]  /*1b250*/  STL [R1+0x9d4], R0 ;  /* 0x0009d40001007387 */ /* 0x0003e80000100800 */
[----:B------:R-:W4:Y:S01]  /*1b260*/  LDL.LU.64 R70, [R1+0xce0] ;  /* 0x000ce00001467983 */ /* 0x000f220000300a00 */
[----:B-1----:R-:W-:-:S03]  /*1b270*/  MOV R0, R79 ;  /* 0x0000004f00007202 */ /* 0x002fc60000000f00 */
[----:B--2---:R-:W-:Y:S04]  /*1b280*/  STL [R1+0x9e8], R80 ;  /* 0x0009e85001007387 */ /* 0x004fe80000100800 */
[----:B------:R1:W-:Y:S04]  /*1b290*/  STL [R1+0x9dc], R0 ;  /* 0x0009dc0001007387 */ /* 0x0003e80000100800 */
[----:B------:R-:W2:Y:S01]  /*1b2a0*/  LDL.LU.64 R78, [R1+0xca0] ;  /* 0x000ca000014e7983 */ /* 0x000ea20000300a00 */
[----:B-1----:R-:W-:-:S03]  /*1b2b0*/  IMAD.MOV.U32 R0, RZ, RZ, R81 ;  /* 0x000000ffff007224 */ /* 0x002fc600078e0051 */
[----:B---3--:R-:W-:Y:S04]  /*1b2c0*/  STL [R1+0x9f0], R82 ;  /* 0x0009f05201007387 */ /* 0x008fe80000100800 */
[----:B------:R1:W-:Y:S04]  /*1b2d0*/  STL [R1+0x9e4], R0 ;  /* 0x0009e40001007387 */ /* 0x0003e80000100800 */
[----:B------:R-:W3:Y:S01]  /*1b2e0*/  LDL.LU.64 R80, [R1+0xec8] ;  /* 0x000ec80001507983 */ /* 0x000ee20000300a00 */
[----:B-1----:R-:W-:-:S03]  /*1b2f0*/  IMAD.MOV.U32 R0, RZ, RZ, R83 ;  /* 0x000000ffff007224 */ /* 0x002fc600078e0053 */
[----:B----4-:R-:W-:Y:S04]  /*1b300*/  STL [R1+0x9f8], R84 ;  /* 0x0009f85401007387 */ /* 0x010fe80000100800 */
        /* <DEDUP_REMOVED lines=24> */
[----:B------:R1:W-:Y:S02]  /*1b490*/  STL [R1+0xa1c], R0 ;  /* 0x000a1c0001007387 */ /* 0x0003e40000100800 */
[----:B-1----:R-:W-:Y:S02]  /*1b4a0*/  IMAD.MOV.U32 R0, RZ, RZ, R67 ;  /* 0x000000ffff007224 */ /* 0x002fe400078e0043 */
[----:B------:R-:W-:Y:S04]  /*1b4b0*/  STL [R1+0xa30], R68 ;  /* 0x000a304401007387 */ /* 0x000fe80000100800 */
[----:B------:R1:W-:Y:S04]  /*1b4c0*/  STL [R1+0xa24], R0 ;  /* 0x000a240001007387 */ /* 0x0003e80000100800 */
[----:B------:R-:W4:Y:S01]  /*1b4d0*/  LDL.LU.64 R66, [R1+0xf08] ;  /* 0x000f080001427983 */ /* 0x000f220000300a00 */
[----:B-1----:R-:W-:-:S05]  /*1b4e0*/  IMAD.MOV.U32 R0, RZ, RZ, R69 ;  /* 0x000000ffff007224 */ /* 0x002fca00078e0045 */
[----:B------:R1:W-:Y:S04]  /*1b4f0*/  STL [R1+0xa2c], R0 ;  /* 0x000a2c0001007387 */ /* 0x0003e80000100800 */
[----:B------:R-:W-:Y:S04]  /*1b500*/  STL [R1+0xa38], R70 ;  /* 0x000a384601007387 */ /* 0x000fe80000100800 */
[----:B------:R-:W4:Y:S01]  /*1b510*/  LDL.LU.64 R64, [R1+0xec0] ;  /* 0x000ec00001407983 */ /* 0x000f220000300a00 */
[----:B-1----:R-:W-:-:S05]  /*1b520*/  IMAD.MOV.U32 R0, RZ, RZ, R71 ;  /* 0x000000ffff007224 */ /* 0x002fca00078e0047 */
        /* <DEDUP_REMOVED lines=17> */
[----:B------:R-:W-:Y:S04]  /*1b640*/  STL [R1+0xa60], R72 ;  /* 0x000a604801007387 */ /* 0x000fe80000100800 */
[----:B------:R-:W4:Y:S01]  /*1b650*/  LDL.LU.64 R68, [R1+0xd58] ;  /* 0x000d580001447983 */ /* 0x000f220000300a00 */
[----:B-1----:R-:W-:-:S05]  /*1b660*/  MOV R0, R73 ;  /* 0x0000004900007202 */ /* 0x002fca0000000f00 */
[----:B------:R1:W-:Y:S02]  /*1b670*/  STL [R1+0xa5c], R0 ;  /* 0x000a5c0001007387 */ /* 0x0003e40000100800 */
[----:B-1----:R-:W-:Y:S02]  /*1b680*/  IMAD.MOV.U32 R0, RZ, RZ, R87 ;  /* 0x000000ffff007224 */ /* 0x002fe400078e0057 */
[----:B------:R1:W-:Y:S04]  /*1b690*/  STL [R1+0xa68], R86 ;  /* 0x000a685601007387 */ /* 0x0003e80000100800 */
[----:B-1----:R-:W4:Y:S04]  /*1b6a0*/  LDL.LU.64 R86, [R1+0xd50] ;  /* 0x000d500001567983 */ /* 0x002f280000300a00 */
[----:B------:R1:W-:Y:S04]  /*1b6b0*/  STL [R1+0xa64], R0 ;  /* 0x000a640001007387 */ /* 0x0003e80000100800 */
[----:B------:R-:W-:Y:S04]  /*1b6c0*/  STL [R1+0xa70], R74 ;  /* 0x000a704a01007387 */ /* 0x000fe80000100800 */
        /* <DEDUP_REMOVED lines=8> */
[----:B------:R-:W4:Y:S04]  /*1b750*/  LDL.LU.64 R74, [R1+0xeb8] ;  /* 0x000eb800014a7983 */ /* 0x000f280000300a00 */
[----:B------:R-:W-:Y:S04]  /*1b760*/  STL [R1+0xa7c], R9 ;  /* 0x000a7c0901007387 */ /* 0x000fe80000100800 */
[----:B------:R1:W-:Y:S02]  /*1b770*/  STL [R1+0xa88], R66 ;  /* 0x000a884201007387 */ /* 0x0003e40000100800 */
[----:B-1----:R-:W-:-:S02]  /*1b780*/  MOV R0, R67 ;  /* 0x0000004300007202 */ /* 0x002fc40000000f00 */
[----:B------:R-:W4:Y:S04]  /*1b790*/  LDL.LU.64 R76, [R1+0xe70] ;  /* 0x000e7000014c7983 */ /* 0x000f280000300a00 */
[----:B------:R-:W-:Y:S04]  /*1b7a0*/  STL [R1+0xa90], R64 ;  /* 0x000a904001007387 */ /* 0x000fe80000100800 */
[----:B------:R1:W-:Y:S04]  /*1b7b0*/  STL [R1+0xa84], R0 ;  /* 0x000a840001007387 */ /* 0x0003e80000100800 */
[----:B------:R-:W4:Y:S01]  /*1b7c0*/  LDL.LU.64 R66, [R1+0xe28] ;  /* 0x000e280001427983 */ /* 0x000f220000300a00 */
[----:B-1----:R-:W-:-:S03]  /*1b7d0*/  IMAD.MOV.U32 R0, RZ, RZ, R65 ;  /* 0x000000ffff007224 */ /* 0x002fc600078e0041 */
[----:B--2---:R-:W-:Y:S04]  /*1b7e0*/  STL [R1+0xa98], R78 ;  /* 0x000a984e01007387 */ /* 0x004fe80000100800 */
[----:B------:R1:W-:Y:S02]  /*1b7f0*/  STL [R1+0xa8c], R0 ;  /* 0x000a8c0001007387 */ /* 0x0003e40000100800 */
[----:B-1----:R-:W-:Y:S02]  /*1b800*/  IMAD.MOV.U32 R0, RZ, RZ, R79 ;  /* 0x000000ffff007224 */ /* 0x002fe400078e004f */
[----:B------:R-:W2:Y:S04]  /*1b810*/  LDL.LU.64 R78, [R1+0xde0] ;  /* 0x000de000014e7983 */ /* 0x000ea80000300a00 */
        /* <DEDUP_REMOVED lines=38> */
[----:B------:R-:W4:Y:S01]  /*1ba80*/  LDL.LU.64 R64, [R1+0xdd0] ;  /* 0x000dd00001407983 */ /* 0x000f220000300a00 */
[----:B-1----:R-:W-:-:S05]  /*1ba90*/  MOV R0, R67 ;  /* 0x0000004300007202 */ /* 0x002fca0000000f00 */
        /* <DEDUP_REMOVED lines=9> */
[----:B----4-:R4:W-:Y:S04]  /*1bb30*/  STL [R1+0xb00], R82 ;  /* 0x000b005201007387 */ /* 0x0109e80000100800 */
[----:B------:R-:W3:Y:S01]  /*1bb40*/  LDL.LU.64 R66, [R1+0xf28] ;  /* 0x000f280001427983 */ /* 0x000ee20000300a00 */
[----:B-1----:R-:W-:-:S03]  /*1bb50*/  IMAD.MOV.U32 R0, RZ, RZ, R83 ;  /* 0x000000ffff007224 */ /* 0x002fc600078e0053 */
[----:B------:R-:W-:Y:S04]  /*1bb60*/  STL [R1+0xb08], R84 ;  /* 0x000b085401007387 */ /* 0x000fe80000100800 */
[----:B------:R1:W-:Y:S04]  /*1bb70*/  STL [R1+0xafc], R0 ;  /* 0x000afc0001007387 */ /* 0x0003e80000100800 */
[----:B----4-:R-:W4:Y:S01]  /*1bb80*/  LDL.LU.64 R82, [R1+0xef0] ;  /* 0x000ef00001527983 */ /* 0x010f220000300a00 */
[----:B-1----:R-:W-:-:S03]  /*1bb90*/  MOV R0, R85 ;  /* 0x0000005500007202 */ /* 0x002fc60000000f00 */
[----:B------:R-:W-:Y:S04]  /*1bba0*/  STL [R1+0xb10], R68 ;  /* 0x000b104401007387 */ /* 0x000fe80000100800 */
[----:B------:R1:W-:Y:S04]  /*1bbb0*/  STL [R1+0xb04], R0 ;  /* 0x000b040001007387 */ /* 0x0003e80000100800 */
[----:B------:R-:W4:Y:S01]  /*1bbc0*/  LDL.LU.64 R84, [R1+0xea8] ;  /* 0x000ea80001547983 */ /* 0x000f220000300a00 */
[----:B-1----:R-:W-:-:S03]  /*1bbd0*/  IMAD.MOV.U32 R0, RZ, RZ, R69 ;  /* 0x000000ffff007224 */ /* 0x002fc600078e0045 */
        /* <DEDUP_REMOVED lines=23> */
[----:B-1----:R-:W-:-:S03]  /*1bd50*/  IMAD.MOV.U32 R0, RZ, RZ, R65 ;  /* 0x000000ffff007224 */ /* 0x002fc600078e0041 */
[----:B--2---:R-:W-:Y:S04]  /*1bd60*/  STL [R1+0xb48], R78 ;  /* 0x000b484e01007387 */ /* 0x004fe80000100800 */
[----:B------:R1:W-:Y:S02]  /*1bd70*/  STL [R1+0xb3c], R0 ;  /* 0x000b3c0001007387 */ /* 0x0003e40000100800 */
[----:B-1----:R-:W-:Y:S02]  /*1bd80*/  MOV R0, R79 ;  /* 0x0000004f00007202 */ /* 0x002fe40000000f00 */
[----:B------:R-:W2:Y:S04]  /*1bd90*/  LDL.LU.64 R78, [R1+0xf20] ;  /* 0x000f2000014e7983 */ /* 0x000ea80000300a00 */
[----:B------:R1:W-:Y:S04]  /*1bda0*/  STL [R1+0xb44], R0 ;  /* 0x000b440001007387 */ /* 0x0003e80000100800 */
[----:B---3--:R3:W-:Y:S01]  /*1bdb0*/  STL [R1+0xb50], R80 ;  /* 0x000b505001007387 */ /* 0x0087e20000100800 */
[----:B-1----:R-:W-:-:S03]  /*1bdc0*/  IMAD.MOV.U32 R0, RZ, RZ, R81 ;  /* 0x000000ffff007224 */ /* 0x002fc600078e0051 */
[----:B------:R-:W-:Y:S04]  /*1bdd0*/  STL [R1+0xb58], R66 ;  /* 0x000b584201007387 */ /* 0x000fe80000100800 */
[----:B------:R1:W-:Y:S04]  /*1bde0*/  STL [R1+0xb4c], R0 ;  /* 0x000b4c0001007387 */ /* 0x0003e80000100800 */
[----:B---3--:R-:W3:Y:S01]  /*1bdf0*/  LDL.LU.64 R80, [R1+0xee8] ;  /* 0x000ee80001507983 */ /* 0x008ee20000300a00 */
[----:B-1----:R-:W-:-:S03]  /*1be00*/  IMAD.MOV.U32 R0, RZ, RZ, R67 ;  /* 0x000000ffff007224 */ /* 0x002fc600078e0043 */
[----:B----4-:R-:W-:Y:S04]  /*1be10*/  STL [R1+0xb60], R82 ;  /* 0x000b605201007387 */ /* 0x010fe80000100800 */
[----:B------:R1:W-:Y:S02]  /*1be20*/  STL [R1+0xb54], R0 ;  /* 0x000b540001007387 */ /* 0x0003e40000100800 */
[----:B-1----:R-:W-:Y:S02]  /*1be30*/  IMAD.MOV.U32 R0, RZ, RZ, R83 ;  /* 0x000000ffff007224 */ /* 0x002fe400078e0053 */
[----:B------:R-:W4:Y:S04]  /*1be40*/  LDL.LU.64 R82, [R1+0xea0] ;  /* 0x000ea00001527983 */ /* 0x000f280000300a00 */
[----:B------:R1:W-:Y:S04]  /*1be50*/  STL [R1+0xb5c], R0 ;  /* 0x000b5c0001007387 */ /* 0x0003e80000100800 */
[----:B------:R1:W-:Y:S02]  /*1be60*/  STL [R1+0xb68], R84 ;  /* 0x000b685401007387 */ /* 0x0003e40000100800 */
[----:B-1----:R-:W-:-:S02]  /*1be70*/  MOV R0, R85 ;  /* 0x0000005500007202 */ /* 0x002fc40000000f00 */
[----:B------:R-:W-:Y:S04]  /*1be80*/  STL [R1+0xb70], R68 ;  /* 0x000b704401007387 */ /* 0x000fe80000100800 */
[----:B------:R1:W-:Y:S04]  /*1be90*/  STL [R1+0xb64], R0 ;  /* 0x000b640001007387 */ /* 0x0003e80000100800 */
[----:B------:R-:W4:Y:S01]  /*1bea0*/  LDL.LU.64 R84, [R1+0xe58] ;  /* 0x000e580001547983 */ /* 0x000f220000300a00 */
[----:B-1----:R-:W-:-:S03]  /*1beb0*/  IMAD.MOV.U32 R0, RZ, RZ, R69 ;  /* 0x000000ffff007224 */ /* 0x002fc600078e0045 */
[----:B------:R-:W-:Y:S04]  /*1bec0*/  STL [R1+0xb78], R86 ;  /* 0x000b785601007387 */ /* 0x000fe80000100800 */
[----:B------:R1:W-:Y:S02]  /*1bed0*/  STL [R1+0xb6c], R0 ;  /* 0x000b6c0001007387 */ /* 0x0003e40000100800 */
[----:B-1----:R-:W-:Y:S02]  /*1bee0*/  IMAD.MOV.U32 R0, RZ, RZ, R87 ;  /* 0x000000ffff007224 */ /* 0x002fe400078e0057 */
[----:B------:R-:W4:Y:S04]  /*1bef0*/  LDL.LU.64 R86, [R1+0xe50] ;  /* 0x000e500001567983 */ /* 0x000f280000300a00 */
[----:B------:R1:W-:Y:S04]  /*1bf00*/  STL [R1+0xb74], R0 ;  /* 0x000b740001007387 */ /* 0x0003e80000100800 */
[----:B------:R-:W-:Y:S04]  /*1bf10*/  STL [R1+0xb80], R70 ;  /* 0x000b804601007387 */ /* 0x000fe80000100800 */
[----:B------:R-:W4:Y:S01]  /*1bf20*/  LDL.LU.64 R56, [R1+0xfa8] ;  /* 0x000fa80001387983 */ /* 0x000f220000300a00 */
[----:B-1----:R-:W-:-:S05]  /*1bf30*/  IMAD.MOV.U32 R0, RZ, RZ, R71 ;  /* 0x000000ffff007224 */ /* 0x002fca00078e0047 */
[----:B------:R1:W-:Y:S04]  /*1bf40*/  STL [R1+0xb7c], R0 ;  /* 0x000b7c0001007387 */ /* 0x0003e80000100800 */
[----:B------:R-:W-:Y:S04]  /*1bf50*/  STL [R1+0xb88], R72 ;  /* 0x000b884801007387 */ /* 0x000fe80000100800 */
[----:B------:R-:W4:Y:S01]  /*1bf60*/  LDL.LU.64 R58, [R1+0xf90] ;  /* 0x000f9000013a7983 */ /* 0x000f220000300a00 */
[----:B-1----:R-:W-:-:S05]  /*1bf70*/  MOV R0, R73 ;  /* 0x0000004900007202 */ /* 0x002fca0000000f00 */
[----:B------:R1:W-:Y:S04]  /*1bf80*/  STL [R1+0xb84], R0 ;  /* 0x000b840001007387 */ /* 0x0003e80000100800 */
[----:B------:R-:W-:Y:S04]  /*1bf90*/  STL [R1+0xb90], R74 ;  /* 0x000b904a01007387 */ /* 0x000fe80000100800 */
[----:B------:R-:W4:Y:S01]  /*1bfa0*/  LDL.LU.64 R60, [R1+0xf70] ;  /* 0x000f7000013c7983 */ /* 0x000f220000300a00 */
[----:B-1----:R-:W-:-:S03]  /*1bfb0*/  IMAD.MOV.U32 R0, RZ, RZ, R75 ;  /* 0x000000ffff007224 */ /* 0x002fc600078e004b */
[----:B------:R-:W4:Y:S04]  /*1bfc0*/  LDL.LU.64 R62, [R1+0xf48] ;  /* 0x000f4800013e7983 */ /* 0x000f280000300a00 */
[----:B------:R1:W-:Y:S04]  /*1bfd0*/  STL [R1+0xb8c], R0 ;  /* 0x000b8c0001007387 */ /* 0x0003e80000100800 */
[----:B------:R-:W-:Y:S04]  /*1bfe0*/  STL [R1+0xb98], R76 ;  /* 0x000b984c01007387 */ /* 0x000fe80000100800 */
[----:B------:R-:W4:Y:S01]  /*1bff0*/  LDL.LU.64 R64, [R1+0xf18] ;  /* 0x000f180001407983 */ /* 0x000f220000300a00 */
[----:B-1----:R-:W-:-:S03]  /*1c000*/  IMAD.MOV.U32 R0, RZ, RZ, R77 ;  /* 0x000000ffff007224 */ /* 0x002fc600078e004d */
[----:B------:R-:W4:Y:S04]  /*1c010*/  LDL.LU.64 R66, [R1+0xee0] ;  /* 0x000ee00001427983 */ /* 0x000f280000300a00 */
[----:B------:R1:W-:Y:S04]  /*1c020*/  STL [R1+0xb94], R0 ;  /* 0x000b940001007387 */ /* 0x0003e80000100800 */
[----:B--2---:R-:W-:Y:S04]  /*1c030*/  STL [R1+0xba0], R78 ;  /* 0x000ba04e01007387 */ /* 0x004fe80000100800 */
[----:B------:R-:W2:Y:S01]  /*1c040*/  LDL.LU.64 R68, [R1+0xe98] ;  /* 0x000e980001447983 */ /* 0x000ea20000300a00 */
[----:B-1----:R-:W-:-:S03]  /*1c050*/  IMAD.MOV.U32 R0, RZ, RZ, R79 ;  /* 0x000000ffff007224 */ /* 0x002fc600078e004f */
[----:B------:R-:W2:Y:S04]  /*1c060*/  LDL.LU.64 R70, [R1+0xe90] ;  /* 0x000e900001467983 */ /* 0x000ea80000300a00 */
[----:B------:R1:W-:Y:S04]  /*1c070*/  STL [R1+0xb9c], R0 ;  /* 0x000b9c0001007387 */ /* 0x0003e80000100800 */
[----:B---3--:R-:W-:Y:S04]  /*1c080*/  STL [R1+0xba8], R80 ;  /* 0x000ba85001007387 */ /* 0x008fe80000100800 */
[----:B------:R-:W3:Y:S01]  /*1c090*/  LDL.LU.64 R72, [R1+0xfb0] ;  /* 0x000fb00001487983 */ /* 0x000ee20000300a00 */
[----:B-1----:R-:W-:-:S03]  /*1c0a0*/  MOV R0, R81 ;  /* 0x0000005100007202 */ /* 0x002fc60000000f00 */
[----:B------:R-:W3:Y:S04]  /*1c0b0*/  LDL.LU.64 R74, [R1+0xfa0] ;  /* 0x000fa000014a7983 */ /* 0x000ee80000300a00 */
[----:B------:R1:W-:Y:S04]  /*1c0c0*/  STL [R1+0xba4], R0 ;  /* 0x000ba40001007387 */ /* 0x0003e80000100800 */
[----:B----4-:R-:W-:Y:S04]  /*1c0d0*/  STL [R1+0xbb0], R82 ;  /* 0x000bb05201007387 */ /* 0x010fe80000100800 */
        /* <DEDUP_REMOVED lines=8> */
[----:B------:R1:W-:Y:S02]  /*1c160*/  STL [R1+0xbb4], R0 ;  /* 0x000bb40001007387 */ /* 0x0003e40000100800 */
[----:B-1----:R-:W-:Y:S02]  /*1c170*/  IMAD.MOV.U32 R0, RZ, RZ, R87 ;  /* 0x000000ffff007224 */ /* 0x002fe400078e0057 */
[----:B------:R1:W-:Y:S04]  /*1c180*/  STL [R1+0xbc0], R86 ;  /* 0x000bc05601007387 */ /* 0x0003e80000100800 */
[----:B------:R-:W4:Y:S04]  /*1c190*/  LDL.LU.64 R84, [R1+0xed8] ;  /* 0x000ed80001547983 */ /* 0x000f280000300a00 */
[----:B------:R-:W-:Y:S04]  /*1c1a0*/  STL [R1+0xbc8], R56 ;  /* 0x000bc83801007387 */ /* 0x000fe80000100800 */
[----:B------:R1:W-:Y:S04]  /*1c1b0*/  STL [R1+0xbbc], R0 ;  /* 0x000bbc0001007387 */ /* 0x0003e80000100800 */
[----:B-1----:R-:W4:Y:S01]  /*1c1c0*/  LDL.LU.64 R86, [R1+0xed0] ;  /* 0x000ed00001567983 */ /* 0x002f220000300a00 */
[----:B------:R-:W-:-:S03]  /*1c1d0*/  MOV R0, R57 ;  /* 0x0000003900007202 */ /* 0x000fc60000000f00 */
[----:B------:R-:W-:Y:S04]  /*1c1e0*/  STL [R1+0xbd0], R58 ;  /* 0x000bd03a01007387 */ /* 0x000fe80000100800 */
[----:B------:R1:W-:Y:S02]  /*1c1f0*/  STL [R1+0xbc4], R0 ;  /* 0x000bc40001007387 */ /* 0x0003e40000100800 */
[----:B-1----:R-:W-:Y:S02]  /*1c200*/  IMAD.MOV.U32 R0, RZ, RZ, R59 ;  /* 0x000000ffff007224 */ /* 0x002fe400078e003b */
[----:B------:R-:W-:Y:S04]  /*1c210*/  STL [R1+0xbd8], R60 ;  /* 0x000bd83c01007387 */ /* 0x000fe80000100800 */
[----:B------:R1:W-:Y:S04]  /*1c220*/  STL [R1+0xbcc], R0 ;  /* 0x000bcc0001007387 */ /* 0x0003e80000100800 */
[----:B------:R-:W-:Y:S01]  /*1c230*/  STL [R1+0xbe0], R62 ;  /* 0x000be03e01007387 */ /* 0x000fe20000100800 */
[----:B-1----:R-:W-:-:S05]  /*1c240*/  IMAD.MOV.U32 R0, RZ, RZ, R61 ;  /* 0x000000ffff007224 */ /* 0x002fca00078e003d */
[----:B------:R1:W-:Y:S04]  /*1c250*/  STL [R1+0xbd4], R0 ;  /* 0x000bd40001007387 */ /* 0x0003e80000100800 */
[----:B------:R-:W-:Y:S01]  /*1c260*/  STL [R1+0xbe8], R64 ;  /* 0x000be84001007387 */ /* 0x000fe20000100800 */
[----:B-1----:R-:W-:-:S05]  /*1c270*/  IMAD.MOV.U32 R0, RZ, RZ, R63 ;  /* 0x000000ffff007224 */ /* 0x002fca00078e003f */
[----:B------:R1:W-:Y:S04]  /*1c280*/  STL [R1+0xbdc], R0 ;  /* 0x000bdc0001007387 */ /* 0x0003e80000100800 */
[----:B------:R-:W-:Y:S01]  /*1c290*/  STL [R1+0xbf0], R66 ;  /* 0x000bf04201007387 */ /* 0x000fe20000100800 */
[----:B-1----:R-:W-:-:S05]  /*1c2a0*/  MOV R0, R65 ;  /* 0x0000004100007202 */ /* 0x002fca0000000f00 */
[----:B------:R1:W-:Y:S02]  /*1c2b0*/  STL [R1+0xbe4], R0 ;  /* 0x000be40001007387 */ /* 0x0003e40000100800 */
[----:B-1----:R-:W-:Y:S02]  /*1c2c0*/  IMAD.MOV.U32 R0, RZ, RZ, R67 ;  /* 0x000000ffff007224 */ /* 0x002fe400078e0043 */
[----:B--2---:R-:W-:Y:S04]  /*1c2d0*/  STL [R1+0xbf8], R68 ;  /* 0x000bf84401007387 */ /* 0x004fe80000100800 */
[----:B------:R1:W-:Y:S04]  /*1c2e0*/  STL [R1+0xbec], R0 ;  /* 0x000bec0001007387 */ /* 0x0003e80000100800 */
[----:B------:R-:W-:Y:S01]  /*1c2f0*/  STL [R1+0xc00], R70 ;  /* 0x000c004601007387 */ /* 0x000fe20000100800 */
[----:B-1----:R-:W-:-:S05]  /*1c300*/  IMAD.MOV.U32 R0, RZ, RZ, R69 ;  /* 0x000000ffff007224 */ /* 0x002fca00078e0045 */
[----:B------:R1:W-:Y:S04]  /*1c310*/  STL [R1+0xbf4], R0 ;  /* 0x000bf40001007387 */ /* 0x0003e80000100800 */
[----:B---3--:R-:W-:Y:S01]  /*1c320*/  STL [R1+0xc08], R72 ;  /* 0x000c084801007387 */ /* 0x008fe20000100800 */
[----:B-1----:R-:W-:-:S05]  /*1c330*/  IMAD.MOV.U32 R0, RZ, RZ, R71 ;  /* 0x000000ffff007224 */ /* 0x002fca00078e0047 */
[----:B------:R1:W-:Y:S04]  /*1c340*/  STL [R1+0xbfc], R0 ;  /* 0x000bfc0001007387 */ /* 0x0003e80000100800 */
[----:B------:R-:W-:Y:S01]  /*1c350*/  STL [R1+0xc10], R74 ;  /* 0x000c104a01007387 */ /* 0x000fe20000100800 */
[----:B-1----:R-:W-:-:S05]  /*1c360*/  MOV R0, R73 ;  /* 0x0000004900007202 */ /* 0x002fca0000000f00 */
[----:B------:R1:W-:Y:S02]  /*1c370*/  STL [R1+0xc04], R0 ;  /* 0x000c040001007387 */ /* 0x0003e40000100800 */
[----:B-1----:R-:W-:Y:S02]  /*1c380*/  IMAD.MOV.U32 R0, RZ, RZ, R75 ;  /* 0x000000ffff007224 */ /* 0x002fe400078e004b */
[----:B----4-:R-:W-:Y:S04]  /*1c390*/  STL [R1+0xc18], R76 ;  /* 0x000c184c01007387 */ /* 0x010fe80000100800 */
        /* <DEDUP_REMOVED lines=9> */
[----:B------:R1:W-:Y:S04]  /*1c430*/  STL [R1+0xc24], R0 ;  /* 0x000c240001007387 */ /* 0x0003e80000100800 */
[----:B------:R-:W-:Y:S01]  /*1c440*/  STL [R1+0xc38], R84 ;  /* 0x000c385401007387 */ /* 0x000fe20000100800 */
[----:B-1----:R-:W-:-:S05]  /*1c450*/  IMAD.MOV.U32 R0, RZ, RZ, R83 ;  /* 0x000000ffff007224 */ /* 0x002fca00078e0053 */
[----:B------:R1:W-:Y:S01]  /*1c460*/  STL [R1+0xc2c], R0 ;  /* 0x000c2c0001007387 */ /* 0x0003e20000100800 */
[----:B------:R-:W-:Y:S02]  /*1c470*/  IMAD.MOV.U32 R4, RZ, RZ, R87 ;  /* 0x000000ffff047224 */ /* 0x000fe400078e0057 */
[----:B-1----:R-:W-:-:S05]  /*1c480*/  IMAD.MOV.U32 R0, RZ, RZ, R85 ;  /* 0x000000ffff007224 */ /* 0x002fca00078e0055 */
[----:B------:R1:W-:Y:S04]  /*1c490*/  STL [R1+0xc34], R0 ;  /* 0x000c340001007387 */ /* 0x0003e80000100800 */
[----:B------:R-:W-:Y:S04]  /*1c4a0*/  STL [R1+0xc40], R86 ;  /* 0x000c405601007387 */ /* 0x000fe80000100800 */
[----:B------:R2:W-:Y:S04]  /*1c4b0*/  STL [R1+0xc3c], R4 ;  /* 0x000c3c0401007387 */ /* 0x0005e80000100800 */
[----:B------:R3:W-:Y:S04]  /*1c4c0*/  STL [R1], RZ ;  /* 0x000000ff01007387 */ /* 0x0007e80000100800 */
        /* <DEDUP_REMOVED lines=42> */
[----:B------:R-:W-:-:S03]  /*1c770*/  SHF.R.S32.HI R6, RZ, 0x1f, R3 ;  /* 0x0000001fff067819 */ /* 0x000fc60000011403 */
[----:B------:R3:W-:Y:S04]  /*1c780*/  STL [R1+0xac], RZ ;  /* 0x0000acff01007387 */ /* 0x0007e80000100800 */
[----:B------:R3:W-:Y:S04]  /*1c790*/  STL [R1+0xb0], RZ ;  /* 0x0000b0ff01007387 */ /* 0x0007e80000100800 */
[----:B------:R3:W-:Y:S04]  /*1c7a0*/  STL [R1+0xb4], RZ ;  /* 0x0000b4ff01007387 */ /* 0x0007e80000100800 */
[----:B------:R3:W-:Y:S01]  /*1c7b0*/  STL [R1+0xb8], RZ ;  /* 0x0000b8ff01007387 */ /* 0x0007e20000100800 */
[----:B------:R-:W-:-:S03]  /*1c7c0*/  LEA.HI R6, R6, R3, RZ, 0x7 ;  /* 0x0000000306067211 */ /* 0x000fc600078f38ff */
[----:B------:R3:W-:Y:S04]  /*1c7d0*/  STL [R1+0xbc], RZ ;  /* 0x0000bcff01007387 */ /* 0x0007e80000100800 */
[----:B------:R3:W-:Y:S04]  /*1c7e0*/  STL [R1+0xc0], RZ ;  /* 0x0000c0ff01007387 */ /* 0x0007e80000100800 */
[----:B------:R3:W-:Y:S04]  /*1c7f0*/  STL [R1+0xc4], RZ ;  /* 0x0000c4ff01007387 */ /* 0x0007e80000100800 */
[----:B------:R3:W-:Y:S01]  /*1c800*/  STL [R1+0xc8], RZ ;  /* 0x0000c8ff01007387 */ /* 0x0007e20000100800 */
[----:B------:R-:W-:-:S03]  /*1c810*/  UMOV UR4, 0x1 ;  /* 0x0000000100047882 */ /* 0x000fc60000000000 */
[----:B------:R3:W-:Y:S01]  /*1c820*/  STL [R1+0xcc], RZ ;  /* 0x0000ccff01007387 */ /* 0x0007e20000100800 */
[----:B------:R-:W-:-:S03]  /*1c830*/  SHF.R.S32.HI R6, RZ, 0x7, R6 ;  /* 0x00000007ff067819 */ /* 0x000fc60000011406 */
[----:B------:R3:W-:Y:S01]  /*1c840*/  STL [R1+0xd0], RZ ;  /* 0x0000d0ff01007387 */ /* 0x0007e20000100800 */
[----:B------:R-:W-:-:S03]  /*1c850*/  IMAD.U32 R5, RZ, RZ, UR4 ;  /* 0x00000004ff057e24 */ /* 0x000fc6000f8e00ff */
[----:B------:R3:W-:Y:S01]  /*1c860*/  STL [R1+0xd4], RZ ;  /* 0x0000d4ff01007387 */ /* 0x0007e20000100800 */
[----:B------:R-:W-:-:S03]  /*1c870*/  UMOV UR4, 0xffffffff ;  /* 0xffffffff00047882 */ /* 0x000fc60000000000 */
[----:B------:R3:W-:Y:S01]  /*1c880*/  STL [R1+0xd8], RZ ;  /* 0x0000d8ff01007387 */ /* 0x0007e20000100800 */
[----:B------:R-:W-:-:S03]  /*1c890*/  IADD3 R8, R6, -0x2, RZ ;  /* 0xfffffffe06087810 */ /* 0x000fc60007ffe0ff */
[----:B------:R3:W-:Y:S01]  /*1c8a0*/  STL [R1+0xdc], RZ ;  /* 0x0000dcff01007387 */ /* 0x0007e20000100800 */
[----:B------:R-:W-:-:S03]  /*1c8b0*/  IMAD.U32 R6, RZ, RZ, UR4 ;  /* 0x00000004ff067e24 */ /* 0x000fc6000f8e00ff */
        /* <DEDUP_REMOVED lines=8> */
[----:B------:R3:W-:Y:S01]  /*1c940*/  STL [R1+0xc48], R6 ;  /* 0x000c480601007387 */ /* 0x0007e20000100800 */
[----:B-1----:R-:W-:-:S02]  /*1c950*/  SHF.R.S32.HI R0, RZ, 0x1f, R2 ;  /* 0x0000001fff007819 */ /* 0x002fc40000011402 */
[----:B------:R-:W-:Y:S01]  /*1c960*/  SHF.R.S32.HI R3, RZ, 0x1f, R13 ;  /* 0x0000001fff037819 */ /* 0x000fe2000001140d */
[C---:B--2---:R-:W-:Y:S01]  /*1c970*/  IMAD.SHL.U32 R4, R13.reuse, 0x4, RZ ;  /* 0x000000040d047824 */ /* 0x044fe200078e00ff */
[C---:B------:R-:W-:Y:S02]  /*1c980*/  SHF.L.U64.HI R0, R2.reuse, 0x2, R0 ;  /* 0x0000000202007819 */ /* 0x040fe40000010200 */
[----:B------:R-:W-:Y:S02]  /*1c990*/  CS2R R152, SRZ ;  /* 0x0000000000987805 */ /* 0x000fe4000001ff00 */
[----:B------:R-:W-:Y:S01]  /*1c9a0*/  SHF.L.U64.HI R3, R13, 0x2, R3 ;  /* 0x000000020d037819 */ /* 0x000fe20000010203 */
[----:B------:R-:W-:Y:S01]  /*1c9b0*/  IMAD.MOV.U32 R13, RZ, RZ, RZ ;  /* 0x000000ffff0d7224 */ /* 0x000fe200078e00ff */
[----:B------:R-:W-:Y:S02]  /*1c9c0*/  SHF.L.U32 R2, R2, 0x2, RZ ;  /* 0x0000000202027819 */ /* 0x000fe400000006ff */
        /* <DEDUP_REMOVED lines=94> */
[----:B---3--:R-:W-:-:S07]  /*1cfb0*/  CS2R R86, SRZ ;  /* 0x0000000000567805 */ /* 0x008fce000001ff00 */
.L_x_1:
[----:B------:R-:W2:Y:S01]  /*1cfc0*/  LDL.LU R8, [R1+0xc48] ;  /* 0x000c480001087983 */ /* 0x000ea20000300800 */
[----:B------:R-:W-:-:S04]  /*1cfd0*/  DEPBAR.LE SB0, 0x2 ;  /* 0x000080800000791a */ /* 0x000fc80000000000 */
[----:B------:R-:W3:Y:S04]  /*1cfe0*/  LDL R6, [R1+0xc58] ;  /* 0x000c580001067983 */ /* 0x000ee80000100800 */
        /* <DEDUP_REMOVED lines=32> */
[----:B-1----:R-:W4:Y:S04]  /*1d1f0*/  LDL.LU.64 R24, [R1] ;  /* 0x0000000001187983 */ /* 0x002f280000300a00 */
        /* <DEDUP_REMOVED lines=31> */
[----:B------:R-:W-:Y:S01]  /*1d3f0*/  UMOV UR7, 0x40000040 ;  /* 0x4000004000077882 */ /* 0x000fe20000000000 */
[----:B------:R-:W-:Y:S06]  /*1d400*/  BAR.SYNC.DEFER_BLOCKING 0x0 ;  /* 0x0000000000007b1d */ /* 0x000fec0000010000 */
[----:B------:R1:W-:Y:S04]  /*1d410*/  STL [R1+0xff0], R3 ;  /* 0x000ff00301007387 */ /* 0x0003e80000100800 */
[----:B-----5:R-:W-:Y:S04]  /*1d420*/  STL [R1+0xfdc], R12 ;  /* 0x000fdc0c01007387 */ /* 0x020fe80000100800 */
[----:B-----5:R-:W-:Y:S04]  /*1d430*/  STL [R1+0xfd8], R11 ;  /* 0x000fd80b01007387 */ /* 0x020fe80000100800 */
[----:B------:R-:W-:Y:S01]  /*1d440*/  STL [R1+0xfd4], R7 ;  /* 0x000fd40701007387 */ /* 0x000fe20000100800 */
[----:B--2---:R-:W-:-:S02]  /*1d450*/  R2UR UR4, R8 ;  /* 0x00000000080472ca */ /* 0x004fc400000e0000 */
[----:B------:R-:W2:Y:S01]  /*1d460*/  LDC R8, c[0x0][0x230] ;  /* 0x00008c00ff087b82 */ /* 0x000ea20000000800 */
[----:B---3--:R-:W-:-:S07]  /*1d470*/  R2UR UR28, R6 ;  /* 0x00000000061c72ca */ /* 0x008fce00000e0000 */
[----:B------:R-:W3:Y:S03]  /*1d480*/  LDC R6, c[0x0][0x230] ;  /* 0x00008c00ff067b82 */ /* 0x000ee60000000800 */
[----:B------:R-:W-:-:S04]  /*1d490*/  UIADD3 UR4, UR4, 0x1, URZ ;  /* 0x0000000104047890 */ /* 0x000fc8000fffe03f */
[----:B------:R-:W-:-:S04]  /*1d4a0*/  UISETP.GT.AND UP0, UPT, UR4, 0x2, UPT ;  /* 0x000000020400788c */ /* 0x000fc8000bf04270 */
[----:B------:R-:W-:-:S04]  /*1d4b0*/  USEL UR6, UR4, URZ, !UP0 ;  /* 0x0000003f04067287 */ /* 0x000fc8000c000000 */
[----:B------:R-:W-:Y:S02]  /*1d4c0*/  ULEA UR5, UR6, UR28, 0x10 ;  /* 0x0000001c06057291 */ /* 0x000fe4000f8e803f */
[----:B------:R-:W-:Y:S02]  /*1d4d0*/  ULEA UR4, UR6, UR28, 0x11 ;  /* 0x0000001c06047291 */ /* 0x000fe4000f8e883f */
[----:B-1----:R-:W-:Y:S01]  /*1d4e0*/  IMAD.U32 R3, RZ, RZ, UR6 ;  /* 0x00000006ff037e24 */ /* 0x002fe2000f8e00ff */
[----:B------:R-:W-:Y:S02]  /*1d4f0*/  UIADD3 UR5, UR5, 0x60000, URZ ;  /* 0x0006000005057890 */ /* 0x000fe4000fffe03f */
[----:B------:R-:W-:Y:S02]  /*1d500*/  USHF.R.U32.HI UR4, URZ, 0x4, UR4 ;  /* 0x000000043f047899 */ /* 0x000fe40008011604 */
[----:B------:R-:W-:Y:S01]  /*1d510*/  USHF.R.U32.HI UR5, URZ, 0x4, UR5 ;  /* 0x000000043f057899 */ /* 0x000fe20008011605 */
[----:B------:R-:W-:Y:S01]  /*1d520*/  STL [R1+0xc48], R3 ;  /* 0x000c480301007387 */ /* 0x000fe20000100800 */
[----:B------:R-:W-:-:S02]  /*1d530*/  USGXT.U32 UR4, UR4, 0xe ;  /* 0x0000000e0404789a */ /* 0x000fc40008000000 */
[----:B------:R-:W-:Y:S02]  /*1d540*/  USGXT.U32 UR6, UR5, 0xe ;  /* 0x0000000e0506789a */ /* 0x000fe40008000000 */
[----:B------:R-:W-:Y:S01]  /*1d550*/  UIADD3 UR8, UP0, UR4, 0x2, URZ ;  /* 0x0000000204087890 */ /* 0x000fe2000ff1e03f */
[----:B------:R-:W-:Y:S01]  /*1d560*/  UMOV UR5, 0x40000040 ;  /* 0x4000004000057882 */ /* 0x000fe20000000000 */
[----:B------:R-:W-:Y:S01]  /*1d570*/  UIADD3 UR10, UP1, UR6, 0x2, URZ ;  /* 0x00000002060a7890 */ /* 0x000fe2000ff3e03f */
[----:B----4-:R-:W-:-:S06]  /*1d580*/  WARPGROUP.ARRIVE ;  /* 0x00000000000079c5 */ /* 0x010fcc0000000000 */
[----:B------:R-:W-:Y:S01]  /*1d590*/  HGMMA.64x128x8.F32.TF32 R24, gdesc[UR4], R24, gsb0 ;  /* 0x05e00000041879f0 */ /* 0x000fe20008002818 */
[----:B------:R-:W-:Y:S01]  /*1d5a0*/  UMOV UR4, URZ ;  /* 0x0000003f00047c82 */ /* 0x000fe20008000000 */
[----:B------:R-:W-:Y:S01]  /*1d5b0*/  UMOV UR5, URZ ;  /* 0x0000003f00057c82 */ /* 0x000fe20008000000 */
[----:B------:R-:W-:Y:S02]  /*1d5c0*/  UIADD3.X UR9, UR4, 0x40000040, URZ, UP0, !UPT ;  /* 0x4000004004097890 */ /* 0x000fe400087fe43f */
[----:B------:R-:W-:Y:S02]  /*1d5d0*/  UIADD3.X UR11, UR5, 0x40000040, URZ, UP1, !UPT ;  /* 0x40000040050b7890 */ /* 0x000fe40008ffe43f */
[----:B------:R-:W-:Y:S02]  /*1d5e0*/  UIADD3.64 UR12, UR8, 0x2, URZ ;  /* 0x00000002080c7897 */ /* 0x000fe4000fffe03f */
[----:B------:R-:W-:Y:S02]  /*1d5f0*/  UIADD3.64 UR14, UR10, 0x2, URZ ;  /* 0x000000020a0e7897 */ /* 0x000fe4000fffe03f */
[----:B------:R-:W-:-:S02]  /*1d600*/  UIADD3.64 UR16, UR8, 0x802, URZ ;  /* 0x0000080208107897 */ /* 0x000fc4000fffe03f */
[----:B------:R-:W-:Y:S02]  /*1d610*/  UIADD3.64 UR18, UR10, 0x402, URZ ;  /* 0x000004020a127897 */ /* 0x000fe4000fffe03f */
[----:B------:R-:W-:Y:S02]  /*1d620*/  UIADD3.64 UR20, UR8, 0x804, URZ ;  /* 0x0000080408147897 */ /* 0x000fe4000fffe03f */
[----:B------:R-:W-:Y:S02]  /*1d630*/  UIADD3.64 UR22, UR10, 0x404, URZ ;  /* 0x000004040a167897 */ /* 0x000fe4000fffe03f */
        /* <DEDUP_REMOVED lines=14> */
[----:B------:R-:W-:Y:S01]  /*1d720*/  UIADD3.64 UR54, UR10, 0xc04, URZ ;  /* 0x00000c040a367897 */ /* 0x000fe2000fffe03f */
[----:B------:R-:W-:-:S02]  /*1d730*/  WARPGROUP.DEPBAR.LE gsb0, 0x0 ;  /* 0x00008000000079c5 */ /* 0x000fc40000010000 */
[----:B------:R-:W-:-:S06]  /*1d740*/  WARPGROUP.ARRIVE ;  /* 0x00000000000079c5 */ /* 0x000fcc0000000000 */
[----:B------:R-:W-:Y:S03]  /*1d750*/  HGMMA.64x128x8.F32.TF32 R24, gdesc[UR8], R24, gsb0 ;  /* 0x05e00000081879f0 */ /* 0x000fe60008002818 */
[----:B------:R-:W-:Y:S02]  /*1d760*/  WARPGROUP.DEPBAR.LE gsb0, 0x0 ;  /* 0x00008000000079c5 */ /* 0x000fe40000010000 */
[----:B------:R-:W-:-:S07]  /*1d770*/  WARPGROUP.ARRIVE ;  /* 0x00000000000079c5 */ /* 0x000fce0000000000 */
[----:B------:R-:W-:Y:S01]  /*1d780*/  HGMMA.64x128x8.F32.TF32 R24, gdesc[UR12], R24, gsb0 ;  /* 0x05e000000c1879f0 */ /* 0x000fe20008002818 */
[----:B------:R-:W-:Y:S02]  /*1d790*/  UIADD3.64 UR12, UR8, 0x4, URZ ;  /* 0x00000004080c7897 */ /* 0x000fe4000fffe03f */
[----:B------:R-:W-:Y:S01]  /*1d7a0*/  UIADD3.64 UR14, UR10, 0x4, URZ ;  /* 0x000000040a0e7897 */ /* 0x000fe2000fffe03f */
[----:B------:R-:W-:Y:S02]  /*1d7b0*/  WARPGROUP.DEPBAR.LE gsb0, 0x0 ;  /* 0x00008000000079c5 */ /* 0x000fe40000010000 */
[----:B------:R-:W-:-:S06]  /*1d7c0*/  WARPGROUP.ARRIVE ;  /* 0x00000000000079c5 */ /* 0x000fcc0000000000 */
        /* <DEDUP_REMOVED lines=10> */
[----:B------:R-:W-:Y:S03]  /*1d870*/  HGMMA.64x128x8.F32.TF32 R24, gdesc[UR12], R24, gsb0 ;  /* 0x05e000000c1879f0 */ /* 0x000fe60008002818 */
[----:B------:R-:W-:Y:S02]  /*1d880*/  WARPGROUP.DEPBAR.LE gsb0, 0x0 ;  /* 0x00008000000079c5 */ /* 0x000fe40000010000 */
[----:B------:R-:W-:-:S07]  /*1d890*/  WARPGROUP.ARRIVE ;  /* 0x00000000000079c5 */ /* 0x000fce0000000000 */
[----:B------:R-:W-:Y:S03]  /*1d8a0*/  HGMMA.64x128x8.F32.TF32 R24, gdesc[UR16], R24, gsb0 ;  /* 0x05e00000101879f0 */ /* 0x000fe60008002818 */
[----:B------:R-:W-:Y:S02]  /*1d8b0*/  WARPGROUP.DEPBAR.LE gsb0, 0x0 ;  /* 0x00008000000079c5 */ /* 0x000fe40000010000 */
[----:B------:R-:W-:-:S07]  /*1d8c0*/  WARPGROUP.ARRIVE ;  /* 0x00000000000079c5 */ /* 0x000fce0000000000 */
[----:B------:R-:W-:Y:S03]  /*1d8d0*/  HGMMA.64x128x8.F32.TF32 R24, gdesc[UR20], R24, gsb0 ;  /* 0x05e00000141879f0 */ /* 0x000fe60008002818 */
[----:B------:R-:W-:Y:S02]  /*1d8e0*/  WARPGROUP.DEPBAR.LE gsb0, 0x0 ;  /* 0x00008000000079c5 */ /* 0x000fe40000010000 */
[----:B------:R-:W-:-:S07]  /*1d8f0*/  WARPGROUP.ARRIVE ;  /* 0x00000000000079c5 */ /* 0x000fce0000000000 */
[----:B------:R-:W-:Y:S01]  /*1d900*/  HGMMA.64x128x8.F32.TF32 R24, gdesc[UR24], R24, gsb0 ;  /* 0x05e00000181879f0 */ /* 0x000fe20008002818 */
[----:B------:R-:W-:Y:S01]  /*1d910*/  UMOV UR25, UR28 ;  /* 0x0000001c00197c82 */ /* 0x000fe20008000000 */
[----:B------:R-:W-:Y:S01]  /*1d920*/  UIADD3.64 UR28, UR8, 0x1000, URZ ;  /* 0x00001000081c7897 */ /* 0x000fe2000fffe03f */
        /* <DEDUP_REMOVED lines=18> */
[----:B------:R-:W-:Y:S02]  /*1da50*/  UIADD3.64 UR4, UR8, 0x1fe, URZ ;  /* 0x000001fe08047897 */ /* 0x000fe4000fffe03f */
[----:B------:R-:W-:Y:S02]  /*1da60*/  WARPGROUP.DEPBAR.LE gsb0, 0x0 ;  /* 0x00008000000079c5 */ /* 0x000fe40000010000 */
[----:B------:R-:W-:-:S07]  /*1da70*/  WARPGROUP.ARRIVE ;  /* 0x00000000000079c5 */ /* 0x000fce0000000000 */
[----:B------:R-:W-:Y:S01]  /*1da80*/  HGMMA.64x128x8.F32.TF32 R24, gdesc[UR52], R24, gsb0 ;  /* 0x05e00000341879f0 */ /* 0x000fe20008002818 */
[----:B------:R-:W-:Y:S01]  /*1da90*/  UIADD3.64 UR56, UR8, 0x200, URZ ;  /* 0x0000020008387897 */ /* 0x000fe2000fffe03f */
[----:B------:R-:W-:Y:S01]  /*1daa0*/  UMOV UR58, UR10 ;  /* 0x0000000a003a7c82 */ /* 0x000fe20008000000 */
[----:B------:R-:W-:Y:S01]  /*1dab0*/  UMOV UR59, UR11 ;  /* 0x0000000b003b7c82 */ /* 0x000fe20008000000 */
[----:B------:R-:W-:Y:S02]  /*1dac0*/  WARPGROUP.DEPBAR.LE gsb0, 0x0 ;  /* 0x00008000000079c5 */ /* 0x000fe40000010000 */
[----:B------:R-:W-:Y:S01]  /*1dad0*/  WARPGROUP.ARRIVE ;  /* 0x00000000000079c5 */ /* 0x000fe20000000000 */
[----:B------:R-:W-:Y:S01]  /*1dae0*/  UIADD3.64 UR12, UR10, 0x2, URZ ;  /* 0x000000020a0c7897 */ /* 0x000fe2000fffe03f */
[----:B------:R-:W-:Y:S04]  /*1daf0*/  STL.64 [R1], R24 ;  /* 0x0000001801007387 */ /* 0x000fe80000100a00 */
[----:B------:R-:W-:Y:S01]  /*1db00*/  HGMMA.64x128x8.F32.TF32 R152, gdesc[UR4], R152, gsb0 ;  /* 0x05e00000049879f0 */ /* 0x000fe20008002898 */
[----:B------:R-:W-:Y:S01]  /*1db10*/  UIADD3.64 UR16, UR10, 0x4, URZ ;  /* 0x000000040a107897 */ /* 0x000fe2000fffe03f */
[----:B------:R-:W-:Y:S01]  /*1db20*/  STL.64 [R1+0x8], R26 ;  /* 0x0000081a01007387 */ /* 0x000fe20000100a00 */
[----:B------:R-:W-:-:S02]  /*1db30*/  UIADD3.64 UR20, UR8, 0xa04, URZ ;  /* 0x00000a0408147897 */ /* 0x000fc4000fffe03f */
[----:B------:R-:W-:Y:S01]  /*1db40*/  UIADD3.64 UR28, UR8, 0x1200, URZ ;  /* 0x00001200081c7897 */ /* 0x000fe2000fffe03f */
[----:B------:R-:W-:Y:S01]  /*1db50*/  STL.64 [R1+0x10], R28 ;  /* 0x0000101c01007387 */ /* 0x000fe20000100a00 */
[----:B------:R-:W-:Y:S02]  /*1db60*/  UIADD3.64 UR32, UR8, 0x1202, URZ ;  /* 0x0000120208207897 */ /* 0x000fe4000fffe03f */
[----:B------:R-:W-:Y:S01]  /*1db70*/  UIADD3.64 UR36, UR8, 0x1204, URZ ;  /* 0x0000120408247897 */ /* 0x000fe2000fffe03f */
[----:B------:R-:W-:Y:S01]  /*1db80*/  STL.64 [R1+0x18], R30 ;  /* 0x0000181e01007387 */ /* 0x000fe20000100a00 */
[----:B------:R-:W-:Y:S02]  /*1db90*/  UIADD3.64 UR40, UR8, 0x19fe, URZ ;  /* 0x000019fe08287897 */ /* 0x000fe4000fffe03f */
[----:B------:R-:W-:Y:S01]  /*1dba0*/  UIADD3.64 UR44, UR8, 0x1a00, URZ ;  /* 0x00001a00082c7897 */ /* 0x000fe2000fffe03f */
[----:B------:R-:W-:Y:S01]  /*1dbb0*/  STL.64 [R1+0x20], R32 ;  /* 0x0000202001007387 */ /* 0x000fe20000100a00 */
[----:B------:R-:W-:-:S02]  /*1dbc0*/  UIADD3.64 UR48, UR8, 0x1a02, URZ ;  /* 0x00001a0208307897 */ /* 0x000fc4000fffe03f */
[----:B------:R-:W-:Y:S01]  /*1dbd0*/  UIADD3.64 UR52, UR8, 0x1a04, URZ ;  /* 0x00001a0408347897 */ /* 0x000fe2000fffe03f */
[----:B------:R-:W-:Y:S01]  /*1dbe0*/  STL.64 [R1+0x28], R34 ;  /* 0x0000282201007387 */ /* 0x000fe20000100a00 */
[----:B------:R-:W-:-:S03]  /*1dbf0*/  UIADD3.64 UR4, UR8, 0x3fe, URZ ;  /* 0x000003fe08047897 */ /* 0x000fc6000fffe03f */
        /* <DEDUP_REMOVED lines=25> */
[----:B------:R1:W-:Y:S01]  /*1dd90*/  STL.64 [R1+0xf8], R86 ;  /* 0x0000f85601007387 */ /* 0x0003e20000100a00 */
[----:B------:R-:W-:-:S02]  /*1dda0*/  WARPGROUP.DEPBAR.LE gsb0, 0x0 ;  /* 0x00008000000079c5 */ /* 0x000fc40000010000 */
[----:B------:R-:W-:Y:S01]  /*1ddb0*/  WARPGROUP.ARRIVE ;  /* 0x00000000000079c5 */ /* 0x000fe20000000000 */
[----:B-1----:R-:W4:Y:S04]  /*1ddc0*/  LDL.LU.64 R86, [R1+0x10f0] ;  /* 0x0010f00001567983 */ /* 0x002f280000300a00 */
[----:B------:R-:W4:Y:S01]  /*1ddd0*/  LDL.LU.64 R84, [R1+0x10e8] ;  /* 0x0010e80001547983 */ /* 0x000f220000300a00 */
[----:B------:R-:W-:Y:S01]  /*1dde0*/  HGMMA.64x128x8.F32.TF32 R152, gdesc[UR56], R152, gsb0 ;  /* 0x05e00000389879f0 */ /* 0x000fe20008002898 */
[----:B------:R-:W-:Y:S01]  /*1ddf0*/  UIADD3.64 UR56, UR8, 0x202, URZ ;  /* 0x0000020208387897 */ /* 0x000fe2000fffe03f */
[----:B------:R-:W-:Y:S01]  /*1de00*/  UMOV UR58, UR12 ;  /* 0x0000000c003a7c82 */ /* 0x000fe20008000000 */
[----:B------:R-:W-:Y:S01]  /*1de10*/  UMOV UR59, UR13 ;  /* 0x0000000d003b7c82 */ /* 0x000fe20008000000 */
[----:B------:R-:W4:Y:S01]  /*1de20*/  LDL.LU.64 R82, [R1+0x10e0] ;  /* 0x0010e00001527983 */ /* 0x000f220000300a00 */
[----:B------:R-:W-:-:S02]  /*1de30*/  WARPGROUP.DEPBAR.LE gsb0, 0x0 ;  /* 0x00008000000079c5 */ /* 0x000fc40000010000 */
[----:B------:R-:W-:Y:S01]  /*1de40*/  WARPGROUP.ARRIVE ;  /* 0x00000000000079c5 */ /* 0x000fe20000000000 */
[----:B------:R-:W-:Y:S01]  /*1de50*/  UIADD3.64 UR12, UR10, 0x3fe, URZ ;  /* 0x000003fe0a0c7897 */ /* 0x000fe2000fffe03f */
[----:B------:R-:W4:Y:S04]  /*1de60*/  LDL.LU.64 R80, [R1+0x10d8] ;  /* 0x0010d80001507983 */ /* 0x000f280000300a00 */
[----:B------:R-:W-:Y:S01]  /*1de70*/  HGMMA.64x128x8.F32.TF32 R152, gdesc[UR56], R152, gsb0 ;  /* 0x05e00000389879f0 */ /* 0x000fe20008002898 */
[----:B------:R-:W-:Y:S01]  /*1de80*/  UIADD3.64 UR56, UR8, 0x204, URZ ;  /* 0x0000020408387897 */ /* 0x000fe2000fffe03f */
[----:B------:R-:W4:Y:S01]  /*1de90*/  LDL.LU.64 R78, [R1+0x10d0] ;  /* 0x0010d000014e7983 */ /* 0x000f220000300a00 */
[----:B------:R-:W-:Y:S01]  /*1dea0*/  UMOV UR58, UR16 ;  /* 0x00000010003a7c82 */ /* 0x000fe20008000000 */
[----:B------:R-:W-:Y:S01]  /*1deb0*/  UMOV UR59, UR17 ;  /* 0x00000011003b7c82 */ /* 0x000fe20008000000 */
[----:B------:R-:W-:-:S02]  /*1dec0*/  WARPGROUP.DEPBAR.LE gsb0, 0x0 ;  /* 0x00008000000079c5 */ /* 0x000fc40000010000 */
[----:B------:R-:W-:Y:S01]  /*1ded0*/  WARPGROUP.ARRIVE ;  /* 0x00000000000079c5 */ /* 0x000fe20000000000 */
[----:B------:R-:W4:Y:S01]  /*1dee0*/  LDL.LU.64 R76, [R1+0x10c8] ;  /* 0x0010c800014c7983 */ /* 0x000f220000300a00 */
[----:B------:R-:W-:-:S03]  /*1def0*/  UIADD3.64 UR16, UR8, 0xa02, URZ ;  /* 0x00000a0208107897 */ /* 0x000fc6000fffe03f */
[----:B------:R-:W4:Y:S01]  /*1df00*/  LDL.LU.64 R74, [R1+0x10c0] ;  /* 0x0010c000014a7983 */ /* 0x000f220000300a00 */
[----:B------:R-:W-:Y:S01]  /*1df10*/  HGMMA.64x128x8.F32.TF32 R152, gdesc[UR56], R152, gsb0 ;  /* 0x05e00000389879f0 */ /* 0x000fe20008002898 */
[----:B------:R-:W-:Y:S01]  /*1df20*/  UIADD3.64 UR56, UR8, 0x9fe, URZ ;  /* 0x000009fe08387897 */ /* 0x000fe2000fffe03f */
[----:B------:R-:W-:Y:S01]  /*1df30*/  UMOV UR58, UR12 ;  /* 0x0000000c003a7c82 */ /* 0x000fe20008000000 */
[----:B------:R-:W-:Y:S01]  /*1df40*/  UMOV UR59, UR13 ;  /* 0x0000000d003b7c82 */ /* 0x000fe20008000000 */
[----:B------:R-:W-:Y:S01]  /*1df50*/  UIADD3.64 UR12, UR8, 0xa00, URZ ;  /* 0x00000a00080c7897 */ /* 0x000fe2000fffe03f */
        /* <DEDUP_REMOVED lines=25> */
[----:B--2---:R-:W-:Y:S01]  /*1e0f0*/  VIADD R8, R8, 0x7f ;  /* 0x0000007f08087836 */ /* 0x004fe20000000000 */
[----:B---3--:R-:W-:-:S04]  /*1e100*/  IADD3 R6, R6, -0x100, RZ ;  /* 0xffffff0006067810 */ /* 0x008fc80007ffe0ff */
[----:B------:R-:W-:-:S04]  /*1e110*/  SHF.R.S32.HI R3, RZ, 0x1f, R8 ;  /* 0x0000001fff037819 */ /* 0x000fc80000011408 */
[----:B------:R-:W-:-:S04]  /*1e120*/  LEA.HI R3, R3, R8, RZ, 0x7 ;  /* 0x0000000803037211 */ /* 0x000fc800078f38ff */
[----:B------:R-:W-:-:S05]  /*1e130*/  SHF.R.S32.HI R3, RZ, 0x7, R3 ;  /* 0x00000007ff037819 */ /* 0x000fca0000011403 */
[----:B------:R-:W-:-:S05]  /*1e140*/  VIADD R3, R3, 0xfffffffe ;  /* 0xfffffffe03037836 */ /* 0x000fca0000000000 */
[----:B------:R-:W-:Y:S01]  /*1e150*/  ISETP.GE.AND P0, PT, R13, R3, PT ;  /* 0x000000030d00720c */ /* 0x000fe20003f06270 */
[----:B------:R-:W-:Y:S02]  /*1e160*/  WARPGROUP.DEPBAR.LE gsb0, 0x0 ;  /* 0x00008000000079c5 */ /* 0x000fe40000010000 */
[----:B------:R-:W-:-:S06]  /*1e170*/  WARPGROUP.ARRIVE ;  /* 0x00000000000079c5 */ /* 0x000fcc0000000000 */
[----:B------:R-:W-:Y:S01]  /*1e180*/  HGMMA.64x128x8.F32.TF32 R152, gdesc[UR56], R152, gsb0 ;  /* 0x05e00000389879f0 */ /* 0x000fe20008002898 */
[----:B------:R-:W-:Y:S01]  /*1e190*/  UIADD3.64 UR56, UR8, 0x400, URZ ;  /* 0x0000040008387897 */ /* 0x000fe2000fffe03f */
[----:B------:R-:W-:Y:S01]  /*1e1a0*/  UMOV UR58, UR10 ;  /* 0x0000000a003a7c82 */ /* 0x000fe20008000000 */
[----:B------:R-:W-:Y:S01]  /*1e1b0*/  UMOV UR59, UR11 ;  /* 0x0000000b003b7c82 */ /* 0x000fe20008000000 */
[----:B------:R-:W-:Y:S02]  /*1e1c0*/  WARPGROUP.DEPBAR.LE gsb0, 0x0 ;  /* 0x00008000000079c5 */ /* 0x000fe40000010000 */
[----:B------:R-:W-:-:S06]  /*1e1d0*/  WARPGROUP.ARRIVE ;  /* 0x00000000000079c5 */ /* 0x000fcc0000000000 */
[----:B------:R-:W-:Y:S01]  /*1e1e0*/  HGMMA.64x128x8.F32.TF32 R152, gdesc[UR12], R152, gsb0 ;  /* 0x05e000000c9879f0 */ /* 0x000fe20008002898 */
[----:B------:R-:W-:Y:S02]  /*1e1f0*/  UIADD3.64 UR12, UR10, 0x2, URZ ;  /* 0x000000020a0c7897 */ /* 0x000fe4000fffe03f */
[----:B------:R-:W-:Y:S02]  /*1e200*/  WARPGROUP.DEPBAR.LE gsb0, 0x0 ;  /* 0x00008000000079c5 */ /* 0x000fe40000010000 */
[----:B------:R-:W-:-:S07]  /*1e210*/  WARPGROUP.ARRIVE ;  /* 0x00000000000079c5 */ /* 0x000fce0000000000 */
[----:B------:R-:W-:Y:S01]  /*1e220*/  HGMMA.64x128x8.F32.TF32 R152, gdesc[UR16], R152, gsb0 ;  /* 0x05e00000109879f0 */ /* 0x000fe20008002898 */
[----:B------:R-:W-:Y:S02]  /*1e230*/  UIADD3.64 UR16, UR10, 0x4, URZ ;  /* 0x000000040a107897 */ /* 0x000fe4000fffe03f */
[----:B------:R-:W-:Y:S02]  /*1e240*/  WARPGROUP.DEPBAR.LE gsb0, 0x0 ;  /* 0x00008000000079c5 */ /* 0x000fe40000010000 */
[----:B------:R-:W-:-:S07]  /*1e250*/  WARPGROUP.ARRIVE ;  /* 0x00000000000079c5 */ /* 0x000fce0000000000 */
[----:B------:R-:W-:Y:S01]  /*1e260*/  HGMMA.64x128x8.F32.TF32 R152, gdesc[UR20], R152, gsb0 ;  /* 0x05e00000149879f0 */ /* 0x000fe20008002898 */
[----:B------:R-:W-:Y:S01]  /*1e270*/  UMOV UR21, UR25 ;  /* 0x0000001900157c82 */ /* 0x000fe20008000000 */
[----:B------:R-:W-:Y:S01]  /*1e280*/  UIADD3.64 UR24, UR8, 0x11fe, URZ ;  /* 0x000011fe08187897 */ /* 0x000fe2000fffe03f */
[----:B------:R-:W-:Y:S02]  /*1e290*/  WARPGROUP.DEPBAR.LE gsb0, 0x0 ;  /* 0x00008000000079c5 */ /* 0x000fe40000010000 */
[----:B------:R-:W-:-:S07]  /*1e2a0*/  WARPGROUP.ARRIVE ;  /* 0x00000000000079c5 */ /* 0x000fce0000000000 */
        /* <DEDUP_REMOVED lines=31> */
[----:B------:R-:W-:Y:S01]  /*1e4a0*/  WARPGROUP.ARRIVE ;  /* 0x00000000000079c5 */ /* 0x000fe20000000000 */
[----:B------:R-:W-:Y:S04]  /*1e4b0*/  STL [R1+0xfec], R212 ;  /* 0x000fecd401007387 */ /* 0x000fe80000100800 */
[----:B------:R1:W-:Y:S02]  /*1e4c0*/  STL [R1+0xfe8], R213 ;  /* 0x000fe8d501007387 */ /* 0x0003e40000100800 */
[----:B------:R-:W-:Y:S01]  /*1e4d0*/  HGMMA.64x128x8.F32.TF32 R88, gdesc[UR4], R88, gsb0 ;  /* 0x05e00000045879f0 */ /* 0x000fe20008002858 */
[----:B------:R-:W-:Y:S01]  /*1e4e0*/  UIADD3.64 UR4, UR8, 0x5fe, URZ ;  /* 0x000005fe08047897 */ /* 0x000fe2000fffe03f */
[----:B------:R-:W-:Y:S04]  /*1e4f0*/  STL [R1+0xfe4], R214 ;  /* 0x000fe4d601007387 */ /* 0x000fe80000100800 */
[----:B------:R2:W-:Y:S04]  /*1e500*/  STL [R1+0xfe0], R215 ;  /* 0x000fe0d701007387 */ /* 0x0005e80000100800 */
[----:B-1----:R-:W3:Y:S04]  /*1e510*/  LDL.LU R213, [R1+0x244] ;  /* 0x0002440001d57983 */ /* 0x002ee80000300800 */
[----:B------:R-:W2:Y:S04]  /*1e520*/  LDL.LU R212, [R1+0x248] ;  /* 0x0002480001d47983 */ /* 0x000ea80000300800 */
[----:B------:R-:W3:Y:S04]  /*1e530*/  LDL.LU R12, [R1+0x24c] ;  /* 0x00024c00010c7983 */ /* 0x000ee80000300800 */
[----:B------:R-:W3:Y:S04]  /*1e540*/  LDL.LU R11, [R1+0x250] ;  /* 0x00025000010b7983 */ /* 0x000ee80000300800 */
[----:B------:R-:W3:Y:S04]  /*1e550*/  LDL.LU R7, [R1+0x254] ;  /* 0x0002540001077983 */ /* 0x000ee80000300800 */
[----:B------:R-:W3:Y:S01]  /*1e560*/  LDL.LU R3, [R1+0x258] ;  /* 0x0002580001037983 */ /* 0x000ee20000300800 */
[----:B------:R-:W-:-:S02]  /*1e570*/  WARPGROUP.DEPBAR.LE gsb0, 0x0 ;  /* 0x00008000000079c5 */ /* 0x000fc40000010000 */
[----:B------:R-:W-:-:S06]  /*1e580*/  WARPGROUP.ARRIVE ;  /* 0x00000000000079c5 */ /* 0x000fcc0000000000 */
[----:B------:R-:W-:Y:S01]  /*1e590*/  HGMMA.64x128x8.F32.TF32 R88, gdesc[UR56], R88, gsb0 ;  /* 0x05e00000385879f0 */ /* 0x000fe20008002858 */
[----:B------:R-:W-:Y:S01]  /*1e5a0*/  UIADD3.64 UR56, UR8, 0x402, URZ ;  /* 0x0000040208387897 */ /* 0x000fe2000fffe03f */
[----:B------:R-:W-:Y:S01]  /*1e5b0*/  UMOV UR58, UR12 ;  /* 0x0000000c003a7c82 */ /* 0x000fe20008000000 */
[----:B------:R-:W-:Y:S01]  /*1e5c0*/  UMOV UR59, UR13 ;  /* 0x0000000d003b7c82 */ /* 0x000fe20008000000 */
[----:B------:R-:W-:Y:S01]  /*1e5d0*/  UIADD3.64 UR12, UR10, 0x3fe, URZ ;  /* 0x000003fe0a0c7897 */ /* 0x000fe2000fffe03f */
        /* <DEDUP_REMOVED lines=15> */
[----:B------:R-:W-:Y:S01]  /*1e6d0*/  UMOV UR56, UR12 ;  /* 0x0000000c00387c82 */ /* 0x000fe20008000000 */
[----:B------:R-:W-:Y:S01]  /*1e6e0*/  UMOV UR57, UR13 ;  /* 0x0000000d00397c82 */ /* 0x000fe20008000000 */
[----:B------:R-:W-:Y:S01]  /*1e6f0*/  UIADD3.64 UR12, UR8, 0xc00, URZ ;  /* 0x00000c00080c7897 */ /* 0x000fe2000fffe03f */
[----:B------:R-:W-:Y:S01]  /*1e700*/  UMOV UR59, UR21 ;  /* 0x00000015003b7c82 */ /* 0x000fe20008000000 */
[----:B------:R-:W-:Y:S01]  /*1e710*/  UIADD3.64 UR20, UR8, 0xc04, URZ ;  /* 0x00000c0408147897 */ /* 0x000fe2000fffe03f */
[----:B------:R-:W-:Y:S02]  /*1e720*/  WARPGROUP.DEPBAR.LE gsb0, 0x0 ;  /* 0x00008000000079c5 */ /* 0x000fe40000010000 */
[----:B------:R-:W-:-:S06]  /*1e730*/  WARPGROUP.ARRIVE ;  /* 0x00000000000079c5 */ /* 0x000fcc0000000000 */
[----:B------:R-:W-:Y:S01]  /*1e740*/  HGMMA.64x128x8.F32.TF32 R88, gdesc[UR12], R88, gsb0 ;  /* 0x05e000000c5879f0 */ /* 0x000fe20008002858 */
[----:B------:R-:W-:Y:S01]  /*1e750*/  UMOV UR12, UR16 ;  /* 0x00000010000c7c82 */ /* 0x000fe20008000000 */
[----:B------:R-:W-:Y:S01]  /*1e760*/  UMOV UR13, UR17 ;  /* 0x00000011000d7c82 */ /* 0x000fe20008000000 */
[----:B------:R-:W-:Y:S01]  /*1e770*/  UIADD3.64 UR16, UR8, 0xc02, URZ ;  /* 0x00000c0208107897 */ /* 0x000fe2000fffe03f */
        /* <DEDUP_REMOVED lines=38> */
[----:B------:R-:W-:Y:S03]  /*1e9e0*/  HGMMA.64x128x8.F32.TF32 R88, gdesc[UR52], R88, gsb0 ;  /* 0x05e00000345879f0 */ /* 0x000fe60008002858 */
[----:B------:R-:W-:Y:S02]  /*1e9f0*/  WARPGROUP.DEPBAR.LE gsb0, 0x0 ;  /* 0x00008000000079c5 */ /* 0x000fe40000010000 */
[----:B----4-:R-:W-:-:S07]  /*1ea00*/  WARPGROUP.ARRIVE ;  /* 0x00000000000079c5 */ /* 0x010fce0000000000 */
[----:B------:R-:W-:Y:S01]  /*1ea10*/  HGMMA.64x128x8.F32.TF32 R24, gdesc[UR4], R24, gsb0 ;  /* 0x05e00000041879f0 */ /* 0x000fe20008002818 */
[----:B------:R-:W-:Y:S01]  /*1ea20*/  UIADD3.64 UR4, UR8, 0x600, URZ ;  /* 0x0000060008047897 */ /* 0x000fe2000fffe03f */
[----:B------:R-:W-:Y:S01]  /*1ea30*/  UMOV UR6, UR10 ;  /* 0x0000000a00067c82 */ /* 0x000fe20008000000 */
[----:B------:R-:W-:Y:S01]  /*1ea40*/  UMOV UR7, UR11 ;  /* 0x0000000b00077c82 */ /* 0x000fe20008000000 */
[----:B------:R-:W-:Y:S01]  /*1ea50*/  UIADD3.64 UR52, UR8, 0x1e04, URZ ;  /* 0x00001e0408347897 */ /* 0x000fe2000fffe03f */
[----:B------:R-:W-:Y:S01]  /*1ea60*/  R2UR UR10, R5 ;  /* 0x00000000050a72ca */ /* 0x000fe200000e0000 */
[----:B------:R-:W-:-:S05]  /*1ea70*/  IMAD R5, R13, -0x80, R6 ;  /* 0xffffff800d057824 */ /* 0x000fca00078e0206 */
[----:B------:R-:W-:Y:S01]  /*1ea80*/  ISETP.GT.AND P1, PT, R5, RZ, PT ;  /* 0x000000ff0500720c */ /* 0x000fe20003f24270 */
[----:B------:R-:W-:Y:S02]  /*1ea90*/  WARPGROUP.DEPBAR.LE gsb0, 0x0 ;  /* 0x00008000000079c5 */ /* 0x000fe40000010000 */
        /* <DEDUP_REMOVED lines=22> */
[----:B------:R-:W-:Y:S02]  /*1ec00*/  UIADD3 UR4, UR10, 0x1, URZ ;  /* 0x000000010a047890 */ /* 0x000fe4000fffe03f */
        /* <DEDUP_REMOVED lines=30> */
[----:B------:R-:W-:Y:S01]  /*1edf0*/  SEL R6, RZ, 0x4, !P1 ;  /* 0x00000004ff067807 */ /* 0x000fe20004800000 */
[----:B------:R-:W-:-:S03]  /*1ee00*/  UISETP.GT.AND UP0, UPT, UR4, 0x2, UPT ;  /* 0x000000020400788c */ /* 0x000fc6000bf04270 */
[----:B------:R-:W-:Y:S01]  /*1ee10*/  SEL R6, R6, RZ, !P0 ;  /* 0x000000ff06067207 */ /* 0x000fe20004000000 */
[----:B------:R-:W-:Y:S01]  /*1ee20*/  USEL UR4, UR4, URZ, !UP0 ;  /* 0x0000003f04047287 */ /* 0x000fe2000c000000 */
[----:B------:R-:W-:Y:S01]  /*1ee30*/  IADD3 R15, P1, R15, R2, RZ ;  /* 0x000000020f0f7210 */ /* 0x000fe20007f3e0ff */
[----:B------:R-:W-:Y:S02]  /*1ee40*/  WARPGROUP.DEPBAR.LE gsb0, 0x0 ;  /* 0x00008000000079c5 */ /* 0x000fe40000010000 */
[----:B------:R-:W-:-:S06]  /*1ee50*/  WARPGROUP.ARRIVE ;  /* 0x00000000000079c5 */ /* 0x000fcc0000000000 */
[----:B------:R-:W-:Y:S01]  /*1ee60*/  HGMMA.64x128x8.F32.TF32 R24, gdesc[UR52], R24, gsb0 ;  /* 0x05e00000341879f0 */ /* 0x000fe20008002818 */
[----:B------:R-:W-:Y:S01]  /*1ee70*/  ISETP.NE.U32.AND P2, PT, R6, RZ, PT ;  /* 0x000000ff0600720c */ /* 0x000fe20003f45070 */
[----:B------:R-:W-:Y:S01]  /*1ee80*/  ULEA UR5, UR4, UR59, 0x11 ;  /* 0x0000003b04057291 */ /* 0x000fe2000f8e883f */
[----:B------:R-:W-:Y:S01]  /*1ee90*/  IMAD.X R14, R14, 0x1, R0, P1 ;  /* 0x000000010e0e7824 */ /* 0x000fe200008e0600 */
[----:B------:R-:W-:-:S03]  /*1eea0*/  MOV R8, R15 ;  /* 0x0000000f00087202 */ /* 0x000fc60000000f00 */
[----:B------:R-:W-:Y:S02]  /*1eeb0*/  IMAD.MOV.U32 R9, RZ, RZ, R14 ;  /* 0x000000ffff097224 */ /* 0x000fe400078e000e */
[----:B------:R-:W-:Y:S01]  /*1eec0*/  VIADD R6, R10, UR5 ;  /* 0x000000050a067c36 */ /* 0x000fe20008000000 */
[----:B------:R-:W-:Y:S02]  /*1eed0*/  ISETP.GT.AND P1, PT, R5, 0x1, PT ;  /* 0x000000010500780c */ /* 0x000fe40003f24270 */
[-C--:B------:R-:W-:Y:S02]  /*1eee0*/  IADD3 R17, P3, R17, R2.reuse, RZ ;  /* 0x0000000211117210 */ /* 0x080fe40007f7e0ff */
[----:B------:R-:W-:-:S03]  /*1eef0*/  IADD3 R19, P4, R19, R2, RZ ;  /* 0x0000000213137210 */ /* 0x000fc60007f9e0ff */
[--C-:B------:R-:W-:Y:S02]  /*1ef00*/  IMAD.X R16, R16, 0x1, R0.reuse, P3 ;  /* 0x0000000110107824 */ /* 0x100fe400018e0600 */
[----:B------:R-:W-:Y:S01]  /*1ef10*/  IMAD.X R18, R18, 0x1, R0, P4 ;  /* 0x0000000112127824 */ /* 0x000fe200020e0600 */
[-C--:B------:R-:W-:Y:S02]  /*1ef20*/  IADD3 R21, P3, R21, R2.reuse, RZ ;  /* 0x0000000215157210 */ /* 0x080fe40007f7e0ff */
[----:B------:R-:W-:Y:S02]  /*1ef30*/  IADD3 R23, P4, R23, R2, RZ ;  /* 0x0000000217177210 */ /* 0x000fe40007f9e0ff */
[----:B------:R-:W-:-:S03]  /*1ef40*/  IADD3.X R20, R20, R0, RZ, P3, !PT ;  /* 0x0000000014147210 */ /* 0x000fc60001ffe4ff */
[----:B------:R-:W-:Y:S01]  /*1ef50*/  IMAD.X R22, R22, 0x1, R0, P4 ;  /* 0x0000000116167824 */ /* 0x000fe200020e0600 */
[-C--:B------:R-:W-:Y:S02]  /*1ef60*/  IADD3 R217, P3, R217, R2.reuse, RZ ;  /* 0x00000002d9d97210 */ /* 0x080fe40007f7e0ff */
[----:B------:R-:W-:-:S03]  /*1ef70*/  IADD3 R219, P4, R219, R2, RZ ;  /* 0x00000002dbdb7210 */ /* 0x000fc60007f9e0ff */
[--C-:B------:R-:W-:Y:S02]  /*1ef80*/  IMAD.X R216, R216, 0x1, R0.reuse, P3 ;  /* 0x00000001d8d87824 */ /* 0x100fe400018e0600 */
[----:B------:R-:W-:Y:S01]  /*1ef90*/  IMAD.X R218, R218, 0x1, R0, P4 ;  /* 0x00000001dada7824 */ /* 0x000fe200020e0600 */
[-C--:B------:R-:W-:Y:S02]  /*1efa0*/  IADD3 R221, P3, R221, R2.reuse, RZ ;  /* 0x00000002dddd7210 */ /* 0x080fe40007f7e0ff */
[----:B--2---:R-:W-:Y:S01]  /*1efb0*/  IADD3 R212, P4, R212, R2, RZ ;  /* 0x00000002d4d47210 */ /* 0x004fe20007f9e0ff */
[----:B------:R-:W-:Y:S02]  /*1efc0*/  WARPGROUP.DEPBAR.LE gsb0, 0x0 ;  /* 0x00008000000079c5 */ /* 0x000fe40000010000 */
[----:B------:R-:W-:Y:S06]  /*1efd0*/  BAR.SYNC.DEFER_BLOCKING 0x0 ;  /* 0x0000000000007b1d */ /* 0x000fec0000010000 */
[----:B------:R-:W-:Y:S01]  /*1efe0*/  @!PT LDS RZ, [RZ] ;  /* 0x00000000fffff984 */ /* 0x000fe20000000800 */
[----:B------:R-:W-:Y:S01]  /*1eff0*/  @!PT LDS RZ, [RZ] ;  /* 0x00000000fffff984 */ /* 0x000fe20000000800 */
[----:B------:R-:W-:Y:S01]  /*1f000*/  @!PT LDS RZ, [RZ] ;  /* 0x00000000fffff984 */ /* 0x000fe20000000800 */
[----:B------:R1:W-:Y:S02]  /*1f010*/  LDGSTS.E [R6], desc[UR60][R8.64], P2 ;  /* 0x0000000008067fae */ /* 0x0003e4000912187c */
[----:B-1----:R-:W-:-:S04]  /*1f020*/  SEL R8, RZ, 0x4, !P1 ;  /* 0x00000004ff087807 */ /* 0x002fc80004800000 */
[----:B------:R-:W-:Y:S01]  /*1f030*/  SEL R8, R8, RZ, !P0 ;  /* 0x000000ff08087207 */ /* 0x000fe20004000000 */
[----:B------:R-:W-:-:S03]  /*1f040*/  IMAD.MOV.U32 R9, RZ, RZ, R16 ;  /* 0x000000ffff097224 */ /* 0x000fc600078e0010 */
[----:B------:R-:W-:Y:S02]  /*1f050*/  ISETP.NE.U32.AND P1, PT, R8, RZ, PT ;  /* 0x000000ff0800720c */ /* 0x000fe40003f25070 */
[----:B------:R-:W-:-:S05]  /*1f060*/  MOV R8, R17 ;  /* 0x0000001100087202 */ /* 0x000fca0000000f00 */
[----:B------:R1:W-:Y:S01]  /*1f070*/  LDGSTS.E [R6+0x4000], desc[UR60][R8.64], P2 ;  /* 0x0400000008067fae */ /* 0x0003e2000912187c */
[----:B------:R-:W-:Y:S01]  /*1f080*/  ISETP.GT.AND P2, PT, R5, 0x2, PT ;  /* 0x000000020500780c */ /* 0x000fe20003f44270 */
[----:B-1----:R-:W-:Y:S02]  /*1f090*/  IMAD.MOV.U32 R8, RZ, RZ, R19 ;  /* 0x000000ffff087224 */ /* 0x002fe400078e0013 */
[----:B------:R-:W-:-:S05]  /*1f0a0*/  IMAD.MOV.U32 R9, RZ, RZ, R18 ;  /* 0x000000ffff097224 */ /* 0x000fca00078e0012 */
[----:B------:R1:W-:Y:S02]  /*1f0b0*/  LDGSTS.E [R6+0x4], desc[UR60][R8.64], P1 ;  /* 0x0000400008067fae */ /* 0x0003e4000892187c */
[----:B-1----:R-:W-:-:S04]  /*1f0c0*/  SEL R8, RZ, 0x4, !P2 ;  /* 0x00000004ff087807 */ /* 0x002fc80005000000 */
[----:B------:R-:W-:Y:S01]  /*1f0d0*/  SEL R8, R8, RZ, !P0 ;  /* 0x000000ff08087207 */ /* 0x000fe20004000000 */
[----:B------:R-:W-:-:S03]  /*1f0e0*/  IMAD.MOV.U32 R9, RZ, RZ, R20 ;  /* 0x000000ffff097224 */ /* 0x000fc600078e0014 */
[----:B------:R-:W-:Y:S01]  /*1f0f0*/  ISETP.NE.U32.AND P2, PT, R8, RZ, PT ;  /* 0x000000ff0800720c */ /* 0x000fe20003f45070 */
[----:B------:R-:W-:-:S05]  /*1f100*/  IMAD.MOV.U32 R8, RZ, RZ, R21 ;  /* 0x000000ffff087224 */ /* 0x000fca00078e0015 */
[----:B------:R1:W-:Y:S01]  /*1f110*/  LDGSTS.E [R6+0x4004], desc[UR60][R8.64], P1 ;  /* 0x0400400008067fae */ /* 0x0003e2000892187c */
[----:B------:R-:W-:Y:S02]  /*1f120*/  ISETP.GT.AND P1, PT, R5, 0x3, PT ;  /* 0x000000030500780c */ /* 0x000fe40003f24270 */
[----:B-1----:R-:W-:Y:S01]  /*1f130*/  MOV R8, R23 ;  /* 0x0000001700087202 */ /* 0x002fe20000000f00 */
[----:B------:R-:W-:-:S05]  /*1f140*/  IMAD.MOV.U32 R9, RZ, RZ, R22 ;  /* 0x000000ffff097224 */ /* 0x000fca00078e0016 */
[----:B------:R1:W-:Y:S02]  /*1f150*/  LDGSTS.E [R6+0x8], desc[UR60][R8.64], P2 ;  /* 0x0000800008067fae */ /* 0x0003e4000912187c */
        /* <DEDUP_REMOVED lines=9> */
[----:B------:R1:W-:Y:S01]  /*1f1f0*/  LDGSTS.E [R6+0xc], desc[UR60][R8.64], P1 ;  /* 0x0000c00008067fae */ /* 0x0003e2000892187c */
[----:B------:R-:W-:Y:S01]  /*1f200*/  IADD3.X R220, R220, R0, RZ, P3, !PT ;  /* 0x00000000dcdc7210 */ /* 0x000fe20001ffe4ff */
[----:B---3--:R-:W-:Y:S01]  /*1f210*/  IMAD.X R213, R213, 0x1, R0, P4 ;  /* 0x00000001d5d57824 */ /* 0x008fe200020e0600 */
[----:B-1----:R-:W-:-:S04]  /*1f220*/  SEL R8, RZ, 0x4, !P2 ;  /* 0x00000004ff087807 */ /* 0x002fc80005000000 */
[----:B------:R-:W-:Y:S01]  /*1f230*/  SEL R8, R8, RZ, !P0 ;  /* 0x000000ff08087207 */ /* 0x000fe20004000000 */
[----:B------:R-:W-:-:S03]  /*1f240*/  IMAD.MOV.U32 R9, RZ, RZ, R220 ;  /* 0x000000ffff097224 */ /* 0x000fc600078e00dc */
[----:B------:R-:W-:Y:S01]  /*1f250*/  ISETP.NE.U32.AND P2, PT, R8, RZ, PT ;  /* 0x000000ff0800720c */ /* 0x000fe20003f45070 */
[----:B------:R-:W-:Y:S01]  /*1f260*/  IMAD.MOV.U32 R8, RZ, RZ, R221 ;  /* 0x000000ffff087224 */ /* 0x000fe200078e00dd */
[----:B------:R-:W-:Y:S04]  /*1f270*/  STL [R1+0x248], R212 ;  /* 0x000248d401007387 */ /* 0x000fe80000100800 */
[----:B------:R1:W-:Y:S04]  /*1f280*/  STL [R1+0x244], R213 ;  /* 0x000244d501007387 */ /* 0x0003e80000100800 */
[----:B------:R2:W-:Y:S04]  /*1f290*/  LDGSTS.E [R6+0x400c], desc[UR60][R8.64], P1 ;  /* 0x0400c00008067fae */ /* 0x0005e8000892187c */
[----:B------:R-:W3:Y:S01]  /*1f2a0*/  LDL.LU R215, [R1+0x25c] ;  /* 0x00025c0001d77983 */ /* 0x000ee20000300800 */
[----:B------:R-:W-:-:S03]  /*1f2b0*/  ISETP.GT.AND P1, PT, R5, 0x21, PT ;  /* 0x000000210500780c */ /* 0x000fc60003f24270 */
[----:B------:R-:W4:Y:S01]  /*1f2c0*/  LDL.LU R214, [R1+0x260] ;  /* 0x0002600001d67983 */ /* 0x000f220000300800 */
[----:B--2---:R-:W-:Y:S01]  /*1f2d0*/  IMAD.MOV.U32 R9, RZ, RZ, R213 ;  /* 0x000000ffff097224 */ /* 0x004fe200078e00d5 */
[----:B------:R-:W-:Y:S02]  /*1f2e0*/  MOV R8, R212 ;  /* 0x000000d400087202 */ /* 0x000fe40000000f00 */
[----:B-1----:R-:W2:Y:S04]  /*1f2f0*/  LDL.LU R213, [R1+0x264] ;  /* 0x0002640001d57983 */ /* 0x002ea80000300800 */
[----:B------:R-:W2:Y:S01]  /*1f300*/  LDL.LU R212, [R1+0x268] ;  /* 0x0002680001d47983 */ /* 0x000ea20000300800 */
[----:B------:R-:W-:-:S03]  /*1f310*/  IADD3 R11, P3, R11, R2, RZ ;  /* 0x000000020b0b7210 */ /* 0x000fc60007f7e0ff */
[----:B------:R1:W-:Y:S01]  /*1f320*/  LDGSTS.E [R6+0x8000], desc[UR60][R8.64], P2 ;  /* 0x0800000008067fae */ /* 0x0003e2000912187c */
[----:B------:R-:W-:Y:S01]  /*1f330*/  IADD3 R3, P4, R3, R2, RZ ;  /* 0x0000000203037210 */ /* 0x000fe20007f9e0ff */
[----:B------:R-:W-:Y:S01]  /*1f340*/  IMAD.X R12, R12, 0x1, R0, P3 ;  /* 0x000000010c0c7824 */ /* 0x000fe200018e0600 */
[----:B-1----:R-:W-:-:S04]  /*1f350*/  SEL R8, RZ, 0x4, !P1 ;  /* 0x00000004ff087807 */ /* 0x002fc80004800000 */
[----:B------:R-:W-:Y:S01]  /*1f360*/  SEL R8, R8, RZ, !P0 ;  /* 0x000000ff08087207 */ /* 0x000fe20004000000 */
[----:B------:R-:W-:Y:S01]  /*1f370*/  IMAD.X R7, R7, 0x1, R0, P4 ;  /* 0x0000000107077824 */ /* 0x000fe200020e0600 */
[----:B------:R-:W-:Y:S01]  /*1f380*/  STL [R1+0x250], R11 ;  /* 0x0002500b01007387 */ /* 0x000fe20000100800 */
[----:B------:R-:W-:Y:S01]  /*1f390*/  IMAD.MOV.U32 R9, RZ, RZ, R12 ;  /* 0x000000ffff097224 */ /* 0x000fe200078e000c */
[----:B------:R-:W-:Y:S02]  /*1f3a0*/  ISETP.NE.U32.AND P1, PT, R8, RZ, PT ;  /* 0x000000ff0800720c */ /* 0x000fe40003f25070 */
[----:B------:R-:W-:Y:S01]  /*1f3b0*/  MOV R8, R11 ;  /* 0x0000000b00087202 */ /* 0x000fe20000000f00 */
[----:B------:R1:W-:Y:S04]  /*1f3c0*/  STL [R1+0x24c], R12 ;  /* 0x00024c0c01007387 */ /* 0x0003e80000100800 */
[----:B------:R-:W-:Y:S04]  /*1f3d0*/  STL [R1+0x258], R3 ;  /* 0x0002580301007387 */ /* 0x000fe80000100800 */
[----:B------:R1:W-:Y:S04]  /*1f3e0*/  STL [R1+0x254], R7 ;  /* 0x0002540701007387 */ /* 0x0003e80000100800 */
[----:B------:R1:W-:Y:S04]  /*1f3f0*/  LDGSTS.E [R6+0xc000], desc[UR60][R8.64], P2 ;  /* 0x0c00000008067fae */ /* 0x0003e8000912187c */
[----:B-1----:R-:W2:Y:S04]  /*1f400*/  LDL.LU R12, [R1+0x26c] ;  /* 0x00026c00010c7983 */ /* 0x002ea80000300800 */
[----:B------:R-:W2:Y:S01]  /*1f410*/  LDL.LU R11, [R1+0x270] ;  /* 0x00027000010b7983 */ /* 0x000ea20000300800 */
[----:B------:R-:W-:-:S02]  /*1f420*/  IMAD.MOV.U32 R9, RZ, RZ, R7 ;  /* 0x000000ffff097224 */ /* 0x000fc400078e0007 */
[----:B------:R-:W-:Y:S01]  /*1f430*/  IMAD.MOV.U32 R8, RZ, RZ, R3 ;  /* 0x000000ffff087224 */ /* 0x000fe200078e0003 */
[----:B------:R-:W2:Y:S04]  /*1f440*/  LDL.LU R7, [R1+0x274] ;  /* 0x0002740001077983 */ /* 0x000ea80000300800 */
[----:B------:R-:W2:Y:S01]  /*1f450*/  LDL.LU R3, [R1+0x278] ;  /* 0x0002780001037983 */ /* 0x000ea20000300800 */
[----:B------:R-:W-:-:S03]  /*1f460*/  ISETP.GT.AND P2, PT, R5, 0x22, PT ;  /* 0x000000220500780c */ /* 0x000fc60003f44270 */
[----:B------:R1:W-:Y:S02]  /*1f470*/  LDGSTS.E [R6+0x8004], desc[UR60][R8.64], P1 ;  /* 0x0800400008067fae */ /* 0x0003e4000892187c */
[----:B-1----:R-:W-:-:S04]  /*1f480*/  SEL R8, RZ, 0x4, !P2 ;  /* 0x00000004ff087807 */ /* 0x002fc80005000000 */
[----:B------:R-:W-:-:S04]  /*1f490*/  SEL R8, R8, RZ, !P0 ;  /* 0x000000ff08087207 */ /* 0x000fc80004000000 */
[----:B------:R-:W-:Y:S02]  /*1f4a0*/  ISETP.NE.U32.AND P2, PT, R8, RZ, PT ;  /* 0x000000ff0800720c */ /* 0x000fe40003f45070 */
[----:B----4-:R-:W-:-:S04]  /*1f4b0*/  IADD3 R214, P3, R214, R2, RZ ;  /* 0x00000002d6d67210 */ /* 0x010fc80007f7e0ff */
[----:B---3--:R-:W-:Y:S02]  /*1f4c0*/  IADD3.X R215, R215, R0, RZ, P3, !PT ;  /* 0x00000000d7d77210 */ /* 0x008fe40001ffe4ff */
[----:B--2---:R-:W-:Y:S01]  /*1f4d0*/  IADD3 R212, P4, R212, R2, RZ ;  /* 0x00000002d4d47210 */ /* 0x004fe20007f9e0ff */
[----:B------:R-:W-:Y:S01]  /*1f4e0*/  STL [R1+0x260], R214 ;  /* 0x000260d601007387 */ /* 0x000fe20000100800 */
[----:B------:R-:W-:-:S03]  /*1f4f0*/  IMAD.MOV.U32 R8, RZ, RZ, R214 ;  /* 0x000000ffff087224 */ /* 0x000fc600078e00d6 */
[----:B------:R-:W-:Y:S01]  /*1f500*/  IMAD.X R213, R213, 0x1, R0, P4 ;  /* 0x00000001d5d57824 */ /* 0x000fe200020e0600 */
[----:B------:R1:W-:Y:S01]  /*1f510*/  STL [R1+0x25c], R215 ;  /* 0x00025cd701007387 */ /* 0x0003e20000100800 */
[----:B------:R-:W-:-:S03]  /*1f520*/  IMAD.MOV.U32 R9, RZ, RZ, R215 ;  /* 0x000000ffff097224 */ /* 0x000fc600078e00d7 */
[----:B------:R-:W-:Y:S04]  /*1f530*/  STL [R1+0x268], R212 ;  /* 0x000268d401007387 */ /* 0x000fe80000100800 */
[----:B------:R2:W-:Y:S04]  /*1f540*/  STL [R1+0x264], R213 ;  /* 0x000264d501007387 */ /* 0x0005e80000100800 */
[----:B-1----:R-:W3:Y:S04]  /*1f550*/  LDL.LU R215, [R1+0x27c] ;  /* 0x00027c0001d77983 */ /* 0x002ee80000300800 */
[----:B------:R1:W-:Y:S04]  /*1f560*/  LDGSTS.E [R6+0xc004], desc[UR60][R8.64], P1 ;  /* 0x0c00400008067fae */ /* 0x0003e8000892187c */
[----:B------:R-:W4:Y:S01]  /*1f570*/  LDL.LU R214, [R1+0x280] ;  /* 0x0002800001d67983 */ /* 0x000f220000300800 */
[----:B------:R-:W-:Y:S01]  /*1f580*/  ISETP.GT.AND P1, PT, R5, 0x23, PT ;  /* 0x000000230500780c */ /* 0x000fe20003f24270 */
[----:B-1----:R-:W-:Y:S01]  /*1f590*/  IMAD.MOV.U32 R9, RZ, RZ, R213 ;  /* 0x000000ffff097224 */ /* 0x002fe200078e00d5 */
[----:B------:R-:W-:Y:S01]  /*1f5a0*/  MOV R8, R212 ;  /* 0x000000d400087202 */ /* 0x000fe20000000f00 */
[----:B--2---:R-:W2:Y:S04]  /*1f5b0*/  LDL.LU R213, [R1+0x444] ;  /* 0x0004440001d57983 */ /* 0x004ea80000300800 */
[----:B------:R-:W2:Y:S04]  /*1f5c0*/  LDL.LU R212, [R1+0x448] ;  /* 0x0004480001d47983 */ /* 0x000ea80000300800 */
[----:B------:R1:W-:Y:S01]  /*1f5d0*/  LDGSTS.E [R6+0x8008], desc[UR60][R8.64], P2 ;  /* 0x0800800008067fae */ /* 0x0003e2000912187c */
[----:B------:R-:W-:-:S02]  /*1f5e0*/  IADD3 R11, P3, R11, R2, RZ ;  /* 0x000000020b0b7210 */ /* 0x000fc40007f7e0ff */
[----:B-1----:R-:W-:Y:S02]  /*1f5f0*/  SEL R8, RZ, 0x4, !P1 ;  /* 0x00000004ff087807 */ /* 0x002fe40004800000 */
[----:B------:R-:W-:Y:S01]  /*1f600*/  IADD3 R3, P4, R3, R2, RZ ;  /* 0x0000000203037210 */ /* 0x000fe20007f9e0ff */
[--C-:B------:R-:W-:Y:S01]  /*1f610*/  IMAD.X R12, R12, 0x1, R0.reuse, P3 ;  /* 0x000000010c0c7824 */ /* 0x100fe200018e0600 */
[----:B------:R-:W-:Y:S01]  /*1f620*/  SEL R8, R8, RZ, !P0 ;  /* 0x000000ff08087207 */ /* 0x000fe20004000000 */
[----:B------:R-:W-:Y:S02]  /*1f630*/  STL [R1+0x270], R11 ;  /* 0x0002700b01007387 */ /* 0x000fe40000100800 */
[----:B------:R-:W-:Y:S01]  /*1f640*/  IMAD.X R7, R7, 0x1, R0, P4 ;  /* 0x0000000107077824 */ /* 0x000fe200020e0600 */
[----:B------:R-:W-:Y:S01]  /*1f650*/  ISETP.NE.U32.AND P1, PT, R8, RZ, PT ;  /* 0x000000ff0800720c */ /* 0x000fe20003f25070 */
[----:B------:R-:W-:Y:S01]  /*1f660*/  IMAD.MOV.U32 R9, RZ, RZ, R12 ;  /* 0x000000ffff097224 */ /* 0x000fe200078e000c */
[----:B------:R-:W-:Y:S01]  /*1f670*/  MOV R8, R11 ;  /* 0x0000000b00087202 */ /* 0x000fe20000000f00 */
[----:B------:R1:W-:Y:S04]  /*1f680*/  STL [R1+0x26c], R12 ;  /* 0x00026c0c01007387 */ /* 0x0003e80000100800 */
[----:B------:R-:W-:Y:S04]  /*1f690*/  STL [R1+0x278], R3 ;  /* 0x0002780301007387 */ /* 0x000fe80000100800 */
[----:B------:R1:W-:Y:S04]  /*1f6a0*/  STL [R1+0x274], R7 ;  /* 0x0002740701007387 */ /* 0x0003e80000100800 */
[----:B-1----:R-:W2:Y:S04]  /*1f6b0*/  LDL.LU R12, [R1+0x44c] ;  /* 0x00044c00010c7983 */ /* 0x002ea80000300800 */
[----:B------:R1:W-:Y:S04]  /*1f6c0*/  LDGSTS.E [R6+0xc008], desc[UR60][R8.64], P2 ;  /* 0x0c00800008067fae */ /* 0x0003e8000912187c */
[----:B------:R-:W2:Y:S01]  /*1f6d0*/  LDL.LU R11, [R1+0x450] ;  /* 0x00045000010b7983 */ /* 0x000ea20000300800 */
[----:B-1----:R-:W-:-:S02]  /*1f6e0*/  IMAD.MOV.U32 R9, RZ, RZ, R7 ;  /* 0x000000ffff097224 */ /* 0x002fc400078e0007 */
        /* <DEDUP_REMOVED lines=9> */
[----:B---3--:R-:W-:Y:S01]  /*1f780*/  IADD3.X R215, R215, R0, RZ, P3, !PT ;  /* 0x00000000d7d77210 */ /* 0x008fe20001ffe4ff */
[----:B------:R-:W-:Y:S01]  /*1f790*/  IMAD.MOV.U32 R8, RZ, RZ, R214 ;  /* 0x000000ffff087224 */ /* 0x000fe200078e00d6 */
[----:B------:R-:W-:Y:S01]  /*1f7a0*/  STL [R1+0x280], R214 ;  /* 0x000280d601007387 */ /* 0x000fe20000100800 */
[----:B--2---:R-:W-:Y:S02]  /*1f7b0*/  IADD3 R212, P4, R212, R2, RZ ;  /* 0x00000002d4d47210 */ /* 0x004fe40007f9e0ff */
[----:B------:R-:W-:Y:S01]  /*1f7c0*/  IMAD.MOV.U32 R9, RZ, RZ, R215 ;  /* 0x000000ffff097224 */ /* 0x000fe200078e00d7 */
[----:B------:R1:W-:Y:S02]  /*1f7d0*/  STL [R1+0x27c], R215 ;  /* 0x00027cd701007387 */ /* 0x0003e40000100800 */
[----:B------:R-:W-:Y:S02]  /*1f7e0*/  IMAD.X R213, R213, 0x1, R0, P4 ;  /* 0x00000001d5d57824 */ /* 0x000fe400020e0600 */
[----:B------:R-:W-:Y:S04]  /*1f7f0*/  STL [R1+0x448], R212 ;  /* 0x000448d401007387 */ /* 0x000fe80000100800 */
[----:B------:R2:W-:Y:S04]  /*1f800*/  STL [R1+0x444], R213 ;  /* 0x000444d501007387 */ /* 0x0005e80000100800 */
[----:B------:R3:W-:Y:S04]  /*1f810*/  LDGSTS.E [R6+0xc00c], desc[UR60][R8.64], P1 ;  /* 0x0c00c00008067fae */ /* 0x0007e8000892187c */
[----:B-1----:R-:W4:Y:S01]  /*1f820*/  LDL.LU R215, [R1+0x45c] ;  /* 0x00045c0001d77983 */ /* 0x002f220000300800 */
[----:B------:R-:W-:-:S03]  /*1f830*/  ISETP.GT.AND P1, PT, R5, 0x41, PT ;  /* 0x000000410500780c */ /* 0x000fc60003f24270 */
[----:B------:R-:W4:Y:S01]  /*1f840*/  LDL.LU R214, [R1+0x460] ;  /* 0x0004600001d67983 */ /* 0x000f220000300800 */
[----:B---3--:R-:W-:Y:S01]  /*1f850*/  IMAD.MOV.U32 R9, RZ, RZ, R213 ;  /* 0x000000ffff097224 */ /* 0x008fe200078e00d5 */
[----:B------:R-:W-:Y:S02]  /*1f860*/  MOV R8, R212 ;  /* 0x000000d400087202 */ /* 0x000fe40000000f00 */
[----:B--2---:R-:W2:Y:S04]  /*1f870*/  LDL.LU R213, [R1+0x464] ;  /* 0x0004640001d57983 */ /* 0x004ea80000300800 */
[----:B------:R-:W3:Y:S04]  /*1f880*/  LDL.LU R212, [R1+0x468] ;  /* 0x0004680001d47983 */ /* 0x000ee80000300800 */
[----:B------:R1:W-:Y:S01]  /*1f890*/  LDGSTS.E [R6+0x10000], desc[UR60][R8.64], P2 ;  /* 0x1000000008067fae */ /* 0x0003e2000912187c */
[----:B------:R-:W-:-:S02]  /*1f8a0*/  IADD3 R11, P3, R11, R2, RZ ;  /* 0x000000020b0b7210 */ /* 0x000fc40007f7e0ff */
[----:B-1----:R-:W-:-:S03]  /*1f8b0*/  SEL R8, RZ, 0x4, !P1 ;  /* 0x00000004ff087807 */ /* 0x002fc60004800000 */
[----:B------:R-:W-:Y:S01]  /*1f8c0*/  IMAD.X R12, R12, 0x1, R0, P3 ;  /* 0x000000010c0c7824 */ /* 0x000fe200018e0600 */
[----:B------:R-:W-:Y:S01]  /*1f8d0*/  SEL R8, R8, RZ, !P0 ;  /* 0x000000ff08087207 */ /* 0x000fe20004000000 */
[----:B------:R-:W-:Y:S02]  /*1f8e0*/  STL [R1+0x450], R11 ;  /* 0x0004500b01007387 */ /* 0x000fe40000100800 */
[----:B------:R-:W-:Y:S01]  /*1f8f0*/  IMAD.MOV.U32 R9, RZ, RZ, R12 ;  /* 0x000000ffff097224 */ /* 0x000fe200078e000c */
[----:B------:R-:W-:Y:S02]  /*1f900*/  ISETP.NE.U32.AND P1, PT, R8, RZ, PT ;  /* 0x000000ff0800720c */ /* 0x000fe40003f25070 */
[----:B------:R-:W-:Y:S02]  /*1f910*/  IADD3 R3, P4, R3, R2, RZ ;  /* 0x0000000203037210 */ /* 0x000fe40007f9e0ff */
[----:B------:R-:W-:-:S03]  /*1f920*/  MOV R8, R11 ;  /* 0x0000000b00087202 */ /* 0x000fc60000000f00 */
[----:B------:R-:W-:Y:S01]  /*1f930*/  IMAD.X R7, R7, 0x1, R0, P4 ;  /* 0x0000000107077824 */ /* 0x000fe200020e0600 */
        /* <DEDUP_REMOVED lines=16> */
[----:B------:R-:W-:Y:S02]  /*1fa40*/  IADD3.X R215, R215, R0, RZ, P3, !PT ;  /* 0x00000000d7d77210 */ /* 0x000fe40001ffe4ff */
[----:B---3--:R-:W-:Y:S01]  /*1fa50*/  IADD3 R212, P4, R212, R2, RZ ;  /* 0x00000002d4d47210 */ /* 0x008fe20007f9e0ff */
[----:B------:R-:W-:Y:S04]  /*1fa60*/  STL [R1+0x460], R214 ;  /* 0x000460d601007387 */ /* 0x000fe80000100800 */
[----:B--2---:R-:W-:Y:S01]  /*1fa70*/  IMAD.X R213, R213, 0x1, R0, P4 ;  /* 0x00000001d5d57824 */ /* 0x004fe200020e0600 */
[----:B------:R1:W-:Y:S01]  /*1fa80*/  STL [R1+0x45c], R215 ;  /* 0x00045cd701007387 */ /* 0x0003e20000100800 */
[----:B------:R-:W-:Y:S02]  /*1fa90*/  IMAD.MOV.U32 R8, RZ, RZ, R214 ;  /* 0x000000ffff087224 */ /* 0x000fe400078e00d6 */
[----:B------:R-:W-:Y:S01]  /*1faa0*/  IMAD.MOV.U32 R9, RZ, RZ, R215 ;  /* 0x000000ffff097224 */ /* 0x000fe200078e00d7 */
[----:B------:R-:W-:Y:S04]  /*1fab0*/  STL [R1+0x468], R212 ;  /* 0x000468d401007387 */ /* 0x000fe80000100800 */
[----:B------:R2:W-:Y:S04]  /*1fac0*/  STL [R1+0x464], R213 ;  /* 0x000464d501007387 */ /* 0x0005e80000100800 */
[----:B-1----:R-:W3:Y:S04]  /*1fad0*/  LDL.LU R215, [R1+0x47c] ;  /* 0x00047c0001d77983 */ /* 0x002ee80000300800 */
[----:B------:R-:W4:Y:S04]  /*1fae0*/  LDL.LU R214, [R1+0x480] ;  /* 0x0004800001d67983 */ /* 0x000f280000300800 */
[----:B------:R1:W-:Y:S01]  /*1faf0*/  LDGSTS.E [R6+0x14004], desc[UR60][R8.64], P1 ;  /* 0x1400400008067fae */ /* 0x0003e2000892187c */
[----:B------:R-:W-:Y:S01]  /*1fb00*/  ISETP.GT.AND P1, PT, R5, 0x43, PT ;  /* 0x000000430500780c */ /* 0x000fe20003f24270 */
[----:B-1----:R-:W-:Y:S01]  /*1fb10*/  IMAD.MOV.U32 R9, RZ, RZ, R213 ;  /* 0x000000ffff097224 */ /* 0x002fe200078e00d5 */
[----:B------:R-:W-:Y:S01]  /*1fb20*/  MOV R8, R212 ;  /* 0x000000d400087202 */ /* 0x000fe20000000f00 */
[----:B--2---:R-:W2:Y:S04]  /*1fb30*/  LDL.LU R213, [R1+0x644] ;  /* 0x0006440001d57983 */ /* 0x004ea80000300800 */
[----:B------:R-:W2:Y:S04]  /*1fb40*/  LDL.LU R212, [R1+0x648] ;  /* 0x0006480001d47983 */ /* 0x000ea80000300800 */
[----:B------:R1:W-:Y:S01]  /*1fb50*/  LDGSTS.E [R6+0x10008], desc[UR60][R8.64], P2 ;  /* 0x1000800008067fae */ /* 0x0003e2000912187c */
[----:B------:R-:W-:-:S02]  /*1fb60*/  IADD3 R11, P3, R11, R2, RZ ;  /* 0x000000020b0b7210 */ /* 0x000fc40007f7e0ff */
[----:B-1----:R-:W-:-:S03]  /*1fb70*/  SEL R8, RZ, 0x4, !P1 ;  /* 0x00000004ff087807 */ /* 0x002fc60004800000 */
[--C-:B------:R-:W-:Y:S01]  /*1fb80*/  IMAD.X R12, R12, 0x1, R0.reuse, P3 ;  /* 0x000000010c0c7824 */ /* 0x100fe200018e0600 */
[----:B------:R-:W-:Y:S02]  /*1fb90*/  IADD3 R3, P4, R3, R2, RZ ;  /* 0x0000000203037210 */ /* 0x000fe40007f9e0ff */
[----:B------:R-:W-:Y:S01]  /*1fba0*/  SEL R8, R8, RZ, !P0 ;  /* 0x000000ff08087207 */ /* 0x000fe20004000000 */
[----:B------:R-:W-:Y:S02]  /*1fbb0*/  STL [R1+0x470], R11 ;  /* 0x0004700b01007387 */ /* 0x000fe40000100800 */
[----:B------:R-:W-:Y:S01]  /*1fbc0*/  IMAD.X R7, R7, 0x1, R0, P4 ;  /* 0x0000000107077824 */ /* 0x000fe200020e0600 */
[----:B------:R-:W-:Y:S01]  /*1fbd0*/  ISETP.NE.U32.AND P1, PT, R8, RZ, PT ;  /* 0x000000ff0800720c */ /* 0x000fe20003f25070 */
[----:B------:R1:W-:Y:S01]  /*1fbe0*/  STL [R1+0x46c], R12 ;  /* 0x00046c0c01007387 */ /* 0x0003e20000100800 */
[----:B------:R-:W-:Y:S01]  /*1fbf0*/  MOV R8, R11 ;  /* 0x0000000b00087202 */ /* 0x000fe20000000f00 */
[----:B------:R-:W-:-:S02]  /*1fc00*/  IMAD.MOV.U32 R9, RZ, RZ, R12 ;  /* 0x000000ffff097224 */ /* 0x000fc400078e000c */
[----:B------:R-:W-:Y:S04]  /*1fc10*/  STL [R1+0x478], R3 ;  /* 0x0004780301007387 */ /* 0x000fe80000100800 */
[----:B------:R1:W-:Y:S04]  /*1fc20*/  STL [R1+0x474], R7 ;  /* 0x0004740701007387 */ /* 0x0003e80000100800 */
[----:B-1----:R-:W2:Y:S04]  /*1fc30*/  LDL.LU R12, [R1+0x64c] ;  /* 0x00064c00010c7983 */ /* 0x002ea80000300800 */
[----:B------:R-:W2:Y:S04]  /*1fc40*/  LDL.LU R11, [R1+0x650] ;  /* 0x00065000010b7983 */ /* 0x000ea80000300800 */
[----:B------:R1:W-:Y:S02]  /*1fc50*/  LDGSTS.E [R6+0x14008], desc[UR60][R8.64], P2 ;  /* 0x1400800008067fae */ /* 0x0003e4000912187c */
        /* <DEDUP_REMOVED lines=11> */
[----:B------:R-:W-:-:S04]  /*1fd10*/  IMAD.MOV.U32 R8, RZ, RZ, R214 ;  /* 0x000000ffff087224 */ /* 0x000fc800078e00d6 */
[----:B------:R-:W-:-:S05]  /*1fd20*/  IMAD.MOV.U32 R9, RZ, RZ, R215 ;  /* 0x000000ffff097224 */ /* 0x000fca00078e00d7 */
[----:B------:R1:W-:Y:S01]  /*1fd30*/  LDGSTS.E [R6+0x1400c], desc[UR60][R8.64], P1 ;  /* 0x1400c00008067fae */ /* 0x0003e2000892187c */
[----:B--2---:R-:W-:-:S05]  /*1fd40*/  IADD3 R212, P4, R212, R2, RZ ;  /* 0x00000002d4d47210 */ /* 0x004fca0007f9e0ff */
[----:B------:R-:W-:Y:S01]  /*1fd50*/  IMAD.X R213, R213, 0x1, R0, P4 ;  /* 0x00000001d5d57824 */ /* 0x000fe200020e0600 */
[----:B-1----:R-:W-:-:S03]  /*1fd60*/  MOV R8, R212 ;  /* 0x000000d400087202 */ /* 0x002fc60000000f00 */
[----:B------:R-:W-:Y:S01]  /*1fd70*/  IMAD.MOV.U32 R9, RZ, RZ, R213 ;  /* 0x000000ffff097224 */ /* 0x000fe200078e00d5 */
[----:B------:R-:W-:-:S04]  /*1fd80*/  ISETP.GT.AND P1, PT, R5, 0x61, PT ;  /* 0x000000610500780c */ /* 0x000fc80003f24270 */
[----:B------:R1:W-:Y:S02]  /*1fd90*/  LDGSTS.E [R6+0x18000], desc[UR60][R8.64], P2 ;  /* 0x1800000008067fae */ /* 0x0003e4000912187c */
[----:B-1----:R-:W-:-:S04]  /*1fda0*/  SEL R8, RZ, 0x4, !P1 ;  /* 0x00000004ff087807 */ /* 0x002fc80004800000 */
[----:B------:R-:W-:-:S04]  /*1fdb0*/  SEL R8, R8, RZ, !P0 ;  /* 0x000000ff08087207 */ /* 0x000fc80004000000 */
[----:B------:R-:W-:Y:S01]  /*1fdc0*/  ISETP.NE.U32.AND P1, PT, R8, RZ, PT ;  /* 0x000000ff0800720c */ /* 0x000fe20003f25070 */
[----:B------:R1:W-:Y:S01]  /*1fdd0*/  STL [R1+0x480], R214 ;  /* 0x000480d601007387 */ /* 0x0003e20000100800 */
[----:B------:R-:W-:-:S05]  /*1fde0*/  IADD3 R11, P3, R11, R2, RZ ;  /* 0x000000020b0b7210 */ /* 0x000fca0007f7e0ff */
[----:B------:R-:W-:Y:S01]  /*1fdf0*/  IMAD.X R12, R12, 0x1, R0, P3 ;  /* 0x000000010c0c7824 */ /* 0x000fe200018e0600 */
[----:B------:R-:W-:-:S03]  /*1fe00*/  MOV R8, R11 ;  /* 0x0000000b00087202 */ /* 0x000fc60000000f00 */
[----:B------:R-:W-:Y:S01]  /*1fe10*/  IMAD.MOV.U32 R9, RZ, RZ, R12 ;  /* 0x000000ffff097224 */ /* 0x000fe200078e000c */
[----:B------:R2:W-:Y:S04]  /*1fe20*/  STL [R1+0x47c], R215 ;  /* 0x00047cd701007387 */ /* 0x0005e80000100800 */
[----:B------:R-:W-:Y:S01]  /*1fe30*/  STL [R1+0x648], R212 ;  /* 0x000648d401007387 */ /* 0x000fe20000100800 */
[----:B------:R-:W-:-:S03]  /*1fe40*/  IADD3 R3, P4, R3, R2, RZ ;  /* 0x0000000203037210 */ /* 0x000fc60007f9e0ff */
[----:B------:R3:W-:Y:S02]  /*1fe50*/  STL [R1+0x644], R213 ;  /* 0x000644d501007387 */ /* 0x0007e40000100800 */
[----:B------:R-:W-:Y:S02]  /*1fe60*/  IMAD.X R7, R7, 0x1, R0, P4 ;  /* 0x0000000107077824 */ /* 0x000fe400020e0600 */
[----:B------:R4:W-:Y:S01]  /*1fe70*/  LDGSTS.E [R6+0x1c000], desc[UR60][R8.64], P2 ;  /* 0x1c00000008067fae */ /* 0x0009e2000912187c */
[----:B------:R-:W-:-:S03]  /*1fe80*/  ISETP.GT.AND P2, PT, R5, 0x62, PT ;  /* 0x000000620500780c */ /* 0x000fc60003f44270 */
[----:B-1----:R-:W3:Y:S04]  /*1fe90*/  LDL.LU R214, [R1+0x668] ;  /* 0x0006680001d67983 */ /* 0x002ee80000300800 */
[----:B------:R-:W-:Y:S01]  /*1fea0*/  STL [R1+0x650], R11 ;  /* 0x0006500b01007387 */ /* 0x000fe20000100800 */
[----:B----4-:R-:W-:Y:S02]  /*1feb0*/  IMAD.MOV.U32 R8, RZ, RZ, R3 ;  /* 0x000000ffff087224 */ /* 0x010fe400078e0003 */
[----:B------:R-:W-:Y:S01]  /*1fec0*/  IMAD.MOV.U32 R9, RZ, RZ, R7 ;  /* 0x000000ffff097224 */ /* 0x000fe200078e0007 */
[----:B------:R1:W-:Y:S04]  /*1fed0*/  STL [R1+0x64c], R12 ;  /* 0x00064c0c01007387 */ /* 0x0003e80000100800 */
[----:B------:R-:W-:Y:S04]  /*1fee0*/  STL [R1+0x658], R3 ;  /* 0x0006580301007387 */ /* 0x000fe80000100800 */
[----:B--2---:R-:W2:Y:S04]  /*1fef0*/  LDL.LU R215, [R1+0x664] ;  /* 0x0006640001d77983 */ /* 0x004ea80000300800 */
[----:B------:R4:W-:Y:S04]  /*1ff00*/  STL [R1+0x654], R7 ;  /* 0x0006540701007387 */ /* 0x0009e80000100800 */
[----:B------:R1:W-:Y:S04]  /*1ff10*/  LDGSTS.E [R6+0x18004], desc[UR60][R8.64], P1 ;  /* 0x1800400008067fae */ /* 0x0003e8000892187c */
[----:B---3--:R-:W3:Y:S04]  /*1ff20*/  LDL.LU R213, [R1+0x66c] ;  /* 0x00066c0001d57983 */ /* 0x008ee80000300800 */
[----:B------:R-:W3:Y:S01]  /*1ff30*/  LDL.LU R212, [R1+0x670] ;  /* 0x0006700001d47983 */ /* 0x000ee20000300800 */
[----:B-1----:R-:W-:-:S03]  /*1ff40*/  SEL R8, RZ, 0x4, !P2 ;  /* 0x00000004ff087807 */ /* 0x002fc60005000000 */
[----:B------:R-:W3:Y:S01]  /*1ff50*/  LDL.LU R12, [R1+0x674] ;  /* 0x00067400010c7983 */ /* 0x000ee20000300800 */
[----:B------:R-:W-:-:S03]  /*1ff60*/  SEL R8, R8, RZ, !P0 ;  /* 0x000000ff08087207 */ /* 0x000fc60004000000 */
[----:B------:R-:W3:Y:S04]  /*1ff70*/  LDL.LU R11, [R1+0x678] ;  /* 0x00067800010b7983 */ /* 0x000ee80000300800 */
[----:B----4-:R-:W4:Y:S04]  /*1ff80*/  LDL.LU R7, [R1+0x67c] ;  /* 0x00067c0001077983 */ /* 0x010f280000300800 */
[----:B------:R-:W4:Y:S01]  /*1ff90*/  LDL.LU R3, [R1+0x680] ;  /* 0x0006800001037983 */ /* 0x000f220000300800 */
[----:B------:R-:W-:-:S03]  /*1ffa0*/  ISETP.NE.U32.AND P2, PT, R8, RZ, PT ;  /* 0x000000ff0800720c */ /* 0x000fc60003f45070 */
[----:B------:R-:W3:Y:S04]  /*1ffb0*/  LDL.LU R9, [R1+0x660] ;  /* 0x0006600001097983 */ /* 0x000ee80000300800 */
[----:B------:R-:W4:Y:S01]  /*1ffc0*/  LDL.LU R8, [R1+0x65c] ;  /* 0x00065c0001087983 */ /* 0x000f220000300800 */
[----:B------:R-:W-:-:S05]  /*1ffd0*/  IADD3 R214, P4, R214, R2, RZ ;  /* 0x00000002d6d67210 */ /* 0x000fca0007f9e0ff */
[----:B--2---:R-:W-:Y:S01]  /*1ffe0*/  IMAD.X R215, R215, 0x1, R0, P4 ;  /* 0x00000001d7d77824 */ /* 0x004fe200020e0600 */
[----:B---3--:R-:W-:-:S04]  /*1fff0*/  IADD3 R9, P3, R9, R2, RZ ;  /* 0x0000000209097210 */ /* 0x008fc80007f7e0ff */
[----:B----4-:R-:W-:Y:S01]  /*20000*/  IADD3.X R8, R8, R0, RZ, P3, !PT ;  /* 0x0000000008087210 */ /* 0x010fe20001ffe4ff */
[----:B------:R1:W-:Y:S04]  /*20010*/  STL [R1+0x660], R9 ;  /* 0x0006600901007387 */ /* 0x0003e80000100800 */
[----:B------:R2:W-:Y:S01]  /*20020*/  STL [R1+0x65c], R8 ;  /* 0x00065c0801007387 */ /* 0x0005e20000100800 */
[----:B-1----:R-:W-:-:S04]  /*20030*/  LOP3.LUT R9, R9, R8, RZ, 0x3c, !PT ;  /* 0x0000000809097212 */ /* 0x002fc800078e3cff */
[----:B--2---:R-:W-:-:S04]  /*20040*/  LOP3.LUT R8, R9, R8, RZ, 0x3c, !PT ;  /* 0x0000000809087212 */ /* 0x004fc800078e3cff */
[----:B------:R-:W-:-:S05]  /*20050*/  LOP3.LUT R9, R9, R8, RZ, 0x3c, !PT ;  /* 0x0000000809097212 */ /* 0x000fca00078e3cff */
[----:B------:R1:W-:Y:S01]  /*20060*/  LDGSTS.E [R6+0x1c004], desc[UR60][R8.64], P1 ;  /* 0x1c00400008067fae */ /* 0x0003e2000892187c */
[----:B------:R-:W-:Y:S02]  /*20070*/  ISETP.GT.AND P1, PT, R5, 0x63, PT ;  /* 0x000000630500780c */ /* 0x000fe40003f24270 */
[----:B------:R-:W-:Y:S01]  /*20080*/  IADD3 R212, P3, R212, R2, RZ ;  /* 0x00000002d4d47210 */ /* 0x000fe20007f7e0ff */
[----:B-1----:R-:W-:Y:S02]  /*20090*/  IMAD.MOV.U32 R8, RZ, RZ, R214 ;  /* 0x000000ffff087224 */ /* 0x002fe400078e00d6 */
[----:B------:R-:W-:-:S05]  /*200a0*/  IMAD.MOV.U32 R9, RZ, RZ, R215 ;  /* 0x000000ffff097224 */ /* 0x000fca00078e00d7 */
[----:B------:R1:W-:Y:S01]  /*200b0*/  LDGSTS.E [R6+0x18008], desc[UR60][R8.64], P2 ;  /* 0x1800800008067fae */ /* 0x0003e2000912187c */
[----:B------:R-:W-:Y:S02]  /*200c0*/  IADD3.X R213, R213, R0, RZ, P3, !PT ;  /* 0x00000000d5d57210 */ /* 0x000fe40001ffe4ff */
[----:B-1----:R-:W-:-:S04]  /*200d0*/  SEL R8, RZ, 0x4, !P1 ;  /* 0x00000004ff087807 */ /* 0x002fc80004800000 */
[----:B------:R-:W-:Y:S01]  /*200e0*/  SEL R8, R8, RZ, !P0 ;  /* 0x000000ff08087207 */ /* 0x000fe20004000000 */
[----:B------:R-:W-:-:S03]  /*200f0*/  IMAD.MOV.U32 R9, RZ, RZ, R213 ;  /* 0x000000ffff097224 */ /* 0x000fc600078e00d5 */
[----:B------:R-:W-:Y:S01]  /*20100*/  ISETP.NE.U32.AND P1, PT, R8, RZ, PT ;  /* 0x000000ff0800720c */ /* 0x000fe20003f25070 */
[----:B------:R-:W-:Y:S01]  /*20110*/  IMAD.MOV.U32 R8, RZ, RZ, R212 ;  /* 0x000000ffff087224 */ /* 0x000fe200078e00d4 */
[----:B------:R-:W-:-:S04]  /*20120*/  IADD3 R3, P3, R3, R2, RZ ;  /* 0x0000000203037210 */ /* 0x000fc80007f7e0ff */
[----:B------:R1:W-:Y:S01]  /*20130*/  LDGSTS.E [R6+0x1c008], desc[UR60][R8.64], P2 ;  /* 0x1c00800008067fae */ /* 0x0003e2000912187c */
[----:B------:R-:W-:-:S03]  /*20140*/  IADD3 R11, P2, R11, R2, RZ ;  /* 0x000000020b0b7210 */ /* 0x000fc60007f5e0ff */
[----:B------:R-:W-:Y:S02]  /*20150*/  STL [R1+0x668], R214 ;  /* 0x000668d601007387 */ /* 0x000fe40000100800 */
[----:B------:R-:W-:Y:S01]  /*20160*/  IMAD.X R12, R12, 0x1, R0, P2 ;  /* 0x000000010c0c7824 */ /* 0x000fe200010e0600 */
[----:B------:R-:W-:Y:S01]  /*20170*/  IADD3.X R7, R7, R0, RZ, P3, !PT ;  /* 0x0000000007077210 */ /* 0x000fe20001ffe4ff */
[----:B------:R-:W-:Y:S04]  /*20180*/  STL [R1+0x664], R215 ;  /* 0x000664d701007387 */ /* 0x000fe80000100800 */
[----:B------:R-:W-:Y:S04]  /*20190*/  STL [R1+0x670], R212 ;  /* 0x000670d401007387 */ /* 0x000fe80000100800 */
[----:B------:R2:W-:Y:S04]  /*201a0*/  STL [R1+0x66c], R213 ;  /* 0x00066cd501007387 */ /* 0x0005e80000100800 */
[----:B------:R-:W-:Y:S04]  /*201b0*/  STL [R1+0x678], R11 ;  /* 0x0006780b01007387 */ /* 0x000fe80000100800 */
[----:B------:R3:W-:Y:S04]  /*201c0*/  STL [R1+0x674], R12 ;  /* 0x0006740c01007387 */ /* 0x0007e80000100800 */
[----:B------:R-:W-:Y:S04]  /*201d0*/  STL [R1+0x680], R3 ;  /* 0x0006800301007387 */ /* 0x000fe80000100800 */
[----:B------:R4:W-:Y:S04]  /*201e0*/  STL [R1+0x67c], R7 ;  /* 0x00067c0701007387 */ /* 0x0009e80000100800 */
[----:B--2---:R-:W2:Y:S04]  /*201f0*/  LDL.LU R213, [R1+0x284] ;  /* 0x0002840001d57983 */ /* 0x004ea80000300800 */
[----:B------:R-:W2:Y:S01]  /*20200*/  LDL.LU R212, [R1+0x288] ;  /* 0x0002880001d47983 */ /* 0x000ea20000300800 */
[----:B-1----:R-:W-:-:S02]  /*20210*/  IMAD.MOV.U32 R8, RZ, RZ, R11 ;  /* 0x000000ffff087224 */ /* 0x002fc400078e000b */
[----:B------:R-:W-:Y:S02]  /*20220*/  IMAD.MOV.U32 R9, RZ, RZ, R12 ;  /* 0x000000ffff097224 */ /* 0x000fe400078e000c */
[----:B---3--:R-:W3:Y:S04]  /*20230*/  LDL.LU R12, [R1+0x28c] ;  /* 0x00028c00010c7983 */ /* 0x008ee80000300800 */
[----:B------:R-:W3:Y:S04]  /*20240*/  LDL.LU R11, [R1+0x290] ;  /* 0x00029000010b7983 */ /* 0x000ee80000300800 */
[----:B------:R1:W-:Y:S02]  /*20250*/  LDGSTS.E [R6+0x1800c], desc[UR60][R8.64], P1 ;  /* 0x1800c00008067fae */ /* 0x0003e4000892187c */
[----:B-1----:R-:W-:Y:S01]  /*20260*/  MOV R9, R7 ;  /* 0x0000000700097202 */ /* 0x002fe20000000f00 */
[----:B------:R-:W-:Y:S01]  /*20270*/  IMAD.MOV.U32 R8, RZ, RZ, R3 ;  /* 0x000000ffff087224 */ /* 0x000fe200078e0003 */
[----:B----4-:R-:W4:Y:S04]  /*20280*/  LDL.LU R7, [R1+0x294] ;  /* 0x0002940001077983 */ /* 0x010f280000300800 */
[----:B------:R-:W4:Y:S04]  /*20290*/  LDL.LU R3, [R1+0x298] ;  /* 0x0002980001037983 */ /* 0x000f280000300800 */
[----:B------:R1:W-:Y:S01]  /*202a0*/  LDGSTS.E [R6+0x1c00c], desc[UR60][R8.64], P1 ;  /* 0x1c00c00008067fae */ /* 0x0003e2000892187c */
[----:B------:R-:W-:-:S04]  /*202b0*/  ISETP.GT.AND P1, PT, R5, 0x4, PT ;  /* 0x000000040500780c */ /* 0x000fc80003f24270 */
[----:B-1----:R-:W-:Y:S02]  /*202c0*/  SEL R6, RZ, 0x4, !P1 ;  /* 0x00000004ff067807 */ /* 0x002fe40004800000 */
[----:B------:R-:W-:Y:S02]  /*202d0*/  IADD3 R223, P1, R223, R2, RZ ;  /* 0x00000002dfdf7210 */ /* 0x000fe40007f3e0ff */
[----:B------:R-:W-:-:S04]  /*202e0*/  SEL R6, R6, RZ, !P0 ;  /* 0x000000ff06067207 */ /* 0x000fc80004000000 */
[----:B------:R-:W-:Y:S01]  /*202f0*/  ISETP.NE.U32.AND P2, PT, R6, RZ, PT ;  /* 0x000000ff0600720c */ /* 0x000fe20003f45070 */
[----:B------:R-:W-:Y:S01]  /*20300*/  IMAD.X R222, R222, 0x1, R0, P1 ;  /* 0x00000001dede7824 */ /* 0x000fe200008e0600 */
[----:B------:R-:W-:Y:S01]  /*20310*/  LOP3.LUT R6, R10, 0x10, RZ, 0x3c, !PT ;  /* 0x000000100a067812 */ /* 0x000fe200078e3cff */
[----:B------:R-:W-:Y:S01]  /*20320*/  IMAD.MOV.U32 R8, RZ, RZ, R223 ;  /* 0x000000ffff087224 */ /* 0x000fe200078e00df */
[----:B------:R-:W-:Y:S02]  /*20330*/  ISETP.GT.AND P1, PT, R5, 0x5, PT ;  /* 0x000000050500780c */ /* 0x000fe40003f24270 */
[----:B------:R-:W-:Y:S01]  /*20340*/  MOV R9, R222 ;  /* 0x000000de00097202 */ /* 0x000fe20000000f00 */
[----:B------:R-:W-:Y:S01]  /*20350*/  VIADD R6, R6, UR5 ;  /* 0x0000000506067c36 */ /* 0x000fe20008000000 */
[----:B------:R-:W-:-:S05]  /*20360*/  IADD3 R225, P3, R225, R2, RZ ;  /* 0x00000002e1e17210 */ /* 0x000fca0007f7e0ff */
[----:B------:R1:W-:Y:S01]  /*20370*/  LDGSTS.E [R6], desc[UR60][R8.64], P2 ;  /* 0x0000000008067fae */ /* 0x0003e2000912187c */
[----:B------:R-:W-:Y:S01]  /*20380*/  IMAD.X R224, R224, 0x1, R0, P3 ;  /* 0x00000001e0e07824 */ /* 0x000fe200018e0600 */
[----:B------:R-:W-:Y:S02]  /*20390*/  IADD3 R227, P4, R227, R2, RZ ;  /* 0x00000002e3e37210 */ /* 0x000fe40007f9e0ff */
[----:B-1----:R-:W-:-:S04]  /*203a0*/  SEL R8, RZ, 0x4, !P1 ;  /* 0x00000004ff087807 */ /* 0x002fc80004800000 */
[----:B------:R-:W-:Y:S02]  /*203b0*/  SEL R8, R8, RZ, !P0 ;  /* 0x000000ff08087207 */ /* 0x000fe40004000000 */
[----:B------:R-:W-:Y:S02]  /*203c0*/  MOV R9, R224 ;  /* 0x000000e000097202 */ /* 0x000fe40000000f00 */
[----:B------:R-:W-:Y:S01]  /*203d0*/  ISETP.NE.U32.AND P1, PT, R8, RZ, PT ;  /* 0x000000ff0800720c */ /* 0x000fe20003f25070 */
[----:B------:R-:W-:Y:S02]  /*203e0*/  IMAD.MOV.U32 R8, RZ, RZ, R225 ;  /* 0x000000ffff087224 */ /* 0x000fe400078e00e1 */
[----:B------:R-:W-:-:S03]  /*203f0*/  IMAD.X R226, R226, 0x1, R0, P4 ;  /* 0x00000001e2e27824 */ /* 0x000fc600020e0600 */
[----:B------:R1:W-:Y:S01]  /*20400*/  LDGSTS.E [R6+0x4000], desc[UR60][R8.64], P2 ;  /* 0x0400000008067fae */ /* 0x0003e2000912187c */
[----:B------:R-:W-:Y:S02]  /*20410*/  ISETP.GT.AND P2, PT, R5, 0x6, PT ;  /* 0x000000060500780c */ /* 0x000fe40003f44270 */
[----:B------:R-:W-:Y:S01]  /*20420*/  IADD3 R229, P3, R229, R2, RZ ;  /* 0x00000002e5e57210 */ /* 0x000fe20007f7e0ff */
[----:B-1----:R-:W-:Y:S02]  /*20430*/  IMAD.MOV.U32 R8, RZ, RZ, R227 ;  /* 0x000000ffff087224 */ /* 0x002fe400078e00e3 */
[----:B------:R-:W-:-:S05]  /*20440*/  IMAD.MOV.U32 R9, RZ, RZ, R226 ;  /* 0x000000ffff097224 */ /* 0x000fca00078e00e2 */
[----:B------:R1:W-:Y:S01]  /*20450*/  LDGSTS.E [R6+0x4], desc[UR60][R8.64], P1 ;  /* 0x0000400008067fae */ /* 0x0003e2000892187c */
[----:B------:R-:W-:Y:S01]  /*20460*/  IMAD.X R228, R228, 0x1, R0, P3 ;  /* 0x00000001e4e47824 */ /* 0x000fe200018e0600 */
[----:B------:R-:W-:Y:S02]  /*20470*/  IADD3 R231, P4, R231, R2, RZ ;  /* 0x00000002e7e77210 */ /* 0x000fe40007f9e0ff */
[----:B-1----:R-:W-:-:S04]  /*20480*/  SEL R8, RZ, 0x4, !P2 ;  /* 0x00000004ff087807 */ /* 0x002fc80005000000 */
[----:B------:R-:W-:Y:S01]  /*20490*/  SEL R8, R8, RZ, !P0 ;  /* 0x000000ff08087207 */ /* 0x000fe20004000000 */
[----:B------:R-:W-:-:S03]  /*204a0*/  IMAD.MOV.U32 R9, RZ, RZ, R228 ;  /* 0x000000ffff097224 */ /* 0x000fc600078e00e4 */
[----:B------:R-:W-:Y:S01]  /*204b0*/  ISETP.NE.U32.AND P2, PT, R8, RZ, PT ;  /* 0x000000ff0800720c */ /* 0x000fe20003f45070 */
[----:B------:R-:W-:Y:S01]  /*204c0*/  IMAD.MOV.U32 R8, RZ, RZ, R229 ;  /* 0x000000ffff087224 */ /* 0x000fe200078e00e5 */
[----:B------:R-:W-:-:S04]  /*204d0*/  IADD3.X R230, R230, R0, RZ, P4, !PT ;  /* 0x00000000e6e67210 */ /* 0x000fc800027fe4ff */
[----:B------:R1:W-:Y:S01]  /*204e0*/  LDGSTS.E [R6+0x4004], desc[UR60][R8.64], P1 ;  /* 0x0400400008067fae */ /* 0x0003e2000892187c */
[----:B------:R-:W-:Y:S02]  /*204f0*/  ISETP.GT.AND P1, PT, R5, 0x7, PT ;  /* 0x000000070500780c */ /* 0x000fe40003f24270 */
[----:B------:R-:W-:Y:S01]  /*20500*/  IADD3 R233, P3, R233, R2, RZ ;  /* 0x00000002e9e97210 */ /* 0x000fe20007f7e0ff */
[----:B-1----:R-:W-:Y:S01]  /*20510*/  IMAD.MOV.U32 R8, RZ, RZ, R231 ;  /* 0x000000ffff087224 */ /* 0x002fe200078e00e7 */
[----:B------:R-:W-:-:S05]  /*20520*/  MOV R9, R230 ;  /* 0x000000e600097202 */ /* 0x000fca0000000f00 */
[----:B------:R1:W-:Y:S01]  /*20530*/  LDGSTS.E [R6+0x8], desc[UR60][R8.64], P2 ;  /* 0x0000800008067fae */ /* 0x0003e2000912187c */
        /* <DEDUP_REMOVED lines=15> */
[----:B-1----:R-:W-:-:S04]  /*20630*/  SEL R8, RZ, 0x4, !P2 ;  /* 0x00000004ff087807 */ /* 0x002fc80005000000 */
[----:B------:R-:W-:Y:S01]  /*20640*/  SEL R8, R8, RZ, !P0 ;  /* 0x000000ff08087207 */ /* 0x000fe20004000000 */
[----:B------:R-:W-:-:S03]  /*20650*/  IMAD.MOV.U32 R9, RZ, RZ, R236 ;  /* 0x000000ffff097224 */ /* 0x000fc600078e00ec */
[----:B------:R-:W-:Y:S01]  /*20660*/  ISETP.NE.U32.AND P2, PT, R8, RZ, PT ;  /* 0x000000ff0800720c */ /* 0x000fe20003f45070 */
[----:B------:R-:W-:-:S05]  /*20670*/  IMAD.MOV.U32 R8, RZ, RZ, R237 ;  /* 0x000000ffff087224 */ /* 0x000fca00078e00ed */
[----:B------:R1:W-:Y:S01]  /*20680*/  LDGSTS.E [R6+0x400c], desc[UR60][R8.64], P1 ;  /* 0x0400c00008067fae */ /* 0x0003e2000892187c */
[----:B------:R-:W-:Y:S02]  /*20690*/  ISETP.GT.AND P1, PT, R5, 0x25, PT ;  /* 0x000000250500780c */ /* 0x000fe40003f24270 */
[----:B--2---:R-:W-:-:S04]  /*206a0*/  IADD3 R212, P4, R212, R2, RZ ;  /* 0x00000002d4d47210 */ /* 0x004fc80007f9e0ff */
[----:B------:R-:W-:Y:S01]  /*206b0*/  IADD3.X R213, R213, R0, RZ, P4, !PT ;  /* 0x00000000d5d57210 */ /* 0x000fe200027fe4ff */
[----:B------:R-:W-:Y:S01]  /*206c0*/  STL [R1+0x288], R212 ;  /* 0x000288d401007387 */ /* 0x000fe20000100800 */
[----:B-1----:R-:W-:Y:S02]  /*206d0*/  IMAD.MOV.U32 R8, RZ, RZ, R212 ;  /* 0x000000ffff087224 */ /* 0x002fe400078e00d4 */
[----:B------:R-:W-:Y:S01]  /*206e0*/  MOV R9, R213 ;  /* 0x000000d500097202 */ /* 0x000fe20000000f00 */
[----:B------:R1:W-:Y:S04]  /*206f0*/  STL [R1+0x284], R213 ;  /* 0x000284d501007387 */ /* 0x0003e80000100800 */
[----:B------:R-:W2:Y:S04]  /*20700*/  LDL.LU R215, [R1+0x29c] ;  /* 0x00029c0001d77983 */ /* 0x000ea80000300800 */
[----:B------:R-:W2:Y:S01]  /*20710*/  LDL.LU R214, [R1+0x2a0] ;  /* 0x0002a00001d67983 */ /* 0x000ea20000300800 */
[----:B---3--:R-:W-:-:S03]  /*20720*/  IADD3 R11, P3, R11, R2, RZ ;  /* 0x000000020b0b7210 */ /* 0x008fc60007f7e0ff */
[----:B-1----:R-:W3:Y:S04]  /*20730*/  LDL.LU R213, [R1+0x2a4] ;  /* 0x0002a40001d57983 */ /* 0x002ee80000300800 */
[----:B------:R-:W3:Y:S04]  /*20740*/  LDL.LU R212, [R1+0x2a8] ;  /* 0x0002a80001d47983 */ /* 0x000ee80000300800 */
[----:B------:R1:W-:Y:S01]  /*20750*/  LDGSTS.E [R6+0x8000], desc[UR60][R8.64], P2 ;  /* 0x0800000008067fae */ /* 0x0003e2000912187c */
[----:B------:R-:W-:Y:S01]  /*20760*/  IMAD.X R12, R12, 0x1, R0, P3 ;  /* 0x000000010c0c7824 */ /* 0x000fe200018e0600 */
[----:B----4-:R-:W-:-:S02]  /*20770*/  IADD3 R3, P4, R3, R2, RZ ;  /* 0x0000000203037210 */ /* 0x010fc40007f9e0ff */
[----:B-1----:R-:W-:-:S04]  /*20780*/  SEL R8, RZ, 0x4, !P1 ;  /* 0x00000004ff087807 */ /* 0x002fc80004800000 */
[----:B------:R-:W-:Y:S01]  /*20790*/  SEL R8, R8, RZ, !P0 ;  /* 0x000000ff08087207 */ /* 0x000fe20004000000 */
[----:B------:R-:W-:Y:S01]  /*207a0*/  IMAD.X R7, R7, 0x1, R0, P4 ;  /* 0x0000000107077824 */ /* 0x000fe200020e0600 */
[----:B------:R-:W-:Y:S02]  /*207b0*/  MOV R9, R12 ;  /* 0x0000000c00097202 */ /* 0x000fe40000000f00 */
[----:B------:R-:W-:Y:S01]  /*207c0*/  ISETP.NE.U32.AND P1, PT, R8, RZ, PT ;  /* 0x000000ff0800720c */ /* 0x000fe20003f25070 */
[----:B------:R-:W-:Y:S01]  /*207d0*/  IMAD.MOV.U32 R8, RZ, RZ, R11 ;  /* 0x000000ffff087224 */ /* 0x000fe200078e000b */
[----:B------:R-:W-:Y:S04]  /*207e0*/  STL [R1+0x290], R11 ;  /* 0x0002900b01007387 */ /* 0x000fe80000100800 */
[----:B------:R1:W-:Y:S04]  /*207f0*/  STL [R1+0x28c], R12 ;  /* 0x00028c0c01007387 */ /* 0x0003e80000100800 */
[----:B------:R-:W-:Y:S04]  /*20800*/  STL [R1+0x298], R3 ;  /* 0x0002980301007387 */ /* 0x000fe80000100800 */
[----:B------:R4:W-:Y:S04]  /*20810*/  STL [R1+0x294], R7 ;  /* 0x0002940701007387 */ /* 0x0009e80000100800 */
[----:B------:R4:W-:Y:S04]  /*20820*/  LDGSTS.E [R6+0xc000], desc[UR60][R8.64], P2 ;  /* 0x0c00000008067fae */ /* 0x0009e8000912187c */
[----:B-1----:R-:W3:Y:S04]  /*20830*/  LDL.LU R12, [R1+0x2ac] ;  /* 0x0002ac00010c7983 */ /* 0x002ee80000300800 */
[----:B------:R-:W3:Y:S01]  /*20840*/  LDL.LU R11, [R1+0x2b0] ;  /* 0x0002b000010b7983 */ /* 0x000ee20000300800 */
[----:B----4-:R-:W-:-:S02]  /*20850*/  IMAD.MOV.U32 R9, RZ, RZ, R7 ;  /* 0x000000ffff097224 */ /* 0x010fc400078e0007 */
[----:B------:R-:W-:Y:S01]  /*20860*/  IMAD.MOV.U32 R8, RZ, RZ, R3 ;  /* 0x000000ffff087224 */ /* 0x000fe200078e0003 */
[----:B------:R-:W4:Y:S04]  /*20870*/  LDL.LU R7, [R1+0x2b4] ;  /* 0x0002b40001077983 */ /* 0x000f280000300800 */
[----:B------:R-:W4:Y:S01]  /*20880*/  LDL.LU R3, [R1+0x2b8] ;  /* 0x0002b80001037983 */ /* 0x000f220000300800 */
[----:B------:R-:W-:-:S03]  /*20890*/  ISETP.GT.AND P2, PT, R5, 0x26, PT ;  /* 0x000000260500780c */ /* 0x000fc60003f44270 */
[----:B------:R1:W-:Y:S02]  /*208a0*/  LDGSTS.E [R6+0x8004], desc[UR60][R8.64], P1 ;  /* 0x0800400008067fae */ /* 0x0003e4000892187c */
[----:B-1----:R-:W-:-:S04]  /*208b0*/  SEL R8, RZ, 0x4, !P2 ;  /* 0x00000004ff087807 */ /* 0x002fc80005000000 */
[----:B------:R-:W-:-:S04]  /*208c0*/  SEL R8, R8, RZ, !P0 ;  /* 0x000000ff08087207 */ /* 0x000fc80004000000 */
[----:B------:R-:W-:Y:S02]  /*208d0*/  ISETP.NE.U32.AND P2, PT, R8, RZ, PT ;  /* 0x000000ff0800720c */ /* 0x000fe40003f45070 */
[----:B--2---:R-:W-:-:S05]  /*208e0*/  IADD3 R214, P3, R214, R2, RZ ;  /* 0x00000002d6d67210 */ /* 0x004fca0007f7e0ff */
[----:B------:R-:W-:Y:S01]  /*208f0*/  IMAD.X R215, R215, 0x1, R0, P3 ;  /* 0x00000001d7d77824 */ /* 0x000fe200018e0600 */
[----:B---3--:R-:W-:Y:S01]  /*20900*/  IADD3 R212, P4, R212, R2, RZ ;  /* 0x00000002d4d47210 */ /* 0x008fe20007f9e0ff */
[----:B------:R-:W-:Y:S01]  /*20910*/  STL [R1+0x2a0], R214 ;  /* 0x0002a0d601007387 */ /* 0x000fe20000100800 */
[----:B------:R-:W-:Y:S02]  /*20920*/  IMAD.MOV.U32 R8, RZ, RZ, R214 ;  /* 0x000000ffff087224 */ /* 0x000fe400078e00d6 */
[----:B------:R-:W-:Y:S01]  /*20930*/  IADD3.X R213, R213, R0, RZ, P4, !PT ;  /* 0x00000000d5d57210 */ /* 0x000fe200027fe4ff */
[----:B------:R-:W-:Y:S01]  /*20940*/  IMAD.MOV.U32 R9, RZ, RZ, R215 ;  /* 0x000000ffff097224 */ /* 0x000fe200078e00d7 */
[----:B------:R1:W-:Y:S04]  /*20950*/  STL [R1+0x29c], R215 ;  /* 0x00029cd701007387 */ /* 0x0003e80000100800 */
[----:B------:R-:W-:Y:S04]  /*20960*/  STL [R1+0x2a8], R212 ;  /* 0x0002a8d401007387 */ /* 0x000fe80000100800 */
[----:B------:R2:W-:Y:S04]  /*20970*/  STL [R1+0x2a4], R213 ;  /* 0x0002a4d501007387 */ /* 0x0005e80000100800 */
[----:B-1----:R-:W3:Y:S04]  /*20980*/  LDL.LU R215, [R1+0x2bc] ;  /* 0x0002bc0001d77983 */ /* 0x002ee80000300800 */
[----:B------:R1:W-:Y:S01]  /*20990*/  LDGSTS.E [R6+0xc004], desc[UR60][R8.64], P1 ;  /* 0x0c00400008067fae */ /* 0x0003e2000892187c */
[----:B------:R-:W-:-:S03]  /*209a0*/  ISETP.GT.AND P1, PT, R5, 0x27, PT ;  /* 0x000000270500780c */ /* 0x000fc60003f24270 */
[----:B------:R-:W3:Y:S01]  /*209b0*/  LDL.LU R214, [R1+0x2c0] ;  /* 0x0002c00001d67983 */ /* 0x000ee20000300800 */
[----:B-1----:R-:W-:Y:S01]  /*209c0*/  IMAD.MOV.U32 R8, RZ, RZ, R212 ;  /* 0x000000ffff087224 */ /* 0x002fe200078e00d4 */
[----:B------:R-:W-:Y:S02]  /*209d0*/  MOV R9, R213 ;  /* 0x000000d500097202 */ /* 0x000fe40000000f00 */
[----:B--2---:R-:W2:Y:S04]  /*209e0*/  LDL.LU R213, [R1+0x484] ;  /* 0x0004840001d57983 */ /* 0x004ea80000300800 */
[----:B------:R-:W2:Y:S04]  /*209f0*/  LDL.LU R212, [R1+0x488] ;  /* 0x0004880001d47983 */ /* 0x000ea80000300800 */
[----:B------:R1:W-:Y:S01]  /*20a00*/  LDGSTS.E [R6+0x8008], desc[UR60][R8.64], P2 ;  /* 0x0800800008067fae */ /* 0x0003e2000912187c */
[----:B------:R-:W-:-:S02]  /*20a10*/  IADD3 R11, P3, R11, R2, RZ ;  /* 0x000000020b0b7210 */ /* 0x000fc40007f7e0ff */
[----:B-1----:R-:W-:-:S03]  /*20a20*/  SEL R8, RZ, 0x4, !P1 ;  /* 0x00000004ff087807 */ /* 0x002fc60004800000 */
[--C-:B------:R-:W-:Y:S01]  /*20a30*/  IMAD.X R12, R12, 0x1, R0.reuse, P3 ;  /* 0x000000010c0c7824 */ /* 0x100fe200018e0600 */
[----:B----4-:R-:W-:Y:S02]  /*20a40*/  IADD3 R3, P4, R3, R2, RZ ;  /* 0x0000000203037210 */ /* 0x010fe40007f9e0ff */
[----:B------:R-:W-:Y:S01]  /*20a50*/  SEL R8, R8, RZ, !P0 ;  /* 0x000000ff08087207 */ /* 0x000fe20004000000 */
[----:B------:R-:W-:Y:S02]  /*20a60*/  STL [R1+0x2b0], R11 ;  /* 0x0002b00b01007387 */ /* 0x000fe40000100800 */
[----:B------:R-:W-:Y:S01]  /*20a70*/  IMAD.X R7, R7, 0x1, R0, P4 ;  /* 0x0000000107077824 */ /* 0x000fe200020e0600 */
[----:B------:R-:W-:Y:S01]  /*20a80*/  ISETP.NE.U32.AND P1, PT, R8, RZ, PT ;  /* 0x000000ff0800720c */ /* 0x000fe20003f25070 */
[----:B------:R1:W-:Y:S01]  /*20a90*/  STL [R1+0x2ac], R12 ;  /* 0x0002ac0c01007387 */ /* 0x0003e20000100800 */
[----:B------:R-:W-:Y:S01]  /*20aa0*/  IMAD.MOV.U32 R8, RZ, RZ, R11 ;  /* 0x000000ffff087224 */ /* 0x000fe200078e000b */
[----:B------:R-:W-:-:S02]  /*20ab0*/  MOV R9, R12 ;  /* 0x0000000c00097202 */ /* 0x000fc40000000f00 */
[----:B------:R-:W-:Y:S04]  /*20ac0*/  STL [R1+0x2b8], R3 ;  /* 0x0002b80301007387 */ /* 0x000fe80000100800 */
[----:B------:R4:W-:Y:S04]  /*20ad0*/  STL [R1+0x2b4], R7 ;  /* 0x0002b40701007387 */ /* 0x0009e80000100800 */
[----:B-1----:R-:W2:Y:S04]  /*20ae0*/  LDL.LU R12, [R1+0x48c] ;  /* 0x00048c00010c7983 */ /* 0x002ea80000300800 */
[----:B------:R-:W2:Y:S04]  /*20af0*/  LDL.LU R11, [R1+0x490] ;  /* 0x00049000010b7983 */ /* 0x000ea80000300800 */
[----:B------:R1:W-:Y:S02]  /*20b00*/  LDGSTS.E [R6+0xc008], desc[UR60][R8.64], P2 ;  /* 0x0c00800008067fae */ /* 0x0003e4000912187c */
[----:B-1----:R-:W-:-:S02]  /*20b10*/  IMAD.MOV.U32 R9, RZ, RZ, R7 ;  /* 0x000000ffff097224 */ /* 0x002fc400078e0007 */
[----:B------:R-:W-:Y:S01]  /*20b20*/  IMAD.MOV.U32 R8, RZ, RZ, R3 ;  /* 0x000000ffff087224 */ /* 0x000fe200078e0003 */
[----:B----4-:R-:W4:Y:S04]  /*20b30*/  LDL.LU R7, [R1+0x494] ;  /* 0x0004940001077983 */ /* 0x010f280000300800 */
[----:B------:R-:W4:Y:S01]  /*20b40*/  LDL.LU R3, [R1+0x498] ;  /* 0x0004980001037983 */ /* 0x000f220000300800 */
[----:B------:R-:W-:-:S03]  /*20b50*/  ISETP.GT.AND P2, PT, R5, 0x44, PT ;  /* 0x000000440500780c */ /* 0x000fc60003f44270 */
[----:B------:R1:W-:Y:S02]  /*20b60*/  LDGSTS.E [R6+0x800c], desc[UR60][R8.64], P1 ;  /* 0x0800c00008067fae */ /* 0x0003e4000892187c */
[----:B-1----:R-:W-:-:S04]  /*20b70*/  SEL R8, RZ, 0x4, !P2 ;  /* 0x00000004ff087807 */ /* 0x002fc80005000000 */
[----:B------:R-:W-:-:S04]  /*20b80*/  SEL R8, R8, RZ, !P0 ;  /* 0x000000ff08087207 */ /* 0x000fc80004000000 */
[----:B------:R-:W-:Y:S02]  /*20b90*/  ISETP.NE.U32.AND P2, PT, R8, RZ, PT ;  /* 0x000000ff0800720c */ /* 0x000fe40003f45070 */
[----:B---3--:R-:W-:-:S05]  /*20ba0*/  IADD3 R214, P3, R214, R2, RZ ;  /* 0x00000002d6d67210 */ /* 0x008fca0007f7e0ff */
[----:B------:R-:W-:Y:S01]  /*20bb0*/  IMAD.X R215, R215, 0x1, R0, P3 ;  /* 0x00000001d7d77824 */ /* 0x000fe200018e0600 */
[----:B------:R-:W-:Y:S01]  /*20bc0*/  STL [R1+0x2c0], R214 ;  /* 0x0002c0d601007387 */ /* 0x000fe20000100800 */
[----:B------:R-:W-:Y:S02]  /*20bd0*/  IMAD.MOV.U32 R8, RZ, RZ, R214 ;  /* 0x000000ffff087224 */ /* 0x000fe400078e00d6 */
[----:B------:R-:W-:Y:S01]  /*20be0*/  IMAD.MOV.U32 R9, RZ, RZ, R215 ;  /* 0x000000ffff097224 */ /* 0x000fe200078e00d7 */
[----:B--2---:R-:W-:Y:S01]  /*20bf0*/  IADD3 R212, P4, R212, R2, RZ ;  /* 0x00000002d4d47210 */ /* 0x004fe20007f9e0ff */
[----:B------:R1:W-:Y:S03]  /*20c00*/  STL [R1+0x2bc], R215 ;  /* 0x0002bcd701007387 */ /* 0x0003e60000100800 */
[----:B------:R-:W-:Y:S01]  /*20c10*/  IADD3.X R213, R213, R0, RZ, P4, !PT ;  /* 0x00000000d5d57210 */ /* 0x000fe200027fe4ff */
[----:B------:R-:W-:Y:S04]  /*20c20*/  STL [R1+0x488], R212 ;  /* 0x000488d401007387 */ /* 0x000fe80000100800 */
[----:B------:R2:W-:Y:S04]  /*20c30*/  STL [R1+0x484], R213 ;  /* 0x000484d501007387 */ /* 0x0005e80000100800 */
[----:B------:R3:W-:Y:S01]  /*20c40*/  LDGSTS.E [R6+0xc00c], desc[UR60][R8.64], P1 ;  /* 0x0c00c00008067fae */ /* 0x0007e2000892187c */
[----:B------:R-:W-:-:S03]  /*20c50*/  ISETP.GT.AND P1, PT, R5, 0x45, PT ;  /* 0x000000450500780c */ /* 0x000fc60003f24270 */
[----:B-1----:R-:W4:Y:S04]  /*20c60*/  LDL.LU R215, [R1+0x49c] ;  /* 0x00049c0001d77983 */ /* 0x002f280000300800 */
        /* <DEDUP_REMOVED lines=10> */
[----:B------:R-:W-:Y:S03]  /*20d10*/  STL [R1+0x490], R11 ;  /* 0x0004900b01007387 */ /* 0x000fe60000100800 */
[----:B------:R-:W-:Y:S02]  /*20d20*/  MOV R9, R12 ;  /* 0x0000000c00097202 */ /* 0x000fe40000000f00 */
[----:B------:R-:W-:Y:S01]  /*20d30*/  ISETP.NE.U32.AND P1, PT, R8, RZ, PT ;  /* 0x000000ff0800720c */ /* 0x000fe20003f25070 */
[----:B------:R-:W-:Y:S01]  /*20d40*/  IMAD.MOV.U32 R8, RZ, RZ, R11 ;  /* 0x000000ffff087224 */ /* 0x000fe200078e000b */
[----:B------:R1:W-:Y:S04]  /*20d50*/  STL [R1+0x48c], R12 ;  /* 0x00048c0c01007387 */ /* 0x0003e80000100800 */
[----:B------:R1:W-:Y:S01]  /*20d60*/  LDGSTS.E [R6+0x14000], desc[UR60][R8.64], P2 ;  /* 0x1400000008067fae */ /* 0x0003e2000912187c */
[----:B----4-:R-:W-:-:S05]  /*20d70*/  IADD3 R3, P4, R3, R2, RZ ;  /* 0x0000000203037210 */ /* 0x010fca0007f9e0ff */
[----:B------:R-:W-:Y:S01]  /*20d80*/  IMAD.X R7, R7, 0x1, R0, P4 ;  /* 0x0000000107077824 */ /* 0x000fe200020e0600 */
[----:B------:R-:W-:Y:S04]  /*20d90*/  STL [R1+0x498], R3 ;  /* 0x0004980301007387 */ /* 0x000fe80000100800 */
[----:B------:R4:W-:Y:S01]  /*20da0*/  STL [R1+0x494], R7 ;  /* 0x0004940701007387 */ /* 0x0009e20000100800 */
[----:B-1----:R-:W-:-:S03]  /*20db0*/  IMAD.MOV.U32 R9, RZ, RZ, R7 ;  /* 0x000000ffff097224 */ /* 0x002fc600078e0007 */
[----:B------:R-:W2:Y:S01]  /*20dc0*/  LDL.LU R12, [R1+0x4ac] ;  /* 0x0004ac00010c7983 */ /* 0x000ea20000300800 */
[----:B------:R-:W-:-:S03]  /*20dd0*/  IMAD.MOV.U32 R8, RZ, RZ, R3 ;  /* 0x000000ffff087224 */ /* 0x000fc600078e0003 */
[----:B------:R-:W2:Y:S04]  /*20de0*/  LDL.LU R11, [R1+0x4b0] ;  /* 0x0004b000010b7983 */ /* 0x000ea80000300800 */
[----:B----4-:R-:W4:Y:S04]  /*20df0*/  LDL.LU R7, [R1+0x4b4] ;  /* 0x0004b40001077983 */ /* 0x010f280000300800 */
[----:B------:R-:W4:Y:S01]  /*20e00*/  LDL.LU R3, [R1+0x4b8] ;  /* 0x0004b80001037983 */ /* 0x000f220000300800 */
[----:B------:R-:W-:-:S03]  /*20e10*/  ISETP.GT.AND P2, PT, R5, 0x46, PT ;  /* 0x000000460500780c */ /* 0x000fc60003f44270 */
[----:B------:R1:W-:Y:S02]  /*20e20*/  LDGSTS.E [R6+0x10004], desc[UR60][R8.64], P1 ;  /* 0x1000400008067fae */ /* 0x0003e4000892187c */
[----:B-1----:R-:W-:-:S04]  /*20e30*/  SEL R8, RZ, 0x4, !P2 ;  /* 0x00000004ff087807 */ /* 0x002fc80005000000 */
[----:B------:R-:W-:-:S04]  /*20e40*/  SEL R8, R8, RZ, !P0 ;  /* 0x000000ff08087207 */ /* 0x000fc80004000000 */
[----:B------:R-:W-:Y:S02]  /*20e50*/  ISETP.NE.U32.AND P2, PT, R8, RZ, PT ;  /* 0x000000ff0800720c */ /* 0x000fe40003f45070 */
[----:B------:R-:W-:-:S05]  /*20e60*/  IADD3 R214, P3, R214, R2, RZ ;  /* 0x00000002d6d67210 */ /* 0x000fca0007f7e0ff */
[----:B------:R-:W-:Y:S01]  /*20e70*/  IMAD.X R215, R215, 0x1, R0, P3 ;  /* 0x00000001d7d77824 */ /* 0x000fe200018e0600 */
[----:B---3--:R-:W-:Y:S01]  /*20e80*/  IADD3 R212, P4, R212, R2, RZ ;  /* 0x00000002d4d47210 */ /* 0x008fe20007f9e0ff */
[----:B------:R-:W-:Y:S03]  /*20e90*/  STL [R1+0x4a0], R214 ;  /* 0x0004a0d601007387 */ /* 0x000fe60000100800 */
[----:B--2---:R-:W-:Y:S01]  /*20ea0*/  IADD3.X R213, R213, R0, RZ, P4, !PT ;  /* 0x00000000d5d57210 */ /* 0x004fe200027fe4ff */
[----:B------:R1:W-:Y:S01]  /*20eb0*/  STL [R1+0x49c], R215 ;  /* 0x00049cd701007387 */ /* 0x0003e20000100800 */
[----:B------:R-:W-:-:S03]  /*20ec0*/  IMAD.MOV.U32 R9, RZ, RZ, R215 ;  /* 0x000000ffff097224 */ /* 0x000fc600078e00d7 */
[----:B------:R-:W-:Y:S01]  /*20ed0*/  STL [R1+0x4a8], R212 ;  /* 0x0004a8d401007387 */ /* 0x000fe20000100800 */
[----:B------:R-:W-:-:S03]  /*20ee0*/  IMAD.MOV.U32 R8, RZ, RZ, R214 ;  /* 0x000000ffff087224 */ /* 0x000fc600078e00d6 */
[----:B------:R2:W-:Y:S04]  /*20ef0*/  STL [R1+0x4a4], R213 ;  /* 0x0004a4d501007387 */ /* 0x0005e80000100800 */
[----:B-1----:R-:W3:Y:S04]  /*20f00*/  LDL.LU R215, [R1+0x4bc] ;  /* 0x0004bc0001d77983 */ /* 0x002ee80000300800 */
[----:B------:R-:W3:Y:S04]  /*20f10*/  LDL.LU R214, [R1+0x4c0] ;  /* 0x0004c00001d67983 */ /* 0x000ee80000300800 */
[----:B------:R1:W-:Y:S01]  /*20f20*/  LDGSTS.E [R6+0x14004], desc[UR60][R8.64], P1 ;  /* 0x1400400008067fae */ /* 0x0003e2000892187c */
[----:B------:R-:W-:Y:S01]  /*20f30*/  ISETP.GT.AND P1, PT, R5, 0x47, PT ;  /* 0x000000470500780c */ /* 0x000fe20003f24270 */
[----:B-1----:R-:W-:Y:S01]  /*20f40*/  IMAD.MOV.U32 R8, RZ, RZ, R212 ;  /* 0x000000ffff087224 */ /* 0x002fe200078e00d4 */
[----:B------:R-:W-:-:S02]  /*20f50*/  MOV R9, R213 ;  /* 0x000000d500097202 */ /* 0x000fc40000000f00 */
[----:B--2---:R-:W2:Y:S04]  /*20f60*/  LDL.LU R213, [R1+0x684] ;  /* 0x0006840001d57983 */ /* 0x004ea80000300800 */
[----:B------:R-:W2:Y:S04]  /*20f70*/  LDL.LU R212, [R1+0x688] ;  /* 0x0006880001d47983 */ /* 0x000ea80000300800 */
[----:B------:R1:W-:Y:S01]  /*20f80*/  LDGSTS.E [R6+0x10008], desc[UR60][R8.64], P2 ;  /* 0x1000800008067fae */ /* 0x0003e2000912187c */
[----:B------:R-:W-:-:S05]  /*20f90*/  IADD3 R11, P3, R11, R2, RZ ;  /* 0x000000020b0b7210 */ /* 0x000fca0007f7e0ff */
[--C-:B------:R-:W-:Y:S01]  /*20fa0*/  IMAD.X R12, R12, 0x1, R0.reuse, P3 ;  /* 0x000000010c0c7824 */ /* 0x100fe200018e0600 */
[----:B----4-:R-:W-:Y:S02]  /*20fb0*/  IADD3 R3, P4, R3, R2, RZ ;  /* 0x0000000203037210 */ /* 0x010fe40007f9e0ff */
[----:B-1----:R-:W-:Y:S01]  /*20fc0*/  SEL R8, RZ, 0x4, !P1 ;  /* 0x00000004ff087807 */ /* 0x002fe20004800000 */
[----:B------:R-:W-:Y:S02]  /*20fd0*/  STL [R1+0x4b0], R11 ;  /* 0x0004b00b01007387 */ /* 0x000fe40000100800 */
[----:B------:R-:W-:Y:S01]  /*20fe0*/  IMAD.X R7, R7, 0x1, R0, P4 ;  /* 0x0000000107077824 */ /* 0x000fe200020e0600 */
[----:B------:R-:W-:Y:S01]  /*20ff0*/  SEL R8, R8, RZ, !P0 ;  /* 0x000000ff08087207 */ /* 0x000fe20004000000 */
[----:B------:R1:W-:Y:S01]  /*21000*/  STL [R1+0x4ac], R12 ;  /* 0x0004ac0c01007387 */ /* 0x0003e20000100800 */
[----:B------:R-:W-:Y:S02]  /*21010*/  MOV R9, R12 ;  /* 0x0000000c00097202 */ /* 0x000fe40000000f00 */
[----:B------:R-:W-:Y:S01]  /*21020*/  ISETP.NE.U32.AND P1, PT, R8, RZ, PT ;  /* 0x000000ff0800720c */ /* 0x000fe20003f25070 */
[----:B------:R-:W-:Y:S01]  /*21030*/  STL [R1+0x4b8], R3 ;  /* 0x0004b80301007387 */ /* 0x000fe20000100800 */
[----:B------:R-:W-:-:S03]  /*21040*/  IMAD.MOV.U32 R8, RZ, RZ, R11 ;  /* 0x000000ffff087224 */ /* 0x000fc600078e000b */
        /* <DEDUP_REMOVED lines=14> */
[----:B------:R-:W-:Y:S02]  /*21130*/  IMAD.X R215, R215, 0x1, R0, P3 ;  /* 0x00000001d7d77824 */ /* 0x000fe400018e0600 */
[----:B------:R-:W-:Y:S02]  /*21140*/  IMAD.MOV.U32 R8, RZ, RZ, R214 ;  /* 0x000000ffff087224 */ /* 0x000fe400078e00d6 */
[----:B------:R-:W-:-:S05]  /*21150*/  IMAD.MOV.U32 R9, RZ, RZ, R215 ;  /* 0x000000ffff097224 */ /* 0x000fca00078e00d7 */
[----:B------:R1:W-:Y:S01]  /*21160*/  LDGSTS.E [R6+0x1400c], desc[UR60][R8.64], P1 ;  /* 0x1400c00008067fae */ /* 0x0003e2000892187c */
[----:B--2---:R-:W-:-:S04]  /*21170*/  IADD3 R212, P4, R212, R2, RZ ;  /* 0x00000002d4d47210 */ /* 0x004fc80007f9e0ff */
[----:B------:R-:W-:Y:S01]  /*21180*/  IADD3.X R213, R213, R0, RZ, P4, !PT ;  /* 0x00000000d5d57210 */ /* 0x000fe200027fe4ff */
[----:B-1----:R-:W-:Y:S01]  /*21190*/  IMAD.MOV.U32 R8, RZ, RZ, R212 ;  /* 0x000000ffff087224 */ /* 0x002fe200078e00d4 */
[----:B------:R-:W-:Y:S02]  /*211a0*/  ISETP.GT.AND P1, PT, R5, 0x65, PT ;  /* 0x000000650500780c */ /* 0x000fe40003f24270 */
[----:B------:R-:W-:-:S05]  /*211b0*/  MOV R9, R213 ;  /* 0x000000d500097202 */ /* 0x000fca0000000f00 */
[----:B------:R1:W-:Y:S02]  /*211c0*/  LDGSTS.E [R6+0x18000], desc[UR60][R8.64], P2 ;  /* 0x1800000008067fae */ /* 0x0003e4000912187c */
[----:B-1----:R-:W-:-:S04]  /*211d0*/  SEL R8, RZ, 0x4, !P1 ;  /* 0x00000004ff087807 */ /* 0x002fc80004800000 */
[----:B------:R-:W-:Y:S02]  /*211e0*/  SEL R8, R8, RZ, !P0 ;  /* 0x000000ff08087207 */ /* 0x000fe40004000000 */
[----:B------:R-:W-:Y:S02]  /*211f0*/  IADD3 R11, P3, R11, R2, RZ ;  /* 0x000000020b0b7210 */ /* 0x000fe40007f7e0ff */
[----:B------:R-:W-:-:S03]  /*21200*/  ISETP.NE.U32.AND P1, PT, R8, RZ, PT ;  /* 0x000000ff0800720c */ /* 0x000fc60003f25070 */
[----:B------:R-:W-:Y:S01]  /*21210*/  IMAD.X R12, R12, 0x1, R0, P3 ;  /* 0x000000010c0c7824 */ /* 0x000fe200018e0600 */
[----:B------:R1:W-:Y:S01]  /*21220*/  STL [R1+0x4c0], R214 ;  /* 0x0004c0d601007387 */ /* 0x0003e20000100800 */
[----:B------:R-:W-:-:S03]  /*21230*/  IMAD.MOV.U32 R8, RZ, RZ, R11 ;  /* 0x000000ffff087224 */ /* 0x000fc600078e000b */
[----:B------:R-:W-:Y:S01]  /*21240*/  MOV R9, R12 ;  /* 0x0000000c00097202 */ /* 0x000fe20000000f00 */
[----:B------:R2:W-:Y:S04]  /*21250*/  STL [R1+0x4bc], R215 ;  /* 0x0004bcd701007387 */ /* 0x0005e80000100800 */
[----:B------:R-:W-:Y:S01]  /*21260*/  STL [R1+0x688], R212 ;  /* 0x000688d401007387 */ /* 0x000fe20000100800 */
[----:B----4-:R-:W-:-:S03]  /*21270*/  IADD3 R3, P4, R3, R2, RZ ;  /* 0x0000000203037210 */ /* 0x010fc60007f9e0ff */
[----:B------:R3:W-:Y:S02]  /*21280*/  STL [R1+0x684], R213 ;  /* 0x000684d501007387 */ /* 0x0007e40000100800 */
[----:B------:R-:W-:Y:S02]  /*21290*/  IMAD.X R7, R7, 0x1, R0, P4 ;  /* 0x0000000107077824 */ /* 0x000fe400020e0600 */
[----:B-1----:R-:W4:Y:S04]  /*212a0*/  LDL.LU R214, [R1+0x6a8] ;  /* 0x0006a80001d67983 */ /* 0x002f280000300800 */
[----:B------:R1:W-:Y:S01]  /*212b0*/  LDGSTS.E [R6+0x1c000], desc[UR60][R8.64], P2 ;  /* 0x1c00000008067fae */ /* 0x0003e2000912187c */
[----:B------:R-:W-:-:S03]  /*212c0*/  ISETP.GT.AND P2, PT, R5, 0x66, PT ;  /* 0x000000660500780c */ /* 0x000fc60003f44270 */
[----:B------:R-:W-:Y:S04]  /*212d0*/  STL [R1+0x690], R11 ;  /* 0x0006900b01007387 */ /* 0x000fe80000100800 */
[----:B------:R3:W-:Y:S01]  /*212e0*/  STL [R1+0x68c], R12 ;  /* 0x00068c0c01007387 */ /* 0x0007e20000100800 */
[----:B-1----:R-:W-:Y:S02]  /*212f0*/  IMAD.MOV.U32 R8, RZ, RZ, R3 ;  /* 0x000000ffff087224 */ /* 0x002fe400078e0003 */
[----:B------:R-:W-:Y:S01]  /*21300*/  IMAD.MOV.U32 R9, RZ, RZ, R7 ;  /* 0x000000ffff097224 */ /* 0x000fe200078e0007 */
[----:B------:R-:W-:Y:S04]  /*21310*/  STL [R1+0x698], R3 ;  /* 0x0006980301007387 */ /* 0x000fe80000100800 */
[----:B--2---:R-:W2:Y:S04]  /*21320*/  LDL.LU R215, [R1+0x6a4] ;  /* 0x0006a40001d77983 */ /* 0x004ea80000300800 */
[----:B------:R1:W-:Y:S04]  /*21330*/  STL [R1+0x694], R7 ;  /* 0x0006940701007387 */ /* 0x0003e80000100800 */
[----:B---3--:R-:W3:Y:S04]  /*21340*/  LDL.LU R213, [R1+0x6ac] ;  /* 0x0006ac0001d57983 */ /* 0x008ee80000300800 */
[----:B------:R1:W-:Y:S04]  /*21350*/  LDGSTS.E [R6+0x18004], desc[UR60][R8.64], P1 ;  /* 0x1800400008067fae */ /* 0x0003e8000892187c */
[----:B------:R-:W3:Y:S04]  /*21360*/  LDL.LU R212, [R1+0x6b0] ;  /* 0x0006b00001d47983 */ /* 0x000ee80000300800 */
[----:B------:R-:W3:Y:S01]  /*21370*/  LDL.LU R12, [R1+0x6b4] ;  /* 0x0006b400010c7983 */ /* 0x000ee20000300800 */
[----:B-1----:R-:W-:-:S03]  /*21380*/  SEL R8, RZ, 0x4, !P2 ;  /* 0x00000004ff087807 */ /* 0x002fc60005000000 */
[----:B------:R-:W3:Y:S01]  /*21390*/  LDL.LU R11, [R1+0x6b8] ;  /* 0x0006b800010b7983 */ /* 0x000ee20000300800 */
[----:B------:R-:W-:-:S03]  /*213a0*/  SEL R8, R8, RZ, !P0 ;  /* 0x000000ff08087207 */ /* 0x000fc60004000000 */
[----:B------:R-:W3:Y:S04]  /*213b0*/  LDL.LU R7, [R1+0x6bc] ;  /* 0x0006bc0001077983 */ /* 0x000ee80000300800 */
[----:B------:R-:W3:Y:S04]  /*213c0*/  LDL.LU R3, [R1+0x6c0] ;  /* 0x0006c00001037983 */ /* 0x000ee80000300800 */
[----:B------:R-:W3:Y:S01]  /*213d0*/  LDL.LU R9, [R1+0x6a0] ;  /* 0x0006a00001097983 */ /* 0x000ee20000300800 */
[----:B------:R-:W-:-:S03]  /*213e0*/  ISETP.NE.U32.AND P2, PT, R8, RZ, PT ;  /* 0x000000ff0800720c */ /* 0x000fc60003f45070 */
[----:B------:R-:W3:Y:S01]  /*213f0*/  LDL.LU R8, [R1+0x69c] ;  /* 0x00069c0001087983 */ /* 0x000ee20000300800 */
[----:B----4-:R-:W-:-:S04]  /*21400*/  IADD3 R214, P4, R214, R2, RZ ;  /* 0x00000002d6d67210 */ /* 0x010fc80007f9e0ff */
[----:B--2---:R-:W-:Y:S02]  /*21410*/  IADD3.X R215, R215, R0, RZ, P4, !PT ;  /* 0x00000000d7d77210 */ /* 0x004fe400027fe4ff */
[----:B---3--:R-:W-:-:S05]  /*21420*/  IADD3 R9, P3, R9, R2, RZ ;  /* 0x0000000209097210 */ /* 0x008fca0007f7e0ff */
[----:B------:R-:W-:Y:S01]  /*21430*/  IMAD.X R8, R8, 0x1, R0, P3 ;  /* 0x0000000108087824 */ /* 0x000fe200018e0600 */
        /* <DEDUP_REMOVED lines=15> */
[----:B------:R-:W-:Y:S02]  /*21530*/  ISETP.NE.U32.AND P1, PT, R8, RZ, PT ;  /* 0x000000ff0800720c */ /* 0x000fe40003f25070 */
[----:B------:R-:W-:Y:S02]  /*21540*/  MOV R8, R212 ;  /* 0x000000d400087202 */ /* 0x000fe40000000f00 */
[----:B------:R-:W-:-:S03]  /*21550*/  IADD3 R3, P3, R3, R2, RZ ;  /* 0x0000000203037210 */ /* 0x000fc60007f7e0ff */
[----:B------:R1:W-:Y:S01]  /*21560*/  LDGSTS.E [R6+0x1c008], desc[UR60][R8.64], P2 ;  /* 0x1c00800008067fae */ /* 0x0003e2000912187c */
[----:B------:R-:W-:Y:S01]  /*21570*/  IADD3 R11, P2, R11, R2, RZ ;  /* 0x000000020b0b7210 */ /* 0x000fe20007f5e0ff */
[--C-:B------:R-:W-:Y:S02]  /*21580*/  IMAD.X R7, R7, 0x1, R0.reuse, P3 ;  /* 0x0000000107077824 */ /* 0x100fe400018e0600 */
[----:B------:R2:W-:Y:S02]  /*21590*/  STL [R1+0x6a8], R214 ;  /* 0x0006a8d601007387 */ /* 0x0005e40000100800 */
[----:B------:R-:W-:Y:S02]  /*215a0*/  IMAD.X R12, R12, 0x1, R0, P2 ;  /* 0x000000010c0c7824 */ /* 0x000fe400010e0600 */
[----:B------:R-:W-:Y:S04]  /*215b0*/  STL [R1+0x6a4], R215 ;  /* 0x0006a4d701007387 */ /* 0x000fe80000100800 */
[----:B------:R-:W-:Y:S04]  /*215c0*/  STL [R1+0x6b0], R212 ;  /* 0x0006b0d401007387 */ /* 0x000fe80000100800 */
[----:B------:R3:W-:Y:S04]  /*215d0*/  STL [R1+0x6ac], R213 ;  /* 0x0006acd501007387 */ /* 0x0007e80000100800 */
[----:B------:R4:W-:Y:S04]  /*215e0*/  STL [R1+0x6b8], R11 ;  /* 0x0006b80b01007387 */ /* 0x0009e80000100800 */
[----:B------:R4:W-:Y:S04]  /*215f0*/  STL [R1+0x6b4], R12 ;  /* 0x0006b40c01007387 */ /* 0x0009e80000100800 */
[----:B------:R-:W-:Y:S01]  /*21600*/  STL [R1+0x6c0], R3 ;  /* 0x0006c00301007387 */ /* 0x000fe20000100800 */
[----:B-1----:R-:W-:-:S03]  /*21610*/  MOV R8, R11 ;  /* 0x0000000b00087202 */ /* 0x002fc60000000f00 */
[----:B------:R1:W-:Y:S04]  /*21620*/  STL [R1+0x6bc], R7 ;  /* 0x0006bc0701007387 */ /* 0x0003e80000100800 */
[----:B--2---:R-:W2:Y:S04]  /*21630*/  LDL.LU R214, [R1+0x100] ;  /* 0x0001000001d67983 */ /* 0x004ea80000300800 */
[----:B---3--:R-:W3:Y:S04]  /*21640*/  LDL.LU R213, [R1+0x2c4] ;  /* 0x0002c40001d57983 */ /* 0x008ee80000300800 */
[----:B----4-:R-:W4:Y:S01]  /*21650*/  LDL.LU R11, [R1+0x2c8] ;  /* 0x0002c800010b7983 */ /* 0x010f220000300800 */
[----:B------:R-:W-:-:S03]  /*21660*/  IMAD.MOV.U32 R9, RZ, RZ, R12 ;  /* 0x000000ffff097224 */ /* 0x000fc600078e000c */
[----:B------:R-:W3:Y:S04]  /*21670*/  LDL.LU R212, [R1+0x2cc] ;  /* 0x0002cc0001d47983 */ /* 0x000ee80000300800 */
[----:B------:R1:W-:Y:S04]  /*21680*/  LDGSTS.E [R6+0x1800c], desc[UR60][R8.64], P1 ;  /* 0x1800c00008067fae */ /* 0x0003e8000892187c */
[----:B------:R-:W3:Y:S01]  /*21690*/  LDL.LU R12, [R1+0x2d0] ;  /* 0x0002d000010c7983 */ /* 0x000ee20000300800 */
[----:B-1----:R-:W-:Y:S02]  /*216a0*/  IMAD.MOV.U32 R9, RZ, RZ, R7 ;  /* 0x000000ffff097224 */ /* 0x002fe400078e0007 */
[----:B------:R-:W-:Y:S01]  /*216b0*/  IMAD.MOV.U32 R8, RZ, RZ, R3 ;  /* 0x000000ffff087224 */ /* 0x000fe200078e0003 */
[----:B------:R-:W3:Y:S04]  /*216c0*/  LDL.LU R7, [R1+0x2d4] ;  /* 0x0002d40001077983 */ /* 0x000ee80000300800 */
[----:B------:R-:W3:Y:S04]  /*216d0*/  LDL.LU R3, [R1+0x2d8] ;  /* 0x0002d80001037983 */ /* 0x000ee80000300800 */
[----:B------:R1:W-:Y:S01]  /*216e0*/  LDGSTS.E [R6+0x1c00c], desc[UR60][R8.64], P1 ;  /* 0x1c00c00008067fae */ /* 0x0003e2000892187c */
[----:B------:R-:W-:-:S04]  /*216f0*/  ISETP.GT.AND P1, PT, R5, 0x8, PT ;  /* 0x000000080500780c */ /* 0x000fc80003f24270 */
[----:B-1----:R-:W-:-:S04]  /*21700*/  SEL R6, RZ, 0x4, !P1 ;  /* 0x00000004ff067807 */ /* 0x002fc80004800000 */
[----:B------:R-:W-:Y:S02]  /*21710*/  SEL R6, R6, RZ, !P0 ;  /* 0x000000ff06067207 */ /* 0x000fe40004000000 */
[----:B------:R-:W-:Y:S02]  /*21720*/  IADD3 R239, P1, R239, R2, RZ ;  /* 0x00000002efef7210 */ /* 0x000fe40007f3e0ff */
[----:B------:R-:W-:Y:S02]  /*21730*/  ISETP.NE.U32.AND P2, PT, R6, RZ, PT ;  /* 0x000000ff0600720c */ /* 0x000fe40003f45070 */
[----:B------:R-:W-:Y:S02]  /*21740*/  LOP3.LUT R6, R10, 0x20, RZ, 0x3c, !PT ;  /* 0x000000200a067812 */ /* 0x000fe400078e3cff */
[----:B------:R-:W-:Y:S01]  /*21750*/  IADD3.X R238, R238, R0, RZ, P1, !PT ;  /* 0x00000000eeee7210 */ /* 0x000fe20000ffe4ff */
[----:B------:R-:W-:Y:S02]  /*21760*/  IMAD.MOV.U32 R8, RZ, RZ, R239 ;  /* 0x000000ffff087224 */ /* 0x000fe400078e00ef */
[----:B------:R-:W-:-:S02]  /*21770*/  VIADD R6, R6, UR5 ;  /* 0x0000000506067c36 */ /* 0x000fc40008000000 */
[----:B------:R-:W-:Y:S01]  /*21780*/  IMAD.MOV.U32 R9, RZ, RZ, R238 ;  /* 0x000000ffff097224 */ /* 0x000fe200078e00ee */
[----:B------:R-:W-:Y:S02]  /*21790*/  ISETP.GT.AND P1, PT, R5, 0x9, PT ;  /* 0x000000090500780c */ /* 0x000fe40003f24270 */
[----:B------:R-:W-:Y:S02]  /*217a0*/  IADD3 R241, P3, R241, R2, RZ ;  /* 0x00000002f1f17210 */ /* 0x000fe40007f7e0ff */
[----:B------:R1:W-:Y:S02]  /*217b0*/  LDGSTS.E [R6], desc[UR60][R8.64], P2 ;  /* 0x0000000008067fae */ /* 0x0003e4000912187c */
[----:B------:R-:W-:Y:S02]  /*217c0*/  IADD3.X R240, R240, R0, RZ, P3, !PT ;  /* 0x00000000f0f07210 */ /* 0x000fe40001ffe4ff */
[----:B------:R-:W-:Y:S02]  /*217d0*/  IADD3 R243, P4, R243, R2, RZ ;  /* 0x00000002f3f37210 */ /* 0x000fe40007f9e0ff */
[----:B-1----:R-:W-:-:S04]  /*217e0*/  SEL R8, RZ, 0x4, !P1 ;  /* 0x00000004ff087807 */ /* 0x002fc80004800000 */
[----:B------:R-:W-:Y:S01]  /*217f0*/  SEL R8, R8, RZ, !P0 ;  /* 0x000000ff08087207 */ /* 0x000fe20004000000 */
[----:B------:R-:W-:-:S03]  /*21800*/  IMAD.MOV.U32 R9, RZ, RZ, R240 ;  /* 0x000000ffff097224 */ /* 0x000fc600078e00f0 */
[----:B------:R-:W-:Y:S01]  /*21810*/  ISETP.NE.U32.AND P1, PT, R8, RZ, PT ;  /* 0x000000ff0800720c */ /* 0x000fe20003f25070 */
[----:B------:R-:W-:Y:S02]  /*21820*/  IMAD.MOV.U32 R8, RZ, RZ, R241 ;  /* 0x000000ffff087224 */ /* 0x000fe400078e00f1 */
[----:B------:R-:W-:-:S03]  /*21830*/  IMAD.X R242, R242, 0x1, R0, P4 ;  /* 0x00000001f2f27824 */ /* 0x000fc600020e0600 */
[----:B------:R1:W-:Y:S01]  /*21840*/  LDGSTS.E [R6+0x4000], desc[UR60][R8.64], P2 ;  /* 0x0400000008067fae */ /* 0x0003e2000912187c */
[----:B------:R-:W-:Y:S02]  /*21850*/  ISETP.GT.AND P2, PT, R5, 0xa, PT ;  /* 0x0000000a0500780c */ /* 0x000fe40003f44270 */
[----:B------:R-:W-:Y:S02]  /*21860*/  IADD3 R245, P3, R245, R2, RZ ;  /* 0x00000002f5f57210 */ /* 0x000fe40007f7e0ff */
[----:B-1----:R-:W-:Y:S01]  /*21870*/  MOV R8, R243 ;  /* 0x000000f300087202 */ /* 0x002fe20000000f00 */
[----:B------:R-:W-:-:S05]  /*21880*/  IMAD.MOV.U32 R9, RZ, RZ, R242 ;  /* 0x000000ffff097224 */ /* 0x000fca00078e00f2 */
[----:B------:R1:W-:Y:S01]  /*21890*/  LDGSTS.E [R6+0x4], desc[UR60][R8.64], P1 ;  /* 0x0000400008067fae */ /* 0x0003e2000892187c */
[----:B------:R-:W-:Y:S01]  /*218a0*/  IMAD.X R244, R244, 0x1, R0, P3 ;  /* 0x00000001f4f47824 */ /* 0x000fe200018e0600 */
[----:B------:R-:W-:Y:S02]  /*218b0*/  IADD3 R247, P4, R247, R2, RZ ;  /* 0x00000002f7f77210 */ /* 0x000fe40007f9e0ff */
[----:B-1----:R-:W-:-:S04]  /*218c0*/  SEL R8, RZ, 0x4, !P2 ;  /* 0x00000004ff087807 */ /* 0x002fc80005000000 */
[----:B------:R-:W-:Y:S01]  /*218d0*/  SEL R8, R8, RZ, !P0 ;  /* 0x000000ff08087207 */ /* 0x000fe20004000000 */
[----:B------:R-:W-:-:S03]  /*218e0*/  IMAD.MOV.U32 R9, RZ, RZ, R244 ;  /* 0x000000ffff097224 */ /* 0x000fc600078e00f4 */
[----:B------:R-:W-:Y:S02]  /*218f0*/  ISETP.NE.U32.AND P2, PT, R8, RZ, PT ;  /* 0x000000ff0800720c */ /* 0x000fe40003f45070 */
[----:B------:R-:W-:Y:S01]  /*21900*/  MOV R8, R245 ;  /* 0x000000f500087202 */ /* 0x000fe20000000f00 */
[----:B------:R-:W-:-:S04]  /*21910*/  IMAD.X R246, R246, 0x1, R0, P4 ;  /* 0x00000001f6f67824 */ /* 0x000fc800020e0600 */
[----:B------:R1:W-:Y:S01]  /*21920*/  LDGSTS.E [R6+0x4004], desc[UR60][R8.64], P1 ;  /* 0x0400400008067fae */ /* 0x0003e2000892187c */
[----:B------:R-:W-:Y:S02]  /*21930*/  ISETP.GT.AND P1, PT, R5, 0xb, PT ;  /* 0x0000000b0500780c */ /* 0x000fe40003f24270 */
[----:B------:R-:W-:Y:S01]  /*21940*/  IADD3 R249, P3, R249, R2, RZ ;  /* 0x00000002f9f97210 */ /* 0x000fe20007f7e0ff */
[----:B-1----:R-:W-:Y:S02]  /*21950*/  IMAD.MOV.U32 R8, RZ, RZ, R247 ;  /* 0x000000ffff087224 */ /* 0x002fe400078e00f7 */
[----:B------:R-:W-:-:S05]  /*21960*/  IMAD.MOV.U32 R9, RZ, RZ, R246 ;  /* 0x000000ffff097224 */ /* 0x000fca00078e00f6 */
[----:B------:R1:W-:Y:S01]  /*21970*/  LDGSTS.E [R6+0x8], desc[UR60][R8.64], P2 ;  /* 0x0000800008067fae */ /* 0x0003e2000912187c */
        /* <DEDUP_REMOVED lines=10> */
[----:B-1----:R-:W-:Y:S01]  /*21a20*/  MOV R8, R251 ;  /* 0x000000fb00087202 */ /* 0x002fe20000000f00 */
[----:B------:R-:W-:-:S05]  /*21a30*/  IMAD.MOV.U32 R9, RZ, RZ, R250 ;  /* 0x000000ffff097224 */ /* 0x000fca00078e00fa */
[----:B------:R1:W-:Y:S02]  /*21a40*/  LDGSTS.E [R6+0xc], desc[UR60][R8.64], P1 ;  /* 0x0000c00008067fae */ /* 0x0003e4000892187c */
[----:B-1----:R-:W-:-:S04]  /*21a50*/  SEL R8, RZ, 0x4, !P2 ;  /* 0x00000004ff087807 */ /* 0x002fc80005000000 */
[----:B------:R-:W-:-:S04]  /*21a60*/  SEL R8, R8, RZ, !P0 ;  /* 0x000000ff08087207 */ /* 0x000fc80004000000 */
[----:B------:R-:W-:Y:S02]  /*21a70*/  ISETP.NE.U32.AND P2, PT, R8, RZ, PT ;  /* 0x000000ff0800720c */ /* 0x000fe40003f45070 */
[----:B--2---:R-:W-:-:S05]  /*21a80*/  IADD3 R214, P3, R214, R2, RZ ;  /* 0x00000002d6d67210 */ /* 0x004fca0007f7e0ff */
[----:B------:R-:W-:Y:S01]  /*21a90*/  IMAD.X R252, R252, 0x1, R0, P3 ;  /* 0x00000001fcfc7824 */ /* 0x000fe200018e0600 */
[----:B----4-:R-:W-:-:S03]  /*21aa0*/  IADD3 R11, P4, R11, R2, RZ ;  /* 0x000000020b0b7210 */ /* 0x010fc60007f9e0ff */
[----:B------:R-:W-:Y:S01]  /*21ab0*/  IMAD.MOV.U32 R9, RZ, RZ, R252 ;  /* 0x000000ffff097224 */ /* 0x000fe200078e00fc */
[----:B------:R-:W-:Y:S01]  /*21ac0*/  MOV R8, R214 ;  /* 0x000000d600087202 */ /* 0x000fe20000000f00 */
[----:B---3--:R-:W-:Y:S01]  /*21ad0*/  IMAD.X R213, R213, 0x1, R0, P4 ;  /* 0x00000001d5d57824 */ /* 0x008fe200020e0600 */
[----:B------:R1:W-:Y:S04]  /*21ae0*/  STL [R1+0x100], R214 ;  /* 0x000100d601007387 */ /* 0x0003e80000100800 */
[----:B------:R-:W-:Y:S04]  /*21af0*/  STL [R1+0x2c8], R11 ;  /* 0x0002c80b01007387 */ /* 0x000fe80000100800 */
[----:B------:R2:W-:Y:S04]  /*21b00*/  STL [R1+0x2c4], R213 ;  /* 0x0002c4d501007387 */ /* 0x0005e80000100800 */
[----:B------:R3:W-:Y:S04]  /*21b10*/  LDGSTS.E [R6+0x400c], desc[UR60][R8.64], P1 ;  /* 0x0400c00008067fae */ /* 0x0007e8000892187c */
[----:B------:R-:W4:Y:S04]  /*21b20*/  LDL.LU R215, [R1+0x2dc] ;  /* 0x0002dc0001d77983 */ /* 0x000f280000300800 */
[----:B-1----:R-:W4:Y:S01]  /*21b30*/  LDL.LU R214, [R1+0x2e0] ;  /* 0x0002e00001d67983 */ /* 0x002f220000300800 */
[----:B---3--:R-:W-:-:S02]  /*21b40*/  IMAD.MOV.U32 R9, RZ, RZ, R213 ;  /* 0x000000ffff097224 */ /* 0x008fc400078e00d5 */
[----:B------:R-:W-:Y:S01]  /*21b50*/  IMAD.MOV.U32 R8, RZ, RZ, R11 ;  /* 0x000000ffff087224 */ /* 0x000fe200078e000b */
[----:B--2---:R-:W2:Y:S04]  /*21b60*/  LDL.LU R213, [R1+0x2e4] ;  /* 0x0002e40001d57983 */ /* 0x004ea80000300800 */
[----:B------:R-:W3:Y:S01]  /*21b70*/  LDL.LU R11, [R1+0x2e8] ;  /* 0x0002e800010b7983 */ /* 0x000ee20000300800 */
[----:B------:R-:W-:Y:S02]  /*21b80*/  ISETP.GT.AND P1, PT, R5, 0x29, PT ;  /* 0x000000290500780c */ /* 0x000fe40003f24270 */
[-C--:B------:R-:W-:Y:S01]  /*21b90*/  IADD3 R12, P3, R12, R2.reuse, RZ ;  /* 0x000000020c0c7210 */ /* 0x080fe20007f7e0ff */
[----:B------:R1:W-:Y:S01]  /*21ba0*/  LDGSTS.E [R6+0x8000], desc[UR60][R8.64], P2 ;  /* 0x0800000008067fae */ /* 0x0003e2000912187c */
[----:B------:R-:W-:-:S02]  /*21bb0*/  IADD3 R3, P4, R3, R2, RZ ;  /* 0x0000000203037210 */ /* 0x000fc40007f9e0ff */
[----:B------:R-:W-:Y:S02]  /*21bc0*/  IADD3.X R212, R212, R0, RZ, P3, !PT ;  /* 0x00000000d4d47210 */ /* 0x000fe40001ffe4ff */
[----:B-1----:R-:W-:-:S04]  /*21bd0*/  SEL R8, RZ, 0x4, !P1 ;  /* 0x00000004ff087807 */ /* 0x002fc80004800000 */
[----:B------:R-:W-:Y:S01]  /*21be0*/  SEL R8, R8, RZ, !P0 ;  /* 0x000000ff08087207 */ /* 0x000fe20004000000 */
[----:B------:R-:W-:Y:S01]  /*21bf0*/  IMAD.X R7, R7, 0x1, R0, P4 ;  /* 0x0000000107077824 */ /* 0x000fe200020e0600 */
[----:B------:R-:W-:Y:S01]  /*21c00*/  STL [R1+0x2d0], R12 ;  /* 0x0002d00c01007387 */ /* 0x000fe20000100800 */
[----:B------:R-:W-:Y:S01]  /*21c10*/  IMAD.MOV.U32 R9, RZ, RZ, R212 ;  /* 0x000000ffff097224 */ /* 0x000fe200078e00d4 */
[----:B------:R-:W-:Y:S01]  /*21c20*/  ISETP.NE.U32.AND P1, PT, R8, RZ, PT ;  /* 0x000000ff0800720c */ /* 0x000fe20003f25070 */
[----:B------:R-:W-:Y:S01]  /*21c30*/  IMAD.MOV.U32 R8, RZ, RZ, R12 ;  /* 0x000000ffff087224 */ /* 0x000fe200078e000c */
[----:B------:R1:W-:Y:S04]  /*21c40*/  STL [R1+0x2cc], R212 ;  /* 0x0002ccd401007387 */ /* 0x0003e80000100800 */
[----:B------:R-:W-:Y:S04]  /*21c50*/  STL [R1+0x2d8], R3 ;  /* 0x0002d80301007387 */ /* 0x000fe80000100800 */
[----:B------:R1:W-:Y:S04]  /*21c60*/  STL [R1+0x2d4], R7 ;  /* 0x0002d40701007387 */ /* 0x0003e80000100800 */
[----:B------:R1:W-:Y:S04]  /*21c70*/  LDGSTS.E [R6+0xc000], desc[UR60][R8.64], P2 ;  /* 0x0c00000008067fae */ /* 0x0003e8000912187c */
[----:B-1----:R-:W2:Y:S04]  /*21c80*/  LDL.LU R212, [R1+0x2ec] ;  /* 0x0002ec0001d47983 */ /* 0x002ea80000300800 */
[----:B------:R-:W2:Y:S01]  /*21c90*/  LDL.LU R12, [R1+0x2f0] ;  /* 0x0002f000010c7983 */ /* 0x000ea20000300800 */
[----:B------:R-:W-:Y:S01]  /*21ca0*/  IMAD.MOV.U32 R9, RZ, RZ, R7 ;  /* 0x000000ffff097224 */ /* 0x000fe200078e0007 */
[----:B------:R-:W-:-:S02]  /*21cb0*/  MOV R8, R3 ;  /* 0x0000000300087202 */ /* 0x000fc40000000f00 */
[----:B------:R-:W2:Y:S04]  /*21cc0*/  LDL.LU R7, [R1+0x2f4] ;  /* 0x0002f40001077983 */ /* 0x000ea80000300800 */
[----:B------:R-:W2:Y:S01]  /*21cd0*/  LDL.LU R3, [R1+0x2f8] ;  /* 0x0002f80001037983 */ /* 0x000ea20000300800 */
[----:B------:R-:W-:-:S03]  /*21ce0*/  ISETP.GT.AND P2, PT, R5, 0x2a, PT ;  /* 0x0000002a0500780c */ /* 0x000fc60003f44270 */
[----:B------:R1:W-:Y:S02]  /*21cf0*/  LDGSTS.E [R6+0x8004], desc[UR60][R8.64], P1 ;  /* 0x0800400008067fae */ /* 0x0003e4000892187c */
[----:B-1----:R-:W-:-:S04]  /*21d00*/  SEL R8, RZ, 0x4, !P2 ;  /* 0x00000004ff087807 */ /* 0x002fc80005000000 */
[----:B------:R-:W-:-:S04]  /*21d10*/  SEL R8, R8, RZ, !P0 ;  /* 0x000000ff08087207 */ /* 0x000fc80004000000 */
[----:B------:R-:W-:Y:S02]  /*21d20*/  ISETP.NE.U32.AND P2, PT, R8, RZ, PT ;  /* 0x000000ff0800720c */ /* 0x000fe40003f45070 */
[----:B----4-:R-:W-:-:S05]  /*21d30*/  IADD3 R214, P3, R214, R2, RZ ;  /* 0x00000002d6d67210 */ /* 0x010fca0007f7e0ff */
[--C-:B------:R-:W-:Y:S01]  /*21d40*/  IMAD.X R215, R215, 0x1, R0.reuse, P3 ;  /* 0x00000001d7d77824 */ /* 0x100fe200018e0600 */
[----:B---3--:R-:W-:Y:S01]  /*21d50*/  IADD3 R11, P4, R11, R2, RZ ;  /* 0x000000020b0b7210 */ /* 0x008fe20007f9e0ff */
[----:B------:R-:W-:Y:S01]  /*21d60*/  STL [R1+0x2e0], R214 ;  /* 0x0002e0d601007387 */ /* 0x000fe20000100800 */
[----:B------:R-:W-:Y:S01]  /*21d70*/  MOV R8, R214 ;  /* 0x000000d600087202 */ /* 0x000fe20000000f00 */
[----:B------:R-:W-:Y:S02]  /*21d80*/  IMAD.MOV.U32 R9, RZ, RZ, R215 ;  /* 0x000000ffff097224 */ /* 0x000fe400078e00d7 */
[----:B--2---:R-:W-:Y:S01]  /*21d90*/  IMAD.X R213, R213, 0x1, R0, P4 ;  /* 0x00000001d5d57824 */ /* 0x004fe200020e0600 */
[----:B------:R1:W-:Y:S04]  /*21da0*/  STL [R1+0x2dc], R215 ;  /* 0x0002dcd701007387 */ /* 0x0003e80000100800 */
[----:B------:R-:W-:Y:S04]  /*21db0*/  STL [R1+0x2e8], R11 ;  /* 0x0002e80b01007387 */ /* 0x000fe80000100800 */
[----:B------:R2:W-:Y:S04]  /*21dc0*/  STL [R1+0x2e4], R213 ;  /* 0x0002e4d501007387 */ /* 0x0005e80000100800 */
[----:B-1----:R-:W3:Y:S04]  /*21dd0*/  LDL.LU R215, [R1+0x2fc] ;  /* 0x0002fc0001d77983 */ /* 0x002ee80000300800 */
[----:B------:R1:W-:Y:S04]  /*21de0*/  LDGSTS.E [R6+0xc004], desc[UR60][R8.64], P1 ;  /* 0x0c00400008067fae */ /* 0x0003e8000892187c */
[----:B------:R-:W4:Y:S01]  /*21df0*/  LDL.LU R214, [R1+0x300] ;  /* 0x0003000001d67983 */ /* 0x000f220000300800 */
[----:B-1----:R-:W-:-:S02]  /*21e00*/  IMAD.MOV.U32 R9, RZ, RZ, R213 ;  /* 0x000000ffff097224 */ /* 0x002fc400078e00d5 */
[----:B------:R-:W-:Y:S01]  /*21e10*/  IMAD.MOV.U32 R8, RZ, RZ, R11 ;  /* 0x000000ffff087224 */ /* 0x000fe200078e000b */
[----:B--2---:R-:W2:Y:S04]  /*21e20*/  LDL.LU R213, [R1+0x4c4] ;  /* 0x0004c40001d57983 */ /* 0x004ea80000300800 */
[----:B------:R-:W2:Y:S01]  /*21e30*/  LDL.LU R11, [R1+0x4c8] ;  /* 0x0004c800010b7983 */ /* 0x000ea20000300800 */
[----:B------:R-:W-:-:S03]  /*21e40*/  ISETP.GT.AND P1, PT, R5, 0x2b, PT ;  /* 0x0000002b0500780c */ /* 0x000fc60003f24270 */
[----:B------:R1:W-:Y:S01]  /*21e50*/  LDGSTS.E [R6+0x8008], desc[UR60][R8.64], P2 ;  /* 0x0800800008067fae */ /* 0x0003e2000912187c */
[----:B------:R-:W-:-:S04]  /*21e60*/  IADD3 R12, P3, R12, R2, RZ ;  /* 0x000000020c0c7210 */ /* 0x000fc80007f7e0ff */
[----:B------:R-:W-:Y:S02]  /*21e70*/  IADD3.X R212, R212, R0, RZ, P3, !PT ;  /* 0x00000000d4d47210 */ /* 0x000fe40001ffe4ff */
[----:B-1----:R-:W-:Y:S02]  /*21e80*/  SEL R8, RZ, 0x4, !P1 ;  /* 0x00000004ff087807 */ /* 0x002fe40004800000 */
[----:B------:R-:W-:Y:S02]  /*21e90*/  IADD3 R3, P4, R3, R2, RZ ;  /* 0x0000000203037210 */ /* 0x000fe40007f9e0ff */
[----:B------:R-:W-:Y:S01]  /*21ea0*/  SEL R8, R8, RZ, !P0 ;  /* 0x000000ff08087207 */ /* 0x000fe20004000000 */
[----:B------:R-:W-:Y:S02]  /*21eb0*/  STL [R1+0x2f0], R12 ;  /* 0x0002f00c01007387 */ /* 0x000fe40000100800 */
[----:B------:R-:W-:Y:S01]  /*21ec0*/  IMAD.X R7, R7, 0x1, R0, P4 ;  /* 0x0000000107077824 */ /* 0x000fe200020e0600 */
[----:B------:R-:W-:Y:S01]  /*21ed0*/  ISETP.NE.U32.AND P1, PT, R8, RZ, PT ;  /* 0x000000ff0800720c */ /* 0x000fe20003f25070 */
[----:B------:R-:W-:Y:S01]  /*21ee0*/  IMAD.MOV.U32 R8, RZ, RZ, R12 ;  /* 0x000000ffff087224 */ /* 0x000fe200078e000c */
[----:B------:R1:W-:Y:S01]  /*21ef0*/  STL [R1+0x2ec], R212 ;  /* 0x0002ecd401007387 */ /* 0x0003e20000100800 */
[----:B------:R-:W-:-:S03]  /*21f00*/  IMAD.MOV.U32 R9, RZ, RZ, R212 ;  /* 0x000000ffff097224 */ /* 0x000fc600078e00d4 */
[----:B------:R-:W-:Y:S04]  /*21f10*/  STL [R1+0x2f8], R3 ;  /* 0x0002f80301007387 */ /* 0x000fe80000100800 */
[----:B------:R1:W-:Y:S04]  /*21f20*/  STL [R1+0x2f4], R7 ;  /* 0x0002f40701007387 */ /* 0x0003e80000100800 */
[----:B-1----:R-:W2:Y:S04]  /*21f30*/  LDL.LU R212, [R1+0x4cc] ;  /* 0x0004cc0001d47983 */ /* 0x002ea80000300800 */
[----:B------:R1:W-:Y:S04]  /*21f40*/  LDGSTS.E [R6+0xc008], desc[UR60][R8.64], P2 ;  /* 0x0c00800008067fae */ /* 0x0003e8000912187c */
[----:B------:R-:W2:Y:S01]  /*21f50*/  LDL.LU R12, [R1+0x4d0] ;  /* 0x0004d000010c7983 */ /* 0x000ea20000300800 */
[----:B-1----:R-:W-:Y:S01]  /*21f60*/  IMAD.MOV.U32 R9, RZ, RZ, R7 ;  /* 0x000000ffff097224 */ /* 0x002fe200078e0007 */
        /* <DEDUP_REMOVED lines=9> */
[--C-:B---3--:R-:W-:Y:S01]  /*22000*/  IMAD.X R215, R215, 0x1, R0.reuse, P3 ;  /* 0x00000001d7d77824 */ /* 0x108fe200018e0600 */
[----:B------:R-:W-:Y:S01]  /*22010*/  MOV R8, R214 ;  /* 0x000000d600087202 */ /* 0x000fe20000000f00 */
[----:B------:R-:W-:Y:S02]  /*22020*/  STL [R1+0x300], R214 ;  /* 0x000300d601007387 */ /* 0x000fe40000100800 */
[----:B------:R-:W-:Y:S01]  /*22030*/  IMAD.MOV.U32 R9, RZ, RZ, R215 ;  /* 0x000000ffff097224 */ /* 0x000fe200078e00d7 */
[----:B--2---:R-:W-:Y:S01]  /*22040*/  IADD3 R11, P4, R11, R2, RZ ;  /* 0x000000020b0b7210 */ /* 0x004fe20007f9e0ff */
[----:B------:R1:W-:Y:S04]  /*22050*/  STL [R1+0x2fc], R215 ;  /* 0x0002fcd701007387 */ /* 0x0003e80000100800 */
[----:B------:R-:W-:Y:S01]  /*22060*/  IMAD.X R213, R213, 0x1, R0, P4 ;  /* 0x00000001d5d57824 */ /* 0x000fe200020e0600 */
[----:B------:R-:W-:Y:S04]  /*22070*/  STL [R1+0x4c8], R11 ;  /* 0x0004c80b01007387 */ /* 0x000fe80000100800 */
[----:B------:R2:W-:Y:S04]  /*22080*/  STL [R1+0x4c4], R213 ;  /* 0x0004c4d501007387 */ /* 0x0005e80000100800 */
[----:B------:R3:W-:Y:S04]  /*22090*/  LDGSTS.E [R6+0xc00c], desc[UR60][R8.64], P1 ;  /* 0x0c00c00008067fae */ /* 0x0007e8000892187c */
[----:B-1----:R-:W4:Y:S04]  /*220a0*/  LDL.LU R215, [R1+0x4dc] ;  /* 0x0004dc0001d77983 */ /* 0x002f280000300800 */
[----:B------:R-:W4:Y:S01]  /*220b0*/  LDL.LU R214, [R1+0x4e0] ;  /* 0x0004e00001d67983 */ /* 0x000f220000300800 */
[----:B---3--:R-:W-:-:S02]  /*220c0*/  IMAD.MOV.U32 R9, RZ, RZ, R213 ;  /* 0x000000ffff097224 */ /* 0x008fc400078e00d5 */
[----:B------:R-:W-:Y:S01]  /*220d0*/  IMAD.MOV.U32 R8, RZ, RZ, R11 ;  /* 0x000000ffff087224 */ /* 0x000fe200078e000b */
[----:B--2---:R-:W2:Y:S04]  /*220e0*/  LDL.LU R213, [R1+0x4e4] ;  /* 0x0004e40001d57983 */ /* 0x004ea80000300800 */
[----:B------:R-:W3:Y:S01]  /*220f0*/  LDL.LU R11, [R1+0x4e8] ;  /* 0x0004e800010b7983 */ /* 0x000ee20000300800 */
[----:B------:R-:W-:-:S03]  /*22100*/  ISETP.GT.AND P1, PT, R5, 0x49, PT ;  /* 0x000000490500780c */ /* 0x000fc60003f24270 */
[----:B------:R1:W-:Y:S01]  /*22110*/  LDGSTS.E [R6+0x10000], desc[UR60][R8.64], P2 ;  /* 0x1000000008067fae */ /* 0x0003e2000912187c */
[----:B------:R-:W-:Y:S02]  /*22120*/  IADD3 R12, P3, R12, R2, RZ ;  /* 0x000000020c0c7210 */ /* 0x000fe40007f7e0ff */
[----:B-1----:R-:W-:Y:S02]  /*22130*/  SEL R8, RZ, 0x4, !P1 ;  /* 0x00000004ff087807 */ /* 0x002fe40004800000 */
[----:B------:R-:W-:Y:S02]  /*22140*/  IADD3.X R212, R212, R0, RZ, P3, !PT ;  /* 0x00000000d4d47210 */ /* 0x000fe40001ffe4ff */
[----:B------:R-:W-:Y:S02]  /*22150*/  SEL R8, R8, RZ, !P0 ;  /* 0x000000ff08087207 */ /* 0x000fe40004000000 */
[----:B------:R-:W-:Y:S01]  /*22160*/  IADD3 R3, P4, R3, R2, RZ ;  /* 0x0000000203037210 */ /* 0x000fe20007f9e0ff */
[----:B------:R-:W-:Y:S01]  /*22170*/  IMAD.MOV.U32 R9, RZ, RZ, R212 ;  /* 0x000000ffff097224 */ /* 0x000fe200078e00d4 */
[----:B------:R-:W-:Y:S01]  /*22180*/  ISETP.NE.U32.AND P1, PT, R8, RZ, PT ;  /* 0x000000ff0800720c */ /* 0x000fe20003f25070 */
[----:B------:R-:W-:-:S02]  /*22190*/  IMAD.MOV.U32 R8, RZ, RZ, R12 ;  /* 0x000000ffff087224 */ /* 0x000fc400078e000c */
[----:B------:R-:W-:Y:S01]  /*221a0*/  IMAD.X R7, R7, 0x1, R0, P4 ;  /* 0x0000000107077824 */ /* 0x000fe200020e0600 */
[----:B------:R-:W-:Y:S04]  /*221b0*/  STL [R1+0x4d0], R12 ;  /* 0x0004d00c01007387 */ /* 0x000fe80000100800 */
        /* <DEDUP_REMOVED lines=18> */
[----:B------:R-:W-:Y:S04]  /*222e0*/  STL [R1+0x4e0], R214 ;  /* 0x0004e0d601007387 */ /* 0x000fe80000100800 */
[----:B--2---:R-:W-:Y:S01]  /*222f0*/  IMAD.X R213, R213, 0x1, R0, P4 ;  /* 0x00000001d5d57824 */ /* 0x004fe200020e0600 */
[----:B------:R1:W-:Y:S01]  /*22300*/  STL [R1+0x4dc], R215 ;  /* 0x0004dcd701007387 */ /* 0x0003e20000100800 */
[----:B------:R-:W-:Y:S01]  /*22310*/  MOV R8, R214 ;  /* 0x000000d600087202 */ /* 0x000fe20000000f00 */
[----:B------:R-:W-:Y:S02]  /*22320*/  IMAD.MOV.U32 R9, RZ, RZ, R215 ;  /* 0x000000ffff097224 */ /* 0x000fe400078e00d7 */
[----:B------:R-:W-:Y:S04]  /*22330*/  STL [R1+0x4e8], R11 ;  /* 0x0004e80b01007387 */ /* 0x000fe80000100800 */
[----:B------:R2:W-:Y:S04]  /*22340*/  STL [R1+0x4e4], R213 ;  /* 0x0004e4d501007387 */ /* 0x0005e80000100800 */
[----:B-1----:R-:W3:Y:S04]  /*22350*/  LDL.LU R215, [R1+0x4fc] ;  /* 0x0004fc0001d77983 */ /* 0x002ee80000300800 */
[----:B------:R-:W4:Y:S04]  /*22360*/  LDL.LU R214, [R1+0x500] ;  /* 0x0005000001d67983 */ /* 0x000f280000300800 */
[----:B------:R1:W-:Y:S01]  /*22370*/  LDGSTS.E [R6+0x14004], desc[UR60][R8.64], P1 ;  /* 0x1400400008067fae */ /* 0x0003e2000892187c */
[----:B------:R-:W-:Y:S01]  /*22380*/  ISETP.GT.AND P1, PT, R5, 0x4b, PT ;  /* 0x0000004b0500780c */ /* 0x000fe20003f24270 */
[----:B-1----:R-:W-:-:S02]  /*22390*/  IMAD.MOV.U32 R9, RZ, RZ, R213 ;  /* 0x000000ffff097224 */ /* 0x002fc400078e00d5 */
[----:B------:R-:W-:Y:S01]  /*223a0*/  IMAD.MOV.U32 R8, RZ, RZ, R11 ;  /* 0x000000ffff087224 */ /* 0x000fe200078e000b */
[----:B--2---:R-:W2:Y:S04]  /*223b0*/  LDL.LU R213, [R1+0x6c4] ;  /* 0x0006c40001d57983 */ /* 0x004ea80000300800 */
[----:B------:R-:W2:Y:S04]  /*223c0*/  LDL.LU R11, [R1+0x6c8] ;  /* 0x0006c800010b7983 */ /* 0x000ea80000300800 */
[----:B------:R1:W-:Y:S01]  /*223d0*/  LDGSTS.E [R6+0x10008], desc[UR60][R8.64], P2 ;  /* 0x1000800008067fae */ /* 0x0003e2000912187c */
[----:B------:R-:W-:-:S02]  /*223e0*/  IADD3 R12, P3, R12, R2, RZ ;  /* 0x000000020c0c7210 */ /* 0x000fc40007f7e0ff */
[----:B-1----:R-:W-:Y:S02]  /*223f0*/  SEL R8, RZ, 0x4, !P1 ;  /* 0x00000004ff087807 */ /* 0x002fe40004800000 */
[----:B------:R-:W-:Y:S02]  /*22400*/  IADD3.X R212, R212, R0, RZ, P3, !PT ;  /* 0x00000000d4d47210 */ /* 0x000fe40001ffe4ff */
[----:B------:R-:W-:Y:S02]  /*22410*/  IADD3 R3, P4, R3, R2, RZ ;  /* 0x0000000203037210 */ /* 0x000fe40007f9e0ff */
[----:B------:R-:W-:Y:S01]  /*22420*/  SEL R8, R8, RZ, !P0 ;  /* 0x000000ff08087207 */ /* 0x000fe20004000000 */
[----:B------:R-:W-:Y:S02]  /*22430*/  STL [R1+0x4f0], R12 ;  /* 0x0004f00c01007387 */ /* 0x000fe40000100800 */
[----:B------:R-:W-:Y:S01]  /*22440*/  IMAD.X R7, R7, 0x1, R0, P4 ;  /* 0x0000000107077824 */ /* 0x000fe200020e0600 */
[----:B------:R-:W-:Y:S01]  /*22450*/  ISETP.NE.U32.AND P1, PT, R8, RZ, PT ;  /* 0x000000ff0800720c */ /* 0x000fe20003f25070 */
[----:B------:R1:W-:Y:S01]  /*22460*/  STL [R1+0x4ec], R212 ;  /* 0x0004ecd401007387 */ /* 0x0003e20000100800 */
[----:B------:R-:W-:-:S02]  /*22470*/  IMAD.MOV.U32 R8, RZ, RZ, R12 ;  /* 0x000000ffff087224 */ /* 0x000fc400078e000c */
[----:B------:R-:W-:Y:S01]  /*22480*/  IMAD.MOV.U32 R9, RZ, RZ, R212 ;  /* 0x000000ffff097224 */ /* 0x000fe200078e00d4 */
[----:B------:R-:W-:Y:S04]  /*22490*/  STL [R1+0x4f8], R3 ;  /* 0x0004f80301007387 */ /* 0x000fe80000100800 */
[----:B------:R1:W-:Y:S04]  /*224a0*/  STL [R1+0x4f4], R7 ;  /* 0x0004f40701007387 */ /* 0x0003e80000100800 */
[----:B-1----:R-:W2:Y:S04]  /*224b0*/  LDL.LU R212, [R1+0x6cc] ;  /* 0x0006cc0001d47983 */ /* 0x002ea80000300800 */
[----:B------:R-:W2:Y:S04]  /*224c0*/  LDL.LU R12, [R1+0x6d0] ;  /* 0x0006d000010c7983 */ /* 0x000ea80000300800 */
[----:B------:R1:W-:Y:S02]  /*224d0*/  LDGSTS.E [R6+0x14008], desc[UR60][R8.64], P2 ;  /* 0x1400800008067fae */ /* 0x0003e4000912187c */
[----:B-1----:R-:W-:Y:S01]  /*224e0*/  IMAD.MOV.U32 R9, RZ, RZ, R7 ;  /* 0x000000ffff097224 */ /* 0x002fe200078e0007 */
[----:B------:R-:W-:Y:S01]  /*224f0*/  MOV R8, R3 ;  /* 0x0000000300087202 */ /* 0x000fe20000000f00 */
        /* <DEDUP_REMOVED lines=8> */
[----:B---3--:R-:W-:Y:S01]  /*22580*/  IMAD.X R215, R215, 0x1, R0, P3 ;  /* 0x00000001d7d77824 */ /* 0x008fe200018e0600 */
[----:B------:R-:W-:-:S03]  /*22590*/  MOV R8, R214 ;  /* 0x000000d600087202 */ /* 0x000fc60000000f00 */
[----:B------:R-:W-:Y:S01]  /*225a0*/  IMAD.MOV.U32 R9, RZ, RZ, R215 ;  /* 0x000000ffff097224 */ /* 0x000fe200078e00d7 */
[----:B------:R-:W-:Y:S04]  /*225b0*/  STL [R1+0x500], R214 ;  /* 0x000500d601007387 */ /* 0x000fe80000100800 */
[----:B------:R-:W-:Y:S04]  /*225c0*/  STL [R1+0x4fc], R215 ;  /* 0x0004fcd701007387 */ /* 0x000fe80000100800 */
[----:B------:R1:W-:Y:S01]  /*225d0*/  LDGSTS.E [R6+0x1400c], desc[UR60][R8.64], P1 ;  /* 0x1400c00008067fae */ /* 0x0003e2000892187c */
[----:B--2---:R-:W-:-:S05]  /*225e0*/  IADD3 R11, P4, R11, R2, RZ ;  /* 0x000000020b0b7210 */ /* 0x004fca0007f9e0ff */
[----:B------:R-:W-:Y:S01]  /*225f0*/  IMAD.X R213, R213, 0x1, R0, P4 ;  /* 0x00000001d5d57824 */ /* 0x000fe200020e0600 */
[----:B------:R-:W-:Y:S01]  /*22600*/  STL [R1+0x6c8], R11 ;  /* 0x0006c80b01007387 */ /* 0x000fe20000100800 */
[----:B-1----:R-:W-:Y:S02]  /*22610*/  IMAD.MOV.U32 R8, RZ, RZ, R11 ;  /* 0x000000ffff087224 */ /* 0x002fe400078e000b */
[----:B------:R-:W-:Y:S01]  /*22620*/  IMAD.MOV.U32 R9, RZ, RZ, R213 ;  /* 0x000000ffff097224 */ /* 0x000fe200078e00d5 */
[----:B------:R1:W-:Y:S01]  /*22630*/  STL [R1+0x6c4], R213 ;  /* 0x0006c4d501007387 */ /* 0x0003e20000100800 */
[----:B------:R-:W-:-:S03]  /*22640*/  ISETP.GT.AND P1, PT, R5, 0x69, PT ;  /* 0x000000690500780c */ /* 0x000fc60003f24270 */
[----:B------:R2:W-:Y:S04]  /*22650*/  LDGSTS.E [R6+0x18000], desc[UR60][R8.64], P2 ;  /* 0x1800000008067fae */ /* 0x0005e8000912187c */
[----:B-1----:R-:W3:Y:S04]  /*22660*/  LDL.LU R213, [R1+0x6dc] ;  /* 0x0006dc0001d57983 */ /* 0x002ee80000300800 */
[----:B------:R-:W4:Y:S04]  /*22670*/  LDL.LU R11, [R1+0x6e0] ;  /* 0x0006e000010b7983 */ /* 0x000f280000300800 */
[----:B------:R-:W3:Y:S04]  /*22680*/  LDL.LU R215, [R1+0x6e4] ;  /* 0x0006e40001d77983 */ /* 0x000ee80000300800 */
[----:B------:R-:W3:Y:S01]  /*22690*/  LDL.LU R214, [R1+0x6e8] ;  /* 0x0006e80001d67983 */ /* 0x000ee20000300800 */
[----:B--2---:R-:W-:-:S04]  /*226a0*/  SEL R8, RZ, 0x4, !P1 ;  /* 0x00000004ff087807 */ /* 0x004fc80004800000 */
[----:B------:R-:W-:Y:S02]  /*226b0*/  SEL R8, R8, RZ, !P0 ;  /* 0x000000ff08087207 */ /* 0x000fe40004000000 */
[----:B------:R-:W-:-:S04]  /*226c0*/  IADD3 R12, P3, R12, R2, RZ ;  /* 0x000000020c0c7210 */ /* 0x000fc80007f7e0ff */
[----:B------:R-:W-:Y:S02]  /*226d0*/  IADD3.X R212, R212, R0, RZ, P3, !PT ;  /* 0x00000000d4d47210 */ /* 0x000fe40001ffe4ff */
[----:B------:R-:W-:Y:S01]  /*226e0*/  ISETP.NE.U32.AND P1, PT, R8, RZ, PT ;  /* 0x000000ff0800720c */ /* 0x000fe20003f25070 */
[----:B------:R-:W-:Y:S02]  /*226f0*/  IMAD.MOV.U32 R8, RZ, RZ, R12 ;  /* 0x000000ffff087224 */ /* 0x000fe400078e000c */
[----:B------:R-:W-:Y:S01]  /*22700*/  IMAD.MOV.U32 R9, RZ, RZ, R212 ;  /* 0x000000ffff097224 */ /* 0x000fe200078e00d4 */
[----:B------:R-:W-:Y:S04]  /*22710*/  STL [R1+0x6d0], R12 ;  /* 0x0006d00c01007387 */ /* 0x000fe80000100800 */
[----:B------:R1:W-:Y:S04]  /*22720*/  STL [R1+0x6cc], R212 ;  /* 0x0006ccd401007387 */ /* 0x0003e80000100800 */
[----:B------:R2:W-:Y:S01]  /*22730*/  LDGSTS.E [R6+0x1c000], desc[UR60][R8.64], P2 ;  /* 0x1c00000008067fae */ /* 0x0005e2000912187c */
[----:B------:R-:W-:-:S05]  /*22740*/  IADD3 R3, P4, R3, R2, RZ ;  /* 0x0000000203037210 */ /* 0x000fca0007f9e0ff */
[----:B------:R-:W-:Y:S01]  /*22750*/  IMAD.X R7, R7, 0x1, R0, P4 ;  /* 0x0000000107077824 */ /* 0x000fe200020e0600 */
[----:B------:R-:W-:Y:S03]  /*22760*/  STL [R1+0x6d8], R3 ;  /* 0x0006d80301007387 */ /* 0x000fe60000100800 */
[----:B--2---:R-:W-:Y:S01]  /*22770*/  IMAD.MOV.U32 R9, RZ, RZ, R7 ;  /* 0x000000ffff097224 */ /* 0x004fe200078e0007 */
[----:B------:R2:W-:Y:S04]  /*22780*/  STL [R1+0x6d4], R7 ;  /* 0x0006d40701007387 */ /* 0x0005e80000100800 */
[----:B-1----:R-:W3:Y:S04]  /*22790*/  LDL.LU R212, [R1+0x6ec] ;  /* 0x0006ec0001d47983 */ /* 0x002ee80000300800 */
[----:B--2---:R-:W2:Y:S01]  /*227a0*/  LDL.LU R7, [R1+0x6f0] ;  /* 0x0006f00001077983 */ /* 0x004ea20000300800 */
[----:B------:R-:W-:-:S02]  /*227b0*/  MOV R8, R3 ;  /* 0x0000000300087202 */ /* 0x000fc40000000f00 */
[----:B------:R-:W-:Y:S01]  /*227c0*/  ISETP.GT.AND P2, PT, R5, 0x6a, PT ;  /* 0x0000006a0500780c */ /* 0x000fe20003f44270 */
[----:B------:R-:W2:Y:S04]  /*227d0*/  LDL.LU R12, [R1+0x6f8] ;  /* 0x0006f800010c7983 */ /* 0x000ea80000300800 */
[----:B------:R1:W-:Y:S04]  /*227e0*/  LDGSTS.E [R6+0x18004], desc[UR60][R8.64], P1 ;  /* 0x1800400008067fae */ /* 0x0003e8000892187c */
[----:B------:R-:W2:Y:S01]  /*227f0*/  LDL.LU R3, [R1+0x700] ;  /* 0x0007000001037983 */ /* 0x000ea20000300800 */
[----:B-1----:R-:W-:-:S04]  /*22800*/  SEL R8, RZ, 0x4, !P2 ;  /* 0x00000004ff087807 */ /* 0x002fc80005000000 */
[----:B------:R-:W-:-:S04]  /*22810*/  SEL R8, R8, RZ, !P0 ;  /* 0x000000ff08087207 */ /* 0x000fc80004000000 */
[----:B------:R-:W-:Y:S02]  /*22820*/  ISETP.NE.U32.AND P2, PT, R8, RZ, PT ;  /* 0x000000ff0800720c */ /* 0x000fe40003f45070 */
[----:B----4-:R-:W-:-:S05]  /*22830*/  IADD3 R11, P3, R11, R2, RZ ;  /* 0x000000020b0b7210 */ /* 0x010fca0007f7e0ff */
[--C-:B---3--:R-:W-:Y:S01]  /*22840*/  IMAD.X R213, R213, 0x1, R0.reuse, P3 ;  /* 0x00000001d5d57824 */ /* 0x108fe200018e0600 */
[----:B------:R-:W-:Y:S01]  /*22850*/  IADD3 R214, P4, R214, R2, RZ ;  /* 0x00000002d6d67210 */ /* 0x000fe20007f9e0ff */
[----:B------:R-:W-:Y:S02]  /*22860*/  STL [R1+0x6e0], R11 ;  /* 0x0006e00b01007387 */ /* 0x000fe40000100800 */
[----:B------:R-:W-:Y:S02]  /*22870*/  IMAD.MOV.U32 R9, RZ, RZ, R213 ;  /* 0x000000ffff097224 */ /* 0x000fe400078e00d5 */
[----:B------:R-:W-:Y:S01]  /*22880*/  IMAD.X R215, R215, 0x1, R0, P4 ;  /* 0x00000001d7d77824 */ /* 0x000fe200020e0600 */
[----:B------:R1:W-:Y:S01]  /*22890*/  STL [R1+0x6dc], R213 ;  /* 0x0006dcd501007387 */ /* 0x0003e20000100800 */
[----:B------:R-:W-:-:S03]  /*228a0*/  MOV R8, R11 ;  /* 0x0000000b00087202 */ /* 0x000fc60000000f00 */
[----:B------:R-:W-:Y:S04]  /*228b0*/  STL [R1+0x6e8], R214 ;  /* 0x0006e8d601007387 */ /* 0x000fe80000100800 */
[----:B------:R3:W-:Y:S04]  /*228c0*/  LDGSTS.E [R6+0x1c004], desc[UR60][R8.64], P1 ;  /* 0x1c00400008067fae */ /* 0x0007e8000892187c */
[----:B-1----:R-:W4:Y:S04]  /*228d0*/  LDL.LU R213, [R1+0x6f4] ;  /* 0x0006f40001d57983 */ /* 0x002f280000300800 */
[----:B------:R-:W-:Y:S04]  /*228e0*/  STL [R1+0x6e4], R215 ;  /* 0x0006e4d701007387 */ /* 0x000fe80000100800 */
[----:B------:R-:W4:Y:S01]  /*228f0*/  LDL.LU R11, [R1+0x6fc] ;  /* 0x0006fc00010b7983 */ /* 0x000f220000300800 */
[----:B---3--:R-:W-:-:S02]  /*22900*/  IMAD.MOV.U32 R8, RZ, RZ, R214 ;  /* 0x000000ffff087224 */ /* 0x008fc400078e00d6 */
[----:B------:R-:W-:Y:S01]  /*22910*/  IMAD.MOV.U32 R9, RZ, RZ, R215 ;  /* 0x000000ffff097224 */ /* 0x000fe200078e00d7 */
[----:B------:R-:W-:-:S04]  /*22920*/  ISETP.GT.AND P1, PT, R5, 0x6b, PT ;  /* 0x0000006b0500780c */ /* 0x000fc80003f24270 */
[----:B------:R1:W-:Y:S02]  /*22930*/  LDGSTS.E [R6+0x18008], desc[UR60][R8.64], P2 ;  /* 0x1800800008067fae */ /* 0x0003e4000912187c */
[----:B-1----:R-:W-:-:S04]  /*22940*/  SEL R8, RZ, 0x4, !P1 ;  /* 0x00000004ff087807 */ /* 0x002fc80004800000 */
[----:B------:R-:W-:Y:S02]  /*22950*/  SEL R8, R8, RZ, !P0 ;  /* 0x000000ff08087207 */ /* 0x000fe40004000000 */
[----:B--2---:R-:W-:-:S04]  /*22960*/  IADD3 R7, P3, R7, R2, RZ ;  /* 0x0000000207077210 */ /* 0x004fc80007f7e0ff */
[----:B------:R-:W-:Y:S01]  /*22970*/  IADD3.X R212, R212, R0, RZ, P3, !PT ;  /* 0x00000000d4d47210 */ /* 0x000fe20001ffe4ff */
[----:B------:R-:W-:Y:S01]  /*22980*/  STL [R1+0x6f0], R7 ;  /* 0x0006f00701007387 */ /* 0x000fe20000100800 */
[----:B------:R-:W-:Y:S01]  /*22990*/  ISETP.NE.U32.AND P1, PT, R8, RZ, PT ;  /* 0x000000ff0800720c */ /* 0x000fe20003f25070 */
[----:B------:R-:W-:Y:S02]  /*229a0*/  IMAD.MOV.U32 R8, RZ, RZ, R7 ;  /* 0x000000ffff087224 */ /* 0x000fe400078e0007 */
[----:B------:R1:W-:Y:S01]  /*229b0*/  STL [R1+0x6ec], R212 ;  /* 0x0006ecd401007387 */ /* 0x0003e20000100800 */
[----:B------:R-:W-:-:S05]  /*229c0*/  IMAD.MOV.U32 R9, RZ, RZ, R212 ;  /* 0x000000ffff097224 */ /* 0x000fca00078e00d4 */
[----:B------:R2:W-:Y:S04]  /*229d0*/  LDGSTS.E [R6+0x1c008], desc[UR60][R8.64], P2 ;  /* 0x1c00800008067fae */ /* 0x0005e8000912187c */
[----:B-1----:R-:W3:Y:S04]  /*229e0*/  LDL.LU R212, [R1+0x104] ;  /* 0x0001040001d47983 */ /* 0x002ee80000300800 */
[----:B------:R-:W3:Y:S01]  /*229f0*/  LDL.LU R7, [R1+0x108] ;  /* 0x0001080001077983 */ /* 0x000ee20000300800 */
[-C--:B------:R-:W-:Y:S02]  /*22a00*/  IADD3 R12, P2, R12, R2.reuse, RZ ;  /* 0x000000020c0c7210 */ /* 0x080fe40007f5e0ff */
[----:B------:R-:W-:-:S03]  /*22a10*/  IADD3 R3, P3, R3, R2, RZ ;  /* 0x0000000203037210 */ /* 0x000fc60007f7e0ff */
[----:B------:R-:W-:Y:S01]  /*22a20*/  STL [R1+0x6f8], R12 ;  /* 0x0006f80c01007387 */ /* 0x000fe20000100800 */
[----:B--2---:R-:W-:Y:S02]  /*22a30*/  IMAD.MOV.U32 R8, RZ, RZ, R12 ;  /* 0x000000ffff087224 */ /* 0x004fe400078e000c */
[----:B----4-:R-:W-:-:S04]  /*22a40*/  IMAD.X R213, R213, 0x1, R0, P2 ;  /* 0x00000001d5d57824 */ /* 0x010fc800010e0600 */
[----:B------:R-:W-:Y:S01]  /*22a50*/  IMAD.MOV.U32 R9, RZ, RZ, R213 ;  /* 0x000000ffff097224 */ /* 0x000fe200078e00d5 */
[----:B------:R1:W-:Y:S01]  /*22a60*/  STL [R1+0x6f4], R213 ;  /* 0x0006f4d501007387 */ /* 0x0003e20000100800 */
[----:B------:R-:W-:-:S03]  /*22a70*/  IADD3.X R11, R11, R0, RZ, P3, !PT ;  /* 0x000000000b0b7210 */ /* 0x000fc60001ffe4ff */
[----:B------:R-:W-:Y:S04]  /*22a80*/  STL [R1+0x700], R3 ;  /* 0x0007000301007387 */ /* 0x000fe80000100800 */
[----:B------:R2:W-:Y:S04]  /*22a90*/  STL [R1+0x6fc], R11 ;  /* 0x0006fc0b01007387 */ /* 0x0005e80000100800 */
[----:B-1----:R-:W4:Y:S04]  /*22aa0*/  LDL.LU R213, [R1+0x10c] ;  /* 0x00010c0001d57983 */ /* 0x002f280000300800 */
[----:B------:R-:W4:Y:S04]  /*22ab0*/  LDL.LU R12, [R1+0x110] ;  /* 0x00011000010c7983 */ /* 0x000f280000300800 */
[----:B------:R1:W-:Y:S02]  /*22ac0*/  LDGSTS.E [R6+0x1800c], desc[UR60][R8.64], P1 ;  /* 0x1800c00008067fae */ /* 0x0003e4000892187c */
[----:B-1----:R-:W-:Y:S01]  /*22ad0*/  MOV R9, R11 ;  /* 0x0000000b00097202 */ /* 0x002fe20000000f00 */
[----:B------:R-:W-:Y:S01]  /*22ae0*/  IMAD.MOV.U32 R8, RZ, RZ, R3 ;  /* 0x000000ffff087224 */ /* 0x000fe200078e0003 */
[----:B--2---:R-:W2:Y:S04]  /*22af0*/  LDL.LU R11, [R1+0x114] ;  /* 0x00011400010b7983 */ /* 0x004ea80000300800 */
[----:B------:R-:W2:Y:S04]  /*22b00*/  LDL.LU R3, [R1+0x118] ;  /* 0x0001180001037983 */ /* 0x000ea80000300800 */
[----:B------:R1:W-:Y:S01]  /*22b10*/  LDGSTS.E [R6+0x1c00c], desc[UR60][R8.64], P1 ;  /* 0x1c00c00008067fae */ /* 0x0003e2000892187c */
[----:B------:R-:W-:-:S04]  /*22b20*/  ISETP.GT.AND P1, PT, R5, 0xc, PT ;  /* 0x0000000c0500780c */ /* 0x000fc80003f24270 */
[----:B-1----:R-:W-:Y:S02]  /*22b30*/  SEL R6, RZ, 0x4, !P1 ;  /* 0x00000004ff067807 */ /* 0x002fe40004800000 */
[----:B---3--:R-:W-:-:S05]  /*22b40*/  IADD3 R7, P1, R7, R2, RZ ;  /* 0x0000000207077210 */ /* 0x008fca0007f3e0ff */
[----:B------:R-:W-:Y:S01]  /*22b50*/  IMAD.X R212, R212, 0x1, R0, P1 ;  /* 0x00000001d4d47824 */ /* 0x000fe200008e0600 */
[----:B------:R-:W-:Y:S04]  /*22b60*/  STL [R1+0x108], R7 ;  /* 0x0001080701007387 */ /* 0x000fe80000100800 */
[----:B------:R1:W-:Y:S01]  /*22b70*/  STL [R1+0x104], R212 ;  /* 0x000104d401007387 */ /* 0x0003e20000100800 */
[----:B------:R-:W-:-:S03]  /*22b80*/  MOV R9, R212 ;  /* 0x000000d400097202 */ /* 0x000fc60000000f00 */
[----:B------:R-:W3:Y:S01]  /*22b90*/  LDL.LU R215, [R1+0x11c] ;  /* 0x00011c0001d77983 */ /* 0x000ee20000300800 */
[----:B------:R-:W-:-:S03]  /*22ba0*/  IMAD.MOV.U32 R8, RZ, RZ, R7 ;  /* 0x000000ffff087224 */ /* 0x000fc600078e0007 */
[----:B------:R-:W3:Y:S04]  /*22bb0*/  LDL.LU R214, [R1+0x120] ;  /* 0x0001200001d67983 */ /* 0x000ee80000300800 */
[----:B-1----:R-:W3:Y:S04]  /*22bc0*/  LDL.LU R212, [R1+0x124] ;  /* 0x0001240001d47983 */ /* 0x002ee80000300800 */
[----:B------:R-:W3:Y:S01]  /*22bd0*/  LDL.LU R7, [R1+0x128] ;  /* 0x0001280001077983 */ /* 0x000ee20000300800 */
[----:B------:R-:W-:-:S04]  /*22be0*/  SEL R6, R6, RZ, !P0 ;  /* 0x000000ff06067207 */ /* 0x000fc80004000000 */
[----:B------:R-:W-:Y:S02]  /*22bf0*/  ISETP.NE.U32.AND P2, PT, R6, RZ, PT ;  /* 0x000000ff0600720c */ /* 0x000fe40003f45070 */
[----:B------:R-:W-:Y:S02]  /*22c00*/  LOP3.LUT R6, R10, 0x30, RZ, 0x3c, !PT ;  /* 0x000000300a067812 */ /* 0x000fe400078e3cff */
[----:B------:R-:W-:-:S03]  /*22c10*/  ISETP.GT.AND P1, PT, R5, 0xd, PT ;  /* 0x0000000d0500780c */ /* 0x000fc60003f24270 */
[----:B------:R-:W-:-:S06]  /*22c20*/  VIADD R6, R6, UR5 ;  /* 0x0000000506067c36 */ /* 0x000fcc0008000000 */
[----:B------:R1:W-:Y:S02]  /*22c30*/  LDGSTS.E [R6], desc[UR60][R8.64], P2 ;  /* 0x0000000008067fae */ /* 0x0003e4000912187c */
[----:B-1----:R-:W-:-:S04]  /*22c40*/  SEL R8, RZ, 0x4, !P1 ;  /* 0x00000004ff087807 */ /* 0x002fc80004800000 */
[----:B------:R-:W-:-:S04]  /*22c50*/  SEL R8, R8, RZ, !P0 ;  /* 0x000000ff08087207 */ /* 0x000fc80004000000 */
[----:B------:R-:W-:Y:S02]  /*22c60*/  ISETP.NE.U32.AND P1, PT, R8, RZ, PT ;  /* 0x000000ff0800720c */ /* 0x000fe40003f25070 */
[----:B----4-:R-:W-:-:S05]  /*22c70*/  IADD3 R12, P3, R12, R2, RZ ;  /* 0x000000020c0c7210 */ /* 0x010fca0007f7e0ff */
[----:B------:R-:W-:Y:S01]  /*22c80*/  IMAD.X R213, R213, 0x1, R0, P3 ;  /* 0x00000001d5d57824 */ /* 0x000fe200018e0600 */
[----:B------:R-:W-:Y:S01]  /*22c90*/  STL [R1+0x110], R12 ;  /* 0x0001100c01007387 */ /* 0x000fe20000100800 */
[----:B------:R-:W-:-:S03]  /*22ca0*/  IMAD.MOV.U32 R8, RZ, RZ, R12 ;  /* 0x000000ffff087224 */ /* 0x000fc600078e000c */
[----:B------:R-:W-:Y:S01]  /*22cb0*/  MOV R9, R213 ;  /* 0x000000d500097202 */ /* 0x000fe20000000f00 */
[----:B------:R1:W-:Y:S04]  /*22cc0*/  STL [R1+0x10c], R213 ;  /* 0x00010cd501007387 */ /* 0x0003e80000100800 */
[----:B------:R4:W-:Y:S01]  /*22cd0*/  LDGSTS.E [R6+0x4000], desc[UR60][R8.64], P2 ;  /* 0x0400000008067fae */ /* 0x0009e2000912187c */
[----:B--2---:R-:W-:-:S05]  /*22ce0*/  IADD3 R3, P4, R3, R2, RZ ;  /* 0x0000000203037210 */ /* 0x004fca0007f9e0ff */
[----:B------:R-:W-:Y:S01]  /*22cf0*/  IMAD.X R11, R11, 0x1, R0, P4 ;  /* 0x000000010b0b7824 */ /* 0x000fe200020e0600 */
[----:B------:R-:W-:Y:S01]  /*22d00*/  STL [R1+0x118], R3 ;  /* 0x0001180301007387 */ /* 0x000fe20000100800 */
[----:B----4-:R-:W-:-:S03]  /*22d10*/  IMAD.MOV.U32 R8, RZ, RZ, R3 ;  /* 0x000000ffff087224 */ /* 0x010fc600078e0003 */
[----:B------:R2:W-:Y:S01]  /*22d20*/  STL [R1+0x114], R11 ;  /* 0x0001140b01007387 */ /* 0x0005e20000100800 */
[----:B------:R-:W-:-:S03]  /*22d30*/  IMAD.MOV.U32 R9, RZ, RZ, R11 ;  /* 0x000000ffff097224 */ /* 0x000fc600078e000b */
[----:B-1----:R-:W4:Y:S04]  /*22d40*/  LDL.LU R213, [R1+0x12c] ;  /* 0x00012c0001d57983 */ /* 0x002f280000300800 */
[----:B------:R-:W4:Y:S04]  /*22d50*/  LDL.LU R12, [R1+0x130] ;  /* 0x00013000010c7983 */ /* 0x000f280000300800 */
[----:B--2---:R-:W2:Y:S04]  /*22d60*/  LDL.LU R11, [R1+0x134] ;  /* 0x00013400010b7983 */ /* 0x004ea80000300800 */
[----:B------:R-:W2:Y:S01]  /*22d70*/  LDL.LU R3, [R1+0x138] ;  /* 0x0001380001037983 */ /* 0x000ea20000300800 */
[----:B------:R-:W-:-:S03]  /*22d80*/  ISETP.GT.AND P2, PT, R5, 0xe, PT ;  /* 0x0000000e0500780c */ /* 0x000fc60003f44270 */
[----:B------:R1:W-:Y:S01]  /*22d90*/  LDGSTS.E [R6+0x4], desc[UR60][R8.64], P1 ;  /* 0x0000400008067fae */ /* 0x0003e2000892187c */
[-C--:B---3--:R-:W-:Y:S02]  /*22da0*/  IADD3 R214, P3, R214, R2.reuse, RZ ;  /* 0x00000002d6d67210 */ /* 0x088fe40007f7e0ff */
[----:B-1----:R-:W-:Y:S02]  /*22db0*/  SEL R8, RZ, 0x4, !P2 ;  /* 0x00000004ff087807 */ /* 0x002fe40005000000 */
[----:B------:R-:W-:Y:S01]  /*22dc0*/  IADD3 R7, P4, R7, R2, RZ ;  /* 0x0000000207077210 */ /* 0x000fe20007f9e0ff */
[----:B------:R-:W-:Y:S01]  /*22dd0*/  IMAD.X R215, R215, 0x1, R0, P3 ;  /* 0x00000001d7d77824 */ /* 0x000fe200018e0600 */
[----:B------:R-:W-:Y:S02]  /*22de0*/  SEL R8, R8, RZ, !P0 ;  /* 0x000000ff08087207 */ /* 0x000fe40004000000 */
[----:B------:R-:W-:Y:S01]  /*22df0*/  IADD3.X R212, R212, R0, RZ, P4, !PT ;  /* 0x00000000d4d47210 */ /* 0x000fe200027fe4ff */
[----:B------:R-:W-:Y:S01]  /*22e00*/  STL [R1+0x120], R214 ;  /* 0x000120d601007387 */ /* 0x000fe20000100800 */
[----:B------:R-:W-:Y:S01]  /*22e10*/  ISETP.NE.U32.AND P2, PT, R8, RZ, PT ;  /* 0x000000ff0800720c */ /* 0x000fe20003f45070 */
[----:B------:R-:W-:-:S02]  /*22e20*/  IMAD.MOV.U32 R8, RZ, RZ, R214 ;  /* 0x000000ffff087224 */ /* 0x000fc400078e00d6 */
[----:B------:R-:W-:Y:S01]  /*22e30*/  IMAD.MOV.U32 R9, RZ, RZ, R215 ;  /* 0x000000ffff097224 */ /* 0x000fe200078e00d7 */
[----:B------:R1:W-:Y:S04]  /*22e40*/  STL [R1+0x11c], R215 ;  /* 0x00011cd701007387 */ /* 0x0003e80000100800 */
[----:B------:R-:W-:Y:S04]  /*22e50*/  STL [R1+0x128], R7 ;  /* 0x0001280701007387 */ /* 0x000fe80000100800 */
[----:B------:R3:W-:Y:S04]  /*22e60*/  STL [R1+0x124], R212 ;  /* 0x000124d401007387 */ /* 0x0007e80000100800 */
[----:B-1----:R-:W2:Y:S04]  /*22e70*/  LDL.LU R215, [R1+0x13c] ;  /* 0x00013c0001d77983 */ /* 0x002ea80000300800 */
[----:B------:R1:W-:Y:S04]  /*22e80*/  LDGSTS.E [R6+0x4004], desc[UR60][R8.64], P1 ;  /* 0x0400400008067fae */ /* 0x0003e8000892187c */
[----:B------:R-:W2:Y:S01]  /*22e90*/  LDL.LU R214, [R1+0x140] ;  /* 0x0001400001d67983 */ /* 0x000ea20000300800 */
[----:B-1----:R-:W-:Y:S01]  /*22ea0*/  MOV R9, R212 ;  /* 0x000000d400097202 */ /* 0x002fe20000000f00 */
[----:B------:R-:W-:-:S02]  /*22eb0*/  IMAD.MOV.U32 R8, RZ, RZ, R7 ;  /* 0x000000ffff087224 */ /* 0x000fc400078e0007 */
[----:B---3--:R-:W3:Y:S04]  /*22ec0*/  LDL.LU R212, [R1+0x304] ;  /* 0x0003040001d47983 */ /* 0x008ee80000300800 */
[----:B------:R-:W3:Y:S01]  /*22ed0*/  LDL.LU R7, [R1+0x308] ;  /* 0x0003080001077983 */ /* 0x000ee20000300800 */
[----:B------:R-:W-:-:S03]  /*22ee0*/  ISETP.GT.AND P1, PT, R5, 0xf, PT ;  /* 0x0000000f0500780c */ /* 0x000fc60003f24270 */
[----:B------:R1:W-:Y:S02]  /*22ef0*/  LDGSTS.E [R6+0x8], desc[UR60][R8.64], P2 ;  /* 0x0000800008067fae */ /* 0x0003e4000912187c */
[----:B-1----:R-:W-:-:S04]  /*22f00*/  SEL R8, RZ, 0x4, !P1 ;  /* 0x00000004ff087807 */ /* 0x002fc80004800000 */
[----:B------:R-:W-:-:S04]  /*22f10*/  SEL R8, R8, RZ, !P0 ;  /* 0x000000ff08087207 */ /* 0x000fc80004000000 */
[----:B------:R-:W-:Y:S02]  /*22f20*/  ISETP.NE.U32.AND P1, PT, R8, RZ, PT ;  /* 0x000000ff0800720c */ /* 0x000fe40003f25070 */
[----:B----4-:R-:W-:-:S05]  /*22f30*/  IADD3 R12, P3, R12, R2, RZ ;  /* 0x000000020c0c7210 */ /* 0x010fca0007f7e0ff */
[----:B------:R-:W-:Y:S01]  /*22f40*/  IMAD.X R213, R213, 0x1, R0, P3 ;  /* 0x00000001d5d57824 */ /* 0x000fe200018e0600 */
[----:B--2---:R-:W-:Y:S01]  /*22f50*/  IADD3 R3, P4, R3, R2, RZ ;  /* 0x0000000203037210 */ /* 0x004fe20007f9e0ff */
[----:B------:R-:W-:Y:S01]  /*22f60*/  STL [R1+0x130], R12 ;  /* 0x0001300c01007387 */ /* 0x000fe20000100800 */
[----:B------:R-:W-:-:S03]  /*22f70*/  IMAD.MOV.U32 R8, RZ, RZ, R12 ;  /* 0x000000ffff087224 */ /* 0x000fc600078e000c */
[----:B------:R-:W-:Y:S01]  /*22f80*/  IMAD.X R11, R11, 0x1, R0, P4 ;  /* 0x000000010b0b7824 */ /* 0x000fe200020e0600 */
[----:B------:R1:W-:Y:S01]  /*22f90*/  STL [R1+0x12c], R213 ;  /* 0x00012cd501007387 */ /* 0x0003e20000100800 */
[----:B------:R-:W-:-:S03]  /*22fa0*/  MOV R9, R213 ;  /* 0x000000d500097202 */ /* 0x000fc60000000f00 */
[----:B------:R-:W-:Y:S04]  /*22fb0*/  STL [R1+0x138], R3 ;  /* 0x0001380301007387 */ /* 0x000fe80000100800 */
[----:B------:R2:W-:Y:S04]  /*22fc0*/  STL [R1+0x134], R11 ;  /* 0x0001340b01007387 */ /* 0x0005e80000100800 */
[----:B-1----:R-:W4:Y:S04]  /*22fd0*/  LDL.LU R213, [R1+0x30c] ;  /* 0x00030c0001d57983 */ /* 0x002f280000300800 */
[----:B------:R-:W4:Y:S04]  /*22fe0*/  LDL.LU R12, [R1+0x310] ;  /* 0x00031000010c7983 */ /* 0x000f280000300800 */
[----:B------:R1:W-:Y:S01]  /*22ff0*/  LDGSTS.E [R6+0x4008], desc[UR60][R8.64], P2 ;  /* 0x0400800008067fae */ /* 0x0003e2000912187c */
[----:B------:R-:W-:Y:S01]  /*23000*/  ISETP.GT.AND P2, PT, R5, 0x2c, PT ;  /* 0x0000002c0500780c */ /* 0x000fe20003f44270 */
[----:B-1----:R-:W-:-:S02]  /*23010*/  IMAD.MOV.U32 R9, RZ, RZ, R11 ;  /* 0x000000ffff097224 */ /* 0x002fc400078e000b */
[----:B------:R-:W-:Y:S01]  /*23020*/  IMAD.MOV.U32 R8, RZ, RZ, R3 ;  /* 0x000000ffff087224 */ /* 0x000fe200078e0003 */
[----:B--2---:R-:W2:Y:S04]  /*23030*/  LDL.LU R11, [R1+0x314] ;  /* 0x00031400010b7983 */ /* 0x004ea80000300800 */
[----:B------:R-:W2:Y:S01]  /*23040*/  LDL.LU R3, [R1+0x318] ;  /* 0x0003180001037983 */ /* 0x000ea20000300800 */
[----:B------:R-:W-:-:S03]  /*23050*/  IADD3 R214, P3, R214, R2, RZ ;  /* 0x00000002d6d67210 */ /* 0x000fc60007f7e0ff */
[----:B------:R1:W-:Y:S02]  /*23060*/  LDGSTS.E [R6+0xc], desc[UR60][R8.64], P1 ;  /* 0x0000c00008067fae */ /* 0x0003e4000892187c */
[----:B------:R-:W-:Y:S01]  /*23070*/  IMAD.X R215, R215, 0x1, R0, P3 ;  /* 0x00000001d7d77824 */ /* 0x000fe200018e0600 */
[----:B-1----:R-:W-:Y:S02]  /*23080*/  SEL R8, RZ, 0x4, !P2 ;  /* 0x00000004ff087807 */ /* 0x002fe40005000000 */
[----:B---3--:R-:W-:Y:S02]  /*23090*/  IADD3 R7, P4, R7, R2, RZ ;  /* 0x0000000207077210 */ /* 0x008fe40007f9e0ff */
        /* <DEDUP_REMOVED lines=39> */
[----:B------:R1:W-:Y:S02]  /*23310*/  LDGSTS.E [R6+0x8004], desc[UR60][R8.64], P1 ;  /* 0x0800400008067fae */ /* 0x0003e4000892187c */
[----:B-1----:R-:W-:Y:S02]  /*23320*/  SEL R8, RZ, 0x4, !P2 ;  /* 0x00000004ff087807 */ /* 0x002fe40005000000 */
[----:B------:R-:W-:Y:S02]  /*23330*/  IADD3 R214, P3, R214, R2, RZ ;  /* 0x00000002d6d67210 */ /* 0x000fe40007f7e0ff */
[----:B------:R-:W-:-:S03]  /*23340*/  SEL R8, R8, RZ, !P0 ;  /* 0x000000ff08087207 */ /* 0x000fc60004000000 */
[----:B------:R-:W-:Y:S01]  /*23350*/  IMAD.X R215, R215, 0x1, R0, P3 ;  /* 0x00000001d7d77824 */ /* 0x000fe200018e0600 */
[----:B------:R-:W-:Y:S01]  /*23360*/  ISETP.NE.U32.AND P2, PT, R8, RZ, PT ;  /* 0x000000ff0800720c */ /* 0x000fe20003f45070 */
[----:B------:R-:W-:Y:S01]  /*23370*/  STL [R1+0x320], R214 ;  /* 0x000320d601007387 */ /* 0x000fe20000100800 */
[----:B------:R-:W-:Y:S01]  /*23380*/  IMAD.MOV.U32 R8, RZ, RZ, R214 ;  /* 0x000000ffff087224 */ /* 0x000fe200078e00d6 */
[----:B---3--:R-:W-:Y:S01]  /*23390*/  IADD3 R7, P4, R7, R2, RZ ;  /* 0x0000000207077210 */ /* 0x008fe20007f9e0ff */
[----:B------:R-:W-:-:S03]  /*233a0*/  IMAD.MOV.U32 R9, RZ, RZ, R215 ;  /* 0x000000ffff097224 */ /* 0x000fc600078e00d7 */
[----:B------:R-:W-:Y:S01]  /*233b0*/  IADD3.X R212, R212, R0, RZ, P4, !PT ;  /* 0x00000000d4d47210 */ /* 0x000fe200027fe4ff */
        /* <DEDUP_REMOVED lines=32> */
[----:B------:R-:W2:Y:S04]  /*235c0*/  LDL.LU R3, [R1+0x518] ;  /* 0x0005180001037983 */ /* 0x000ea80000300800 */
[----:B------:R1:W-:Y:S02]  /*235d0*/  LDGSTS.E [R6+0x800c], desc[UR60][R8.64], P1 ;  /* 0x0800c00008067fae */ /* 0x0003e4000892187c */
[----:B-1----:R-:W-:-:S02]  /*235e0*/  SEL R8, RZ, 0x4, !P2 ;  /* 0x00000004ff087807 */ /* 0x002fc40005000000 */
[----:B------:R-:W-:Y:S02]  /*235f0*/  IADD3 R214, P3, R214, R2, RZ ;  /* 0x00000002d6d67210 */ /* 0x000fe40007f7e0ff */
[----:B------:R-:W-:-:S03]  /*23600*/  SEL R8, R8, RZ, !P0 ;  /* 0x000000ff08087207 */ /* 0x000fc60004000000 */
[----:B------:R-:W-:Y:S01]  /*23610*/  IMAD.X R215, R215, 0x1, R0, P3 ;  /* 0x00000001d7d77824 */ /* 0x000fe200018e0600 */
[----:B------:R-:W-:Y:S02]  /*23620*/  ISETP.NE.U32.AND P2, PT, R8, RZ, PT ;  /* 0x000000ff0800720c */ /* 0x000fe40003f45070 */
        /* <DEDUP_REMOVED lines=39> */
[----:B-1----:R-:W-:-:S04]  /*238a0*/  SEL R8, RZ, 0x4, !P2 ;  /* 0x00000004ff087807 */ /* 0x002fc80005000000 */
[----:B------:R-:W-:Y:S02]  /*238b0*/  SEL R8, R8, RZ, !P0 ;  /* 0x000000ff08087207 */ /* 0x000fe40004000000 */
[----:B------:R-:W-:-:S05]  /*238c0*/  IADD3 R214, P3, R214, R2, RZ ;  /* 0x00000002d6d67210 */ /* 0x000fca0007f7e0ff */
[----:B------:R-:W-:Y:S01]  /*238d0*/  IMAD.X R215, R215, 0x1, R0, P3 ;  /* 0x00000001d7d77824 */ /* 0x000fe200018e0600 */
[----:B------:R-:W-:Y:S01]  /*238e0*/  STL [R1+0x520], R214 ;  /* 0x000520d601007387 */ /* 0x000fe20000100800 */
[----:B---3--:R-:W-:-:S03]  /*238f0*/  IADD3 R7, P4, R7, R2, RZ ;  /* 0x0000000207077210 */ /* 0x008fc60007f9e0ff */
[----:B------:R1:W-:Y:S01]  /*23900*/  STL [R1+0x51c], R215 ;  /* 0x00051cd701007387 */ /* 0x0003e20000100800 */
[----:B------:R-:W-:-:S03]  /*23910*/  IADD3.X R212, R212, R0, RZ, P4, !PT ;  /* 0x00000000d4d47210 */ /* 0x000fc600027fe4ff */
[----:B------:R-:W-:Y:S01]  /*23920*/  STL [R1+0x528], R7 ;  /* 0x0005280701007387 */ /* 0x000fe20000100800 */
[----:B------:R-:W-:Y:S01]  /*23930*/  ISETP.NE.U32.AND P2, PT, R8, RZ, PT ;  /* 0x000000ff0800720c */ /* 0x000fe20003f45070 */
[----:B------:R-:W-:Y:S02]  /*23940*/  IMAD.MOV.U32 R8, RZ, RZ, R214 ;  /* 0x000000ffff087224 */ /* 0x000fe400078e00d6 */
[----:B------:R-:W-:Y:S01]  /*23950*/  IMAD.MOV.U32 R9, RZ, RZ, R215 ;  /* 0x000000ffff097224 */ /* 0x000fe200078e00d7 */
[----:B------:R3:W-:Y:S04]  /*23960*/  STL [R1+0x524], R212 ;  /* 0x000524d401007387 */ /* 0x0007e80000100800 */
[----:B-1----:R-:W2:Y:S04]  /*23970*/  LDL.LU R215, [R1+0x53c] ;  /* 0x00053c0001d77983 */ /* 0x002ea80000300800 */
[----:B------:R-:W2:Y:S04]  /*23980*/  LDL.LU R214, [R1+0x540] ;  /* 0x0005400001d67983 */ /* 0x000ea80000300800 */
[----:B------:R1:W-:Y:S02]  /*23990*/  LDGSTS.E [R6+0x14004], desc[UR60][R8.64], P1 ;  /* 0x1400400008067fae */ /* 0x0003e4000892187c */
[----:B-1----:R-:W-:Y:S01]  /*239a0*/  MOV R9, R212 ;  /* 0x000000d400097202 */ /* 0x002fe20000000f00 */
[----:B------:R-:W-:Y:S01]  /*239b0*/  IMAD.MOV.U32 R8, RZ, RZ, R7 ;  /* 0x000000ffff087224 */ /* 0x000fe200078e0007 */
        /* <DEDUP_REMOVED lines=8> */
[--C-:B------:R-:W-:Y:S01]  /*23a40*/  IMAD.X R213, R213, 0x1, R0.reuse, P3 ;  /* 0x00000001d5d57824 */ /* 0x100fe200018e0600 */
[----:B--2---:R-:W-:Y:S01]  /*23a50*/  IADD3 R3, P4, R3, R2, RZ ;  /* 0x0000000203037210 */ /* 0x004fe20007f9e0ff */
[----:B------:R-:W-:Y:S04]  /*23a60*/  STL [R1+0x530], R12 ;  /* 0x0005300c01007387 */ /* 0x000fe80000100800 */
[----:B------:R-:W-:Y:S01]  /*23a70*/  IMAD.X R11, R11, 0x1, R0, P4 ;  /* 0x000000010b0b7824 */ /* 0x000fe200020e0600 */
[----:B------:R1:W-:Y:S01]  /*23a80*/  STL [R1+0x52c], R213 ;  /* 0x00052cd501007387 */ /* 0x0003e20000100800 */
[----:B------:R-:W-:Y:S01]  /*23a90*/  IMAD.MOV.U32 R8, RZ, RZ, R12 ;  /* 0x000000ffff087224 */ /* 0x000fe200078e000c */
[----:B------:R-:W-:Y:S02]  /*23aa0*/  MOV R9, R213 ;  /* 0x000000d500097202 */ /* 0x000fe40000000f00 */
[----:B------:R-:W-:Y:S04]  /*23ab0*/  STL [R1+0x538], R3 ;  /* 0x0005380301007387 */ /* 0x000fe80000100800 */
[----:B------:R2:W-:Y:S04]  /*23ac0*/  STL [R1+0x534], R11 ;  /* 0x0005340b01007387 */ /* 0x0005e80000100800 */
[----:B-1----:R-:W4:Y:S04]  /*23ad0*/  LDL.LU R213, [R1+0x70c] ;  /* 0x00070c0001d57983 */ /* 0x002f280000300800 */
[----:B------:R-:W4:Y:S04]  /*23ae0*/  LDL.LU R12, [R1+0x710] ;  /* 0x00071000010c7983 */ /* 0x000f280000300800 */
[----:B------:R1:W-:Y:S01]  /*23af0*/  LDGSTS.E [R6+0x14008], desc[UR60][R8.64], P2 ;  /* 0x1400800008067fae */ /* 0x0003e2000912187c */
[----:B------:R-:W-:Y:S01]  /*23b00*/  ISETP.GT.AND P2, PT, R5, 0x6c, PT ;  /* 0x0000006c0500780c */ /* 0x000fe20003f44270 */
[----:B-1----:R-:W-:-:S02]  /*23b10*/  IMAD.MOV.U32 R8, RZ, RZ, R3 ;  /* 0x000000ffff087224 */ /* 0x002fc400078e0003 */
[----:B------:R-:W-:Y:S02]  /*23b20*/  IMAD.MOV.U32 R9, RZ, RZ, R11 ;  /* 0x000000ffff097224 */ /* 0x000fe400078e000b */
[----:B--2---:R-:W2:Y:S04]  /*23b30*/  LDL.LU R11, [R1+0x714] ;  /* 0x00071400010b7983 */ /* 0x004ea80000300800 */
[----:B------:R-:W2:Y:S04]  /*23b40*/  LDL.LU R3, [R1+0x718] ;  /* 0x0007180001037983 */ /* 0x000ea80000300800 */
[----:B------:R1:W-:Y:S02]  /*23b50*/  LDGSTS.E [R6+0x1000c], desc[UR60][R8.64], P1 ;  /* 0x1000c00008067fae */ /* 0x0003e4000892187c */
[----:B-1----:R-:W-:-:S02]  /*23b60*/  SEL R8, RZ, 0x4, !P2 ;  /* 0x00000004ff087807 */ /* 0x002fc40005000000 */
[----:B------:R-:W-:Y:S02]  /*23b70*/  IADD3 R214, P3, R214, R2, RZ ;  /* 0x00000002d6d67210 */ /* 0x000fe40007f7e0ff */
[----:B------:R-:W-:-:S03]  /*23b80*/  SEL R8, R8, RZ, !P0 ;  /* 0x000000ff08087207 */ /* 0x000fc60004000000 */
[----:B------:R-:W-:Y:S01]  /*23b90*/  IMAD.X R215, R215, 0x1, R0, P3 ;  /* 0x00000001d7d77824 */ /* 0x000fe200018e0600 */
[----:B------:R-:W-:Y:S01]  /*23ba0*/  ISETP.NE.U32.AND P2, PT, R8, RZ, PT ;  /* 0x000000ff0800720c */ /* 0x000fe20003f45070 */
[----:B------:R-:W-:Y:S02]  /*23bb0*/  IMAD.MOV.U32 R8, RZ, RZ, R214 ;  /* 0x000000ffff087224 */ /* 0x000fe400078e00d6 */
[----:B------:R-:W-:Y:S01]  /*23bc0*/  IMAD.MOV.U32 R9, RZ, RZ, R215 ;  /* 0x000000ffff097224 */ /* 0x000fe200078e00d7 */
[----:B------:R-:W-:Y:S01]  /*23bd0*/  STL [R1+0x540], R214 ;  /* 0x000540d601007387 */ /* 0x000fe20000100800 */
[----:B---3--:R-:W-:-:S03]  /*23be0*/  IADD3 R7, P4, R7, R2, RZ ;  /* 0x0000000207077210 */ /* 0x008fc60007f9e0ff */
[----:B------:R-:W-:Y:S01]  /*23bf0*/  STL [R1+0x53c], R215 ;  /* 0x00053cd701007387 */ /* 0x000fe20000100800 */
[----:B------:R-:W-:-:S03]  /*23c00*/  IADD3.X R212, R212, R0, RZ, P4, !PT ;  /* 0x00000000d4d47210 */ /* 0x000fc600027fe4ff */
[----:B------:R-:W-:Y:S04]  /*23c10*/  STL [R1+0x708], R7 ;  /* 0x0007080701007387 */ /* 0x000fe80000100800 */
[----:B------:R1:W-:Y:S04]  /*23c20*/  LDGSTS.E [R6+0x1400c], desc[UR60][R8.64], P1 ;  /* 0x1400c00008067fae */ /* 0x0003e8000892187c */
[----:B------:R3:W-:Y:S01]  /*23c30*/  STL [R1+0x704], R212 ;  /* 0x000704d401007387 */ /* 0x0007e20000100800 */
[----:B-1----:R-:W-:Y:S01]  /*23c40*/  MOV R9, R212 ;  /* 0x000000d400097202 */ /* 0x002fe20000000f00 */
[----:B------:R-:W-:-:S02]  /*23c50*/  IMAD.MOV.U32 R8, RZ, RZ, R7 ;  /* 0x000000ffff087224 */ /* 0x000fc400078e0007 */
[----:B---3--:R-:W3:Y:S04]  /*23c60*/  LDL.LU R212, [R1+0x71c] ;  /* 0x00071c0001d47983 */ /* 0x008ee80000300800 */
[----:B------:R-:W3:Y:S04]  /*23c70*/  LDL.LU R7, [R1+0x720] ;  /* 0x0007200001077983 */ /* 0x000ee80000300800 */
[----:B------:R-:W3:Y:S04]  /*23c80*/  LDL.LU R215, [R1+0x724] ;  /* 0x0007240001d77983 */ /* 0x000ee80000300800 */
[----:B------:R-:W3:Y:S01]  /*23c90*/  LDL.LU R214, [R1+0x728] ;  /* 0x0007280001d67983 */ /* 0x000ee20000300800 */
[----:B------:R-:W-:-:S03]  /*23ca0*/  ISETP.GT.AND P1, PT, R5, 0x6d, PT ;  /* 0x0000006d0500780c */ /* 0x000fc60003f24270 */
[----:B------:R1:W-:Y:S02]  /*23cb0*/  LDGSTS.E [R6+0x18000], desc[UR60][R8.64], P2 ;  /* 0x1800000008067fae */ /* 0x0003e4000912187c */
[----:B-1----:R-:W-:-:S04]  /*23cc0*/  SEL R8, RZ, 0x4, !P1 ;  /* 0x00000004ff087807 */ /* 0x002fc80004800000 */
[----:B------:R-:W-:-:S04]  /*23cd0*/  SEL R8, R8, RZ, !P0 ;  /* 0x000000ff08087207 */ /* 0x000fc80004000000 */
[----:B------:R-:W-:Y:S02]  /*23ce0*/  ISETP.NE.U32.AND P1, PT, R8, RZ, PT ;  /* 0x000000ff0800720c */ /* 0x000fe40003f25070 */
[----:B----4-:R-:W-:-:S05]  /*23cf0*/  IADD3 R12, P3, R12, R2, RZ ;  /* 0x000000020c0c7210 */ /* 0x010fca0007f7e0ff */
[----:B------:R-:W-:Y:S02]  /*23d00*/  IMAD.X R213, R213, 0x1, R0, P3 ;  /* 0x00000001d5d57824 */ /* 0x000fe400018e0600 */
[----:B------:R-:W-:Y:S01]  /*23d10*/  IMAD.MOV.U32 R8, RZ, RZ, R12 ;  /* 0x000000ffff087224 */ /* 0x000fe200078e000c */
[----:B------:R-:W-:Y:S02]  /*23d20*/  STL [R1+0x710], R12 ;  /* 0x0007100c01007387 */ /* 0x000fe40000100800 */
[----:B------:R-:W-:Y:S02]  /*23d30*/  MOV R9, R213 ;  /* 0x000000d500097202 */ /* 0x000fe40000000f00 */
[----:B------:R1:W-:Y:S04]  /*23d40*/  STL [R1+0x70c], R213 ;  /* 0x00070cd501007387 */ /* 0x0003e80000100800 */
[----:B------:R4:W-:Y:S01]  /*23d50*/  LDGSTS.E [R6+0x1c000], desc[UR60][R8.64], P2 ;  /* 0x1c00000008067fae */ /* 0x0009e2000912187c */
[----:B--2---:R-:W-:-:S05]  /*23d60*/  IADD3 R3, P4, R3, R2, RZ ;  /* 0x0000000203037210 */ /* 0x004fca0007f9e0ff */
[----:B------:R-:W-:Y:S01]  /*23d70*/  IMAD.X R11, R11, 0x1, R0, P4 ;  /* 0x000000010b0b7824 */ /* 0x000fe200020e0600 */
[----:B------:R-:W-:Y:S03]  /*23d80*/  STL [R1+0x718], R3 ;  /* 0x0007180301007387 */ /* 0x000fe60000100800 */
[----:B----4-:R-:W-:Y:S01]  /*23d90*/  IMAD.MOV.U32 R9, RZ, RZ, R11 ;  /* 0x000000ffff097224 */ /* 0x010fe200078e000b */
[----:B------:R2:W-:Y:S04]  /*23da0*/  STL [R1+0x714], R11 ;  /* 0x0007140b01007387 */ /* 0x0005e80000100800 */
[----:B-1----:R-:W4:Y:S04]  /*23db0*/  LDL.LU R213, [R1+0x72c] ;  /* 0x00072c0001d57983 */ /* 0x002f280000300800 */
[----:B--2---:R-:W2:Y:S01]  /*23dc0*/  LDL.LU R11, [R1+0x730] ;  /* 0x00073000010b7983 */ /* 0x004ea20000300800 */
[----:B------:R-:W-:Y:S01]  /*23dd0*/  IMAD.MOV.U32 R8, RZ, RZ, R3 ;  /* 0x000000ffff087224 */ /* 0x000fe200078e0003 */
[----:B------:R-:W-:-:S02]  /*23de0*/  ISETP.GT.AND P2, PT, R5, 0x6e, PT ;  /* 0x0000006e0500780c */ /* 0x000fc40003f44270 */
[----:B------:R-:W4:Y:S04]  /*23df0*/  LDL.LU R12, [R1+0x738] ;  /* 0x00073800010c7983 */ /* 0x000f280000300800 */
[----:B------:R1:W-:Y:S04]  /*23e00*/  LDGSTS.E [R6+0x18004], desc[UR60][R8.64], P1 ;  /* 0x1800400008067fae */ /* 0x0003e8000892187c */
[----:B------:R-:W4:Y:S01]  /*23e10*/  LDL.LU R3, [R1+0x740] ;  /* 0x0007400001037983 */ /* 0x000f220000300800 */
[----:B-1----:R-:W-:-:S04]  /*23e20*/  SEL R8, RZ, 0x4, !P2 ;  /* 0x00000004ff087807 */ /* 0x002fc80005000000 */
[----:B------:R-:W-:-:S04]  /*23e30*/  SEL R8, R8, RZ, !P0 ;  /* 0x000000ff08087207 */ /* 0x000fc80004000000 */
[----:B------:R-:W-:Y:S02]  /*23e40*/  ISETP.NE.U32.AND P2, PT, R8, RZ, PT ;  /* 0x000000ff0800720c */ /* 0x000fe40003f45070 */
[----:B---3--:R-:W-:-:S05]  /*23e50*/  IADD3 R7, P3, R7, R2, RZ ;  /* 0x0000000207077210 */ /* 0x008fca0007f7e0ff */
[----:B------:R-:W-:Y:S01]  /*23e60*/  IMAD.X R212, R212, 0x1, R0, P3 ;  /* 0x00000001d4d47824 */ /* 0x000fe200018e0600 */
[----:B------:R-:W-:Y:S01]  /*23e70*/  IADD3 R214, P4, R214, R2, RZ ;  /* 0x00000002d6d67210 */ /* 0x000fe20007f9e0ff */
[----:B------:R-:W-:Y:S02]  /*23e80*/  STL [R1+0x720], R7 ;  /* 0x0007200701007387 */ /* 0x000fe40000100800 */
[----:B------:R-:W-:Y:S01]  /*23e90*/  IMAD.MOV.U32 R9, RZ, RZ, R212 ;  /* 0x000000ffff097224 */ /* 0x000fe200078e00d4 */
[----:B------:R-:W-:Y:S01]  /*23ea0*/  IADD3.X R215, R215, R0, RZ, P4, !PT ;  /* 0x00000000d7d77210 */ /* 0x000fe200027fe4ff */
[----:B------:R1:W-:Y:S01]  /*23eb0*/  STL [R1+0x71c], R212 ;  /* 0x00071cd401007387 */ /* 0x0003e20000100800 */
[----:B------:R-:W-:-:S03]  /*23ec0*/  IMAD.MOV.U32 R8, RZ, RZ, R7 ;  /* 0x000000ffff087224 */ /* 0x000fc600078e0007 */
[----:B------:R-:W-:Y:S04]  /*23ed0*/  STL [R1+0x728], R214 ;  /* 0x000728d601007387 */ /* 0x000fe80000100800 */
[----:B------:R3:W-:Y:S04]  /*23ee0*/  LDGSTS.E [R6+0x1c004], desc[UR60][R8.64], P1 ;  /* 0x1c00400008067fae */ /* 0x0007e8000892187c */
[----:B-1----:R-:W4:Y:S04]  /*23ef0*/  LDL.LU R212, [R1+0x734] ;  /* 0x0007340001d47983 */ /* 0x002f280000300800 */
[----:B------:R-:W-:Y:S04]  /*23f00*/  STL [R1+0x724], R215 ;  /* 0x000724d701007387 */ /* 0x000fe80000100800 */
[----:B------:R-:W4:Y:S01]  /*23f10*/  LDL.LU R7, [R1+0x73c] ;  /* 0x00073c0001077983 */ /* 0x000f220000300800 */
[----:B---3--:R-:W-:Y:S01]  /*23f20*/  IMAD.MOV.U32 R8, RZ, RZ, R214 ;  /* 0x000000ffff087224 */ /* 0x008fe200078e00d6 */
[----:B------:R-:W-:-:S02]  /*23f30*/  MOV R9, R215 ;  /* 0x000000d700097202 */ /* 0x000fc40000000f00 */
[----:B------:R-:W-:-:S03]  /*23f40*/  ISETP.GT.AND P1, PT, R5, 0x6f, PT ;  /* 0x0000006f0500780c */ /* 0x000fc60003f24270 */
[----:B------:R1:W-:Y:S02]  /*23f50*/  LDGSTS.E [R6+0x18008], desc[UR60][R8.64], P2 ;  /* 0x1800800008067fae */ /* 0x0003e4000912187c */
[----:B-1----:R-:W-:-:S04]  /*23f60*/  SEL R8, RZ, 0x4, !P1 ;  /* 0x00000004ff087807 */ /* 0x002fc80004800000 */
[----:B------:R-:W-:-:S04]  /*23f70*/  SEL R8, R8, RZ, !P0 ;  /* 0x000000ff08087207 */ /* 0x000fc80004000000 */
[----:B------:R-:W-:Y:S02]  /*23f80*/  ISETP.NE.U32.AND P1, PT, R8, RZ, PT ;  /* 0x000000ff0800720c */ /* 0x000fe40003f25070 */
[----:B--2---:R-:W-:-:S05]  /*23f90*/  IADD3 R11, P3, R11, R2, RZ ;  /* 0x000000020b0b7210 */ /* 0x004fca0007f7e0ff */
[----:B----4-:R-:W-:Y:S01]  /*23fa0*/  IMAD.X R213, R213, 0x1, R0, P3 ;  /* 0x00000001d5d57824 */ /* 0x010fe200018e0600 */
[----:B------:R-:W-:Y:S01]  /*23fb0*/  STL [R1+0x730], R11 ;  /* 0x0007300b01007387 */ /* 0x000fe20000100800 */
[----:B------:R-:W-:Y:S02]  /*23fc0*/  IMAD.MOV.U32 R8, RZ, RZ, R11 ;  /* 0x000000ffff087224 */ /* 0x000fe400078e000b */
[----:B------:R-:W-:Y:S01]  /*23fd0*/  IMAD.MOV.U32 R9, RZ, RZ, R213 ;  /* 0x000000ffff097224 */ /* 0x000fe200078e00d5 */
[----:B------:R1:W-:Y:S04]  /*23fe0*/  STL [R1+0x72c], R213 ;  /* 0x00072cd501007387 */ /* 0x0003e80000100800 */
[----:B------:R2:W-:Y:S04]  /*23ff0*/  LDGSTS.E [R6+0x1c008], desc[UR60][R8.64], P2 ;  /* 0x1c00800008067fae */ /* 0x0005e8000912187c */
[----:B-1----:R-:W3:Y:S04]  /*24000*/  LDL.LU R213, [R1+0x144] ;  /* 0x0001440001d57983 */ /* 0x002ee80000300800 */
[----:B------:R-:W4:Y:S01]  /*24010*/  LDL.LU R11, [R1+0x148] ;  /* 0x00014800010b7983 */ /* 0x000f220000300800 */
[----:B------:R-:W-:-:S02]  /*24020*/  IADD3 R12, P2, R12, R2, RZ ;  /* 0x000000020c0c7210 */ /* 0x000fc40007f5e0ff */
[----:B------:R-:W-:-:S03]  /*24030*/  IADD3 R3, P3, R3, R2, RZ ;  /* 0x0000000203037210 */ /* 0x000fc60007f7e0ff */
[----:B------:R-:W-:Y:S01]  /*24040*/  STL [R1+0x738], R12 ;  /* 0x0007380c01007387 */ /* 0x000fe20000100800 */
[----:B--2---:R-:W-:Y:S01]  /*24050*/  IMAD.MOV.U32 R8, RZ, RZ, R12 ;  /* 0x000000ffff087224 */ /* 0x004fe200078e000c */
[----:B------:R-:W-:-:S05]  /*24060*/  IADD3.X R212, R212, R0, RZ, P2, !PT ;  /* 0x00000000d4d47210 */ /* 0x000fca00017fe4ff */
[----:B------:R-:W-:Y:S02]  /*24070*/  IMAD.MOV.U32 R9, RZ, RZ, R212 ;  /* 0x000000ffff097224 */ /* 0x000fe400078e00d4 */
[----:B------:R-:W-:Y:S01]  /*24080*/  IMAD.X R7, R7, 0x1, R0, P3 ;  /* 0x0000000107077824 */ /* 0x000fe200018e0600 */
[----:B------:R1:W-:Y:S04]  /*24090*/  STL [R1+0x734], R212 ;  /* 0x000734d401007387 */ /* 0x0003e80000100800 */
[----:B------:R-:W-:Y:S04]  /*240a0*/  STL [R1+0x740], R3 ;  /* 0x0007400301007387 */ /* 0x000fe80000100800 */
[----:B------:R2:W-:Y:S04]  /*240b0*/  STL [R1+0x73c], R7 ;  /* 0x00073c0701007387 */ /* 0x0005e80000100800 */
[----:B-1----:R-:W3:Y:S04]  /*240c0*/  LDL.LU R212, [R1+0x14c] ;  /* 0x00014c0001d47983 */ /* 0x002ee80000300800 */
[----:B------:R1:W-:Y:S04]  /*240d0*/  LDGSTS.E [R6+0x1800c], desc[UR60][R8.64], P1 ;  /* 0x1800c00008067fae */ /* 0x0003e8000892187c */
[----:B------:R-:W3:Y:S01]  /*240e0*/  LDL.LU R12, [R1+0x150] ;  /* 0x00015000010c7983 */ /* 0x000ee20000300800 */
[----:B-1----:R-:W-:Y:S01]  /*240f0*/  IMAD.MOV.U32 R9, RZ, RZ, R7 ;  /* 0x000000ffff097224 */ /* 0x002fe200078e0007 */
[----:B------:R-:W-:-:S02]  /*24100*/  MOV R8, R3 ;  /* 0x0000000300087202 */ /* 0x000fc40000000f00 */
[----:B--2---:R-:W2:Y:S04]  /*24110*/  LDL.LU R7, [R1+0x154] ;  /* 0x0001540001077983 */ /* 0x004ea80000300800 */
[----:B------:R-:W2:Y:S04]  /*24120*/  LDL.LU R3, [R1+0x158] ;  /* 0x0001580001037983 */ /* 0x000ea80000300800 */
[----:B------:R1:W-:Y:S01]  /*24130*/  LDGSTS.E [R6+0x1c00c], desc[UR60][R8.64], P1 ;  /* 0x1c00c00008067fae */ /* 0x0003e2000892187c */
[----:B------:R-:W-:-:S04]  /*24140*/  ISETP.GT.AND P1, PT, R5, 0x10, PT ;  /* 0x000000100500780c */ /* 0x000fc80003f24270 */
[----:B-1----:R-:W-:-:S04]  /*24150*/  SEL R6, RZ, 0x4, !P1 ;  /* 0x00000004ff067807 */ /* 0x002fc80004800000 */
[----:B------:R-:W-:-:S04]  /*24160*/  SEL R6, R6, RZ, !P0 ;  /* 0x000000ff06067207 */ /* 0x000fc80004000000 */
[----:B------:R-:W-:Y:S02]  /*24170*/  ISETP.NE.U32.AND P2, PT, R6, RZ, PT ;  /* 0x000000ff0600720c */ /* 0x000fe40003f45070 */
[----:B------:R-:W-:-:S05]  /*24180*/  LOP3.LUT R6, R10, 0x40, RZ, 0x3c, !PT ;  /* 0x000000400a067812 */ /* 0x000fca00078e3cff */
[----:B------:R-:W-:Y:S01]  /*24190*/  VIADD R6, R6, UR5 ;  /* 0x0000000506067c36 */ /* 0x000fe20008000000 */
[----:B----4-:R-:W-:-:S05]  /*241a0*/  IADD3 R11, P1, R11, R2, RZ ;  /* 0x000000020b0b7210 */ /* 0x010fca0007f3e0ff */
[----:B---3--:R-:W-:Y:S01]  /*241b0*/  IMAD.X R213, R213, 0x1, R0, P1 ;  /* 0x00000001d5d57824 */ /* 0x008fe200008e0600 */
[----:B------:R-:W-:Y:S01]  /*241c0*/  STL [R1+0x148], R11 ;  /* 0x0001480b01007387 */ /* 0x000fe20000100800 */
[----:B------:R-:W-:-:S03]  /*241d0*/  MOV R8, R11 ;  /* 0x0000000b00087202 */ /* 0x000fc60000000f00 */
[----:B------:R1:W-:Y:S01]  /*241e0*/  STL [R1+0x144], R213 ;  /* 0x000144d501007387 */ /* 0x0003e20000100800 */
[----:B------:R-:W-:-:S03]  /*241f0*/  IMAD.MOV.U32 R9, RZ, RZ, R213 ;  /* 0x000000ffff097224 */ /* 0x000fc600078e00d5 */
[----:B------:R-:W3:Y:S01]  /*24200*/  LDL.LU R215, [R1+0x15c] ;  /* 0x00015c0001d77983 */ /* 0x000ee20000300800 */
[----:B------:R-:W-:-:S03]  /*24210*/  ISETP.GT.AND P1, PT, R5, 0x11, PT ;  /* 0x000000110500780c */ /* 0x000fc60003f24270 */
[----:B------:R-:W4:Y:S04]  /*24220*/  LDL.LU R214, [R1+0x160] ;  /* 0x0001600001d67983 */ /* 0x000f280000300800 */
[----:B-1----:R-:W3:Y:S04]  /*24230*/  LDL.LU R213, [R1+0x164] ;  /* 0x0001640001d57983 */ /* 0x002ee80000300800 */
[----:B------:R-:W3:Y:S04]  /*24240*/  LDL.LU R11, [R1+0x168] ;  /* 0x00016800010b7983 */ /* 0x000ee80000300800 */
[----:B------:R1:W-:Y:S02]  /*24250*/  LDGSTS.E [R6], desc[UR60][R8.64], P2 ;  /* 0x0000000008067fae */ /* 0x0003e4000912187c */
[----:B-1----:R-:W-:-:S04]  /*24260*/  SEL R8, RZ, 0x4, !P1 ;  /* 0x00000004ff087807 */ /* 0x002fc80004800000 */
[----:B------:R-:W-:-:S04]  /*24270*/  SEL R8, R8, RZ, !P0 ;  /* 0x000000ff08087207 */ /* 0x000fc80004000000 */
[----:B------:R-:W-:Y:S02]  /*24280*/  ISETP.NE.U32.AND P1, PT, R8, RZ, PT ;  /* 0x000000ff0800720c */ /* 0x000fe40003f25070 */
[----:B------:R-:W-:-:S05]  /*24290*/  IADD3 R12, P3, R12, R2, RZ ;  /* 0x000000020c0c7210 */ /* 0x000fca0007f7e0ff */
[----:B------:R-:W-:Y:S01]  /*242a0*/  IMAD.X R212, R212, 0x1, R0, P3 ;  /* 0x00000001d4d47824 */ /* 0x000fe200018e0600 */
[----:B------:R-:W-:Y:S01]  /*242b0*/  MOV R8, R12 ;  /* 0x0000000c00087202 */ /* 0x000fe20000000f00 */
[----:B------:R-:W-:Y:S01]  /*242c0*/  STL [R1+0x150], R12 ;  /* 0x0001500c01007387 */ /* 0x000fe20000100800 */
[----:B--2---:R-:W-:Y:S01]  /*242d0*/  IADD3 R3, P4, R3, R2, RZ ;  /* 0x0000000203037210 */ /* 0x004fe20007f9e0ff */
[----:B------:R-:W-:Y:S02]  /*242e0*/  IMAD.MOV.U32 R9, RZ, RZ, R212 ;  /* 0x000000ffff097224 */ /* 0x000fe400078e00d4 */
[----:B------:R1:W-:Y:S02]  /*242f0*/  STL [R1+0x14c], R212 ;  /* 0x00014cd401007387 */ /* 0x0003e40000100800 */
[----:B------:R-:W-:Y:S02]  /*24300*/  IMAD.X R7, R7, 0x1, R0, P4 ;  /* 0x0000000107077824 */ /* 0x000fe400020e0600 */
[----:B------:R-:W-:Y:S04]  /*24310*/  STL [R1+0x158], R3 ;  /* 0x0001580301007387 */ /* 0x000fe80000100800 */
[----:B------:R2:W-:Y:S04]  /*24320*/  STL [R1+0x154], R7 ;  /* 0x0001540701007387 */ /* 0x0005e80000100800 */
[----:B------:R2:W-:Y:S04]  /*24330*/  LDGSTS.E [R6+0x4000], desc[UR60][R8.64], P2 ;  /* 0x0400000008067fae */ /* 0x0005e8000912187c */
[----:B-1----:R-:W3:Y:S04]  /*24340*/  LDL.LU R212, [R1+0x16c] ;  /* 0x00016c0001d47983 */ /* 0x002ee80000300800 */
[----:B------:R-:W3:Y:S01]  /*24350*/  LDL.LU R12, [R1+0x170] ;  /* 0x00017000010c7983 */ /* 0x000ee20000300800 */
[----:B--2---:R-:W-:-:S02]  /*24360*/  IMAD.MOV.U32 R9, RZ, RZ, R7 ;  /* 0x000000ffff097224 */ /* 0x004fc400078e0007 */
        /* <DEDUP_REMOVED lines=10> */
[----:B------:R-:W-:Y:S01]  /*24410*/  IADD3 R11, P4, R11, R2, RZ ;  /* 0x000000020b0b7210 */ /* 0x000fe20007f9e0ff */
[----:B------:R-:W-:Y:S01]  /*24420*/  STL [R1+0x160], R214 ;  /* 0x000160d601007387 */ /* 0x000fe20000100800 */
[----:B------:R-:W-:-:S03]  /*24430*/  IMAD.MOV.U32 R8, RZ, RZ, R214 ;  /* 0x000000ffff087224 */ /* 0x000fc600078e00d6 */
[----:B------:R-:W-:Y:S01]  /*24440*/  IMAD.X R213, R213, 0x1, R0, P4 ;  /* 0x00000001d5d57824 */ /* 0x000fe200020e0600 */
[----:B------:R1:W-:Y:S01]  /*24450*/  STL [R1+0x15c], R215 ;  /* 0x00015cd701007387 */ /* 0x0003e20000100800 */
[----:B------:R-:W-:-:S03]  /*24460*/  IMAD.MOV.U32 R9, RZ, RZ, R215 ;  /* 0x000000ffff097224 */ /* 0x000fc600078e00d7 */
[----:B------:R-:W-:Y:S04]  /*24470*/  STL [R1+0x168], R11 ;  /* 0x0001680b01007387 */ /* 0x000fe80000100800 */
[----:B------:R3:W-:Y:S04]  /*24480*/  STL [R1+0x164], R213 ;  /* 0x000164d501007387 */ /* 0x0007e80000100800 */
[----:B-1----:R-:W4:Y:S04]  /*24490*/  LDL.LU R215, [R1+0x17c] ;  /* 0x00017c0001d77983 */ /* 0x002f280000300800 */
[----:B------:R1:W-:Y:S04]  /*244a0*/  LDGSTS.E [R6+0x4004], desc[UR60][R8.64], P1 ;  /* 0x0400400008067fae */ /* 0x0003e8000892187c */
[----:B------:R-:W4:Y:S01]  /*244b0*/  LDL.LU R214, [R1+0x180] ;  /* 0x0001800001d67983 */ /* 0x000f220000300800 */
[----:B------:R-:W-:Y:S01]  /*244c0*/  ISETP.GT.AND P1, PT, R5, 0x13, PT ;  /* 0x000000130500780c */ /* 0x000fe20003f24270 */
[----:B-1----:R-:W-:Y:S01]  /*244d0*/  IMAD.MOV.U32 R9, RZ, RZ, R213 ;  /* 0x000000ffff097224 */ /* 0x002fe200078e00d5 */
[----:B------:R-:W-:Y:S01]  /*244e0*/  MOV R8, R11 ;  /* 0x0000000b00087202 */ /* 0x000fe20000000f00 */
[----:B---3--:R-:W3:Y:S04]  /*244f0*/  LDL.LU R213, [R1+0x344] ;  /* 0x0003440001d57983 */ /* 0x008ee80000300800 */
[----:B------:R-:W3:Y:S04]  /*24500*/  LDL.LU R11, [R1+0x348] ;  /* 0x00034800010b7983 */ /* 0x000ee80000300800 */
[----:B------:R1:W-:Y:S02]  /*24510*/  LDGSTS.E [R6+0x8], desc[UR60][R8.64], P2 ;  /* 0x0000800008067fae */ /* 0x0003e4000912187c */
[----:B-1----:R-:W-:-:S04]  /*24520*/  SEL R8, RZ, 0x4, !P1 ;  /* 0x00000004ff087807 */ /* 0x002fc80004800000 */
[----:B------:R-:W-:-:S04]  /*24530*/  SEL R8, R8, RZ, !P0 ;  /* 0x000000ff08087207 */ /* 0x000fc80004000000 */
[----:B------:R-:W-:Y:S02]  /*24540*/  ISETP.NE.U32.AND P1, PT, R8, RZ, PT ;  /* 0x000000ff0800720c */ /* 0x000fe40003f25070 */
[----:B------:R-:W-:-:S05]  /*24550*/  IADD3 R12, P3, R12, R2, RZ ;  /* 0x000000020c0c7210 */ /* 0x000fca0007f7e0ff */
[----:B------:R-:W-:Y:S01]  /*24560*/  IMAD.X R212, R212, 0x1, R0, P3 ;  /* 0x00000001d4d47824 */ /* 0x000fe200018e0600 */
[----:B--2---:R-:W-:Y:S01]  /*24570*/  IADD3 R3, P4, R3, R2, RZ ;  /* 0x0000000203037210 */ /* 0x004fe20007f9e0ff */
[----:B------:R-:W-:Y:S01]  /*24580*/  STL [R1+0x170], R12 ;  /* 0x0001700c01007387 */ /* 0x000fe20000100800 */
[----:B------:R-:W-:Y:S01]  /*24590*/  MOV R8, R12 ;  /* 0x0000000c00087202 */ /* 0x000fe20000000f00 */
        /* <DEDUP_REMOVED lines=8> */
[----:B-1----:R-:W-:-:S02]  /*24620*/  IMAD.MOV.U32 R9, RZ, RZ, R7 ;  /* 0x000000ffff097224 */ /* 0x002fc400078e0007 */
[----:B------:R-:W-:Y:S01]  /*24630*/  IMAD.MOV.U32 R8, RZ, RZ, R3 ;  /* 0x000000ffff087224 */ /* 0x000fe200078e0003 */
[----:B--2---:R-:W2:Y:S04]  /*24640*/  LDL.LU R7, [R1+0x354] ;  /* 0x0003540001077983 */ /* 0x004ea80000300800 */
[----:B------:R-:W2:Y:S01]  /*24650*/  LDL.LU R3, [R1+0x358] ;  /* 0x0003580001037983 */ /* 0x000ea20000300800 */
[----:B------:R-:W-:-:S03]  /*24660*/  ISETP.GT.AND P2, PT, R5, 0x30, PT ;  /* 0x000000300500780c */ /* 0x000fc60003f44270 */
[----:B------:R1:W-:Y:S02]  /*24670*/  LDGSTS.E [R6+0xc], desc[UR60][R8.64], P1 ;  /* 0x0000c00008067fae */ /* 0x0003e4000892187c */
[----:B-1----:R-:W-:-:S04]  /*24680*/  SEL R8, RZ, 0x4, !P2 ;  /* 0x00000004ff087807 */ /* 0x002fc80005000000 */
[----:B------:R-:W-:-:S04]  /*24690*/  SEL R8, R8, RZ, !P0 ;  /* 0x000000ff08087207 */ /* 0x000fc80004000000 */
[----:B------:R-:W-:Y:S02]  /*246a0*/  ISETP.NE.U32.AND P2, PT, R8, RZ, PT ;  /* 0x000000ff0800720c */ /* 0x000fe40003f45070 */
[----:B----4-:R-:W-:-:S04]  /*246b0*/  IADD3 R214, P3, R214, R2, RZ ;  /* 0x00000002d6d67210 */ /* 0x010fc80007f7e0ff */
[----:B------:R-:W-:Y:S01]  /*246c0*/  IADD3.X R215, R215, R0, RZ, P3, !PT ;  /* 0x00000000d7d77210 */ /* 0x000fe20001ffe4ff */
[----:B------:R-:W-:Y:S01]  /*246d0*/  IMAD.MOV.U32 R8, RZ, RZ, R214 ;  /* 0x000000ffff087224 */ /* 0x000fe200078e00d6 */
[----:B------:R-:W-:Y:S01]  /*246e0*/  STL [R1+0x180], R214 ;  /* 0x000180d601007387 */ /* 0x000fe20000100800 */
[----:B---3--:R-:W-:Y:S02]  /*246f0*/  IADD3 R11, P4, R11, R2, RZ ;  /* 0x000000020b0b7210 */ /* 0x008fe40007f9e0ff */
[----:B------:R-:W-:Y:S01]  /*24700*/  IMAD.MOV.U32 R9, RZ, RZ, R215 ;  /* 0x000000ffff097224 */ /* 0x000fe200078e00d7 */
[----:B------:R1:W-:Y:S02]  /*24710*/  STL [R1+0x17c], R215 ;  /* 0x00017cd701007387 */ /* 0x0003e40000100800 */
[----:B------:R-:W-:Y:S02]  /*24720*/  IMAD.X R213, R213, 0x1, R0, P4 ;  /* 0x00000001d5d57824 */ /* 0x000fe400020e0600 */
[----:B------:R-:W-:Y:S04]  /*24730*/  STL [R1+0x348], R11 ;  /* 0x0003480b01007387 */ /* 0x000fe80000100800 */
[----:B------:R3:W-:Y:S04]  /*24740*/  STL [R1+0x344], R213 ;  /* 0x000344d501007387 */ /* 0x0007e80000100800 */
[----:B------:R4:W-:Y:S04]  /*24750*/  LDGSTS.E [R6+0x400c], desc[UR60][R8.64], P1 ;  /* 0x0400c00008067fae */ /* 0x0009e8000892187c */
[----:B-1----:R-:W2:Y:S01]  /*24760*/  LDL.LU R215, [R1+0x35c] ;  /* 0x00035c0001d77983 */ /* 0x002ea20000300800 */
[----:B------:R-:W-:-:S03]  /*24770*/  ISETP.GT.AND P1, PT, R5, 0x31, PT ;  /* 0x000000310500780c */ /* 0x000fc60003f24270 */
[----:B------:R-:W2:Y:S01]  /*24780*/  LDL.LU R214, [R1+0x360] ;  /* 0x0003600001d67983 */ /* 0x000ea20000300800 */
[----:B----4-:R-:W-:Y:S01]  /*24790*/  IMAD.MOV.U32 R9, RZ, RZ, R213 ;  /* 0x000000ffff097224 */ /* 0x010fe200078e00d5 */
[----:B------:R-:W-:Y:S02]  /*247a0*/  MOV R8, R11 ;  /* 0x0000000b00087202 */ /* 0x000fe40000000f00 */
[----:B---3--:R-:W3:Y:S04]  /*247b0*/  LDL.LU R213, [R1+0x364] ;  /* 0x0003640001d57983 */ /* 0x008ee80000300800 */
[----:B------:R-:W4:Y:S04]  /*247c0*/  LDL.LU R11, [R1+0x368] ;  /* 0x00036800010b7983 */ /* 0x000f280000300800 */
[----:B------:R1:W-:Y:S02]  /*247d0*/  LDGSTS.E [R6+0x8000], desc[UR60][R8.64], P2 ;  /* 0x0800000008067fae */ /* 0x0003e4000912187c */
[----:B-1----:R-:W-:-:S04]  /*247e0*/  SEL R8, RZ, 0x4, !P1 ;  /* 0x00000004ff087807 */ /* 0x002fc80004800000 */
[----:B------:R-:W-:-:S04]  /*247f0*/  SEL R8, R8, RZ, !P0 ;  /* 0x000000ff08087207 */ /* 0x000fc80004000000 */
[----:B------:R-:W-:Y:S02]  /*24800*/  ISETP.NE.U32.AND P1, PT, R8, RZ, PT ;  /* 0x000000ff0800720c */ /* 0x000fe40003f25070 */
[----:B------:R-:W-:-:S05]  /*24810*/  IADD3 R12, P3, R12, R2, RZ ;  /* 0x000000020c0c7210 */ /* 0x000fca0007f7e0ff */
[----:B------:R-:W-:Y:S01]  /*24820*/  IMAD.X R212, R212, 0x1, R0, P3 ;  /* 0x00000001d4d47824 */ /* 0x000fe200018e0600 */
        /* <DEDUP_REMOVED lines=20> */
[----:B------:R-:W-:-:S04]  /*24970*/  IADD3 R214, P3, R214, R2, RZ ;  /* 0x00000002d6d67210 */ /* 0x000fc80007f7e0ff */
[----:B------:R-:W-:Y:S02]  /*24980*/  IADD3.X R215, R215, R0, RZ, P3, !PT ;  /* 0x00000000d7d77210 */ /* 0x000fe40001ffe4ff */
[----:B----4-:R-:W-:Y:S01]  /*24990*/  IADD3 R11, P4, R11, R2, RZ ;  /* 0x000000020b0b7210 */ /* 0x010fe20007f9e0ff */
[----:B------:R-:W-:Y:S01]  /*249a0*/  STL [R1+0x360], R214 ;  /* 0x000360d601007387 */ /* 0x000fe20000100800 */
[----:B------:R-:W-:-:S03]  /*249b0*/  IMAD.MOV.U32 R8, RZ, RZ, R214 ;  /* 0x000000ffff087224 */ /* 0x000fc600078e00d6 */
[----:B---3--:R-:W-:Y:S01]  /*249c0*/  IMAD.X R213, R213, 0x1, R0, P4 ;  /* 0x00000001d5d57824 */ /* 0x008fe200020e0600 */
        /* <DEDUP_REMOVED lines=85> */
[----:B------:R-:W-:Y:S04]  /*24f20*/  STL [R1+0x560], R214 ;  /* 0x000560d601007387 */ /* 0x000fe80000100800 */
[----:B---3--:R-:W-:Y:S01]  /*24f30*/  IMAD.X R213, R213, 0x1, R0, P4 ;  /* 0x00000001d5d57824 */ /* 0x008fe200020e0600 */
[----:B------:R1:W-:Y:S01]  /*24f40*/  STL [R1+0x55c], R215 ;  /* 0x00055cd701007387 */ /* 0x0003e20000100800 */
[----:B------:R-:W-:Y:S02]  /*24f50*/  IMAD.MOV.U32 R8, RZ, RZ, R214 ;  /* 0x000000ffff087224 */ /* 0x000fe400078e00d6 */
[----:B------:R-:W-:Y:S01]  /*24f60*/  IMAD.MOV.U32 R9, RZ, RZ, R215 ;  /* 0x000000ffff097224 */ /* 0x000fe200078e00d7 */
[----:B------:R-:W-:Y:S04]  /*24f70*/  STL [R1+0x568], R11 ;  /* 0x0005680b01007387 */ /* 0x000fe80000100800 */
[----:B------:R3:W-:Y:S04]  /*24f80*/  STL [R1+0x564], R213 ;  /* 0x000564d501007387 */ /* 0x0007e80000100800 */
[----:B-1----:R-:W4:Y:S04]  /*24f90*/  LDL.LU R215, [R1+0x57c] ;  /* 0x00057c0001d77983 */ /* 0x002f280000300800 */
[----:B------:R-:W4:Y:S04]  /*24fa0*/  LDL.LU R214, [R1+0x580] ;  /* 0x0005800001d67983 */ /* 0x000f280000300800 */
[----:B------:R1:W-:Y:S01]  /*24fb0*/  LDGSTS.E [R6+0x14004], desc[UR60][R8.64], P1 ;  /* 0x1400400008067fae */ /* 0x0003e2000892187c */
[----:B------:R-:W-:-:S02]  /*24fc0*/  ISETP.GT.AND P1, PT, R5, 0x53, PT ;  /* 0x000000530500780c */ /* 0x000fc40003f24270 */
[----:B-1----:R-:W-:Y:S01]  /*24fd0*/  MOV R8, R11 ;  /* 0x0000000b00087202 */ /* 0x002fe20000000f00 */
[----:B------:R-:W-:Y:S02]  /*24fe0*/  IMAD.MOV.U32 R9, RZ, RZ, R213 ;  /* 0x000000ffff097224 */ /* 0x000fe400078e00d5 */
        /* <DEDUP_REMOVED lines=10> */
[----:B------:R-:W-:-:S03]  /*25090*/  MOV R8, R12 ;  /* 0x0000000c00087202 */ /* 0x000fc60000000f00 */
[----:B------:R-:W-:Y:S01]  /*250a0*/  IMAD.X R7, R7, 0x1, R0, P4 ;  /* 0x0000000107077824 */ /* 0x000fe200020e0600 */
[----:B------:R1:W-:Y:S01]  /*250b0*/  STL [R1+0x56c], R212 ;  /* 0x00056cd401007387 */ /* 0x0003e20000100800 */
[----:B------:R-:W-:-:S03]  /*250c0*/  IMAD.MOV.U32 R9, RZ, RZ, R212 ;  /* 0x000000ffff097224 */ /* 0x000fc600078e00d4 */
[----:B------:R-:W-:Y:S04]  /*250d0*/  STL [R1+0x578], R3 ;  /* 0x0005780301007387 */ /* 0x000fe80000100800 */
[----:B------:R2:W-:Y:S04]  /*250e0*/  STL [R1+0x574], R7 ;  /* 0x0005740701007387 */ /* 0x0005e80000100800 */
[----:B-1----:R-:W3:Y:S04]  /*250f0*/  LDL.LU R212, [R1+0x74c] ;  /* 0x00074c0001d47983 */ /* 0x002ee80000300800 */
[----:B------:R-:W3:Y:S04]  /*25100*/  LDL.LU R12, [R1+0x750] ;  /* 0x00075000010c7983 */ /* 0x000ee80000300800 */
[----:B------:R1:W-:Y:S02]  /*25110*/  LDGSTS.E [R6+0x14008], desc[UR60][R8.64], P2 ;  /* 0x1400800008067fae */ /* 0x0003e4000912187c */
        /* <DEDUP_REMOVED lines=12> */
[----:B------:R-:W-:Y:S03]  /*251e0*/  STL [R1+0x580], R214 ;  /* 0x000580d601007387 */ /* 0x000fe60000100800 */
[----:B------:R-:W-:Y:S01]  /*251f0*/  IMAD.MOV.U32 R9, RZ, RZ, R215 ;  /* 0x000000ffff097224 */ /* 0x000fe200078e00d7 */
[----:B------:R-:W-:Y:S04]  /*25200*/  STL [R1+0x57c], R215 ;  /* 0x00057cd701007387 */ /* 0x000fe80000100800 */
[----:B------:R1:W-:Y:S01]  /*25210*/  LDGSTS.E [R6+0x1400c], desc[UR60][R8.64], P1 ;  /* 0x1400c00008067fae */ /* 0x0003e2000892187c */
[----:B---3--:R-:W-:-:S05]  /*25220*/  IADD3 R11, P4, R11, R2, RZ ;  /* 0x000000020b0b7210 */ /* 0x008fca0007f9e0ff */
[----:B------:R-:W-:Y:S01]  /*25230*/  IMAD.X R213, R213, 0x1, R0, P4 ;  /* 0x00000001d5d57824 */ /* 0x000fe200020e0600 */
[----:B------:R-:W-:Y:S01]  /*25240*/  STL [R1+0x748], R11 ;  /* 0x0007480b01007387 */ /* 0x000fe20000100800 */
[----:B-1----:R-:W-:Y:S02]  /*25250*/  MOV R8, R11 ;  /* 0x0000000b00087202 */ /* 0x002fe40000000f00 */
[----:B------:R-:W-:Y:S01]  /*25260*/  IMAD.MOV.U32 R9, RZ, RZ, R213 ;  /* 0x000000ffff097224 */ /* 0x000fe200078e00d5 */
[----:B------:R1:W-:Y:S01]  /*25270*/  STL [R1+0x744], R213 ;  /* 0x000744d501007387 */ /* 0x0003e20000100800 */
[----:B------:R-:W-:-:S03]  /*25280*/  ISETP.GT.AND P1, PT, R5, 0x71, PT ;  /* 0x000000710500780c */ /* 0x000fc60003f24270 */
[----:B------:R3:W-:Y:S04]  /*25290*/  LDGSTS.E [R6+0x18000], desc[UR60][R8.64], P2 ;  /* 0x1800000008067fae */ /* 0x0007e8000912187c */
[----:B-1----:R-:W4:Y:S04]  /*252a0*/  LDL.LU R213, [R1+0x75c] ;  /* 0x00075c0001d57983 */ /* 0x002f280000300800 */
[----:B------:R-:W4:Y:S01]  /*252b0*/  LDL.LU R11, [R1+0x760] ;  /* 0x00076000010b7983 */ /* 0x000f220000300800 */
[----:B---3--:R-:W-:-:S03]  /*252c0*/  SEL R8, RZ, 0x4, !P1 ;  /* 0x00000004ff087807 */ /* 0x008fc60004800000 */
[----:B------:R-:W3:Y:S04]  /*252d0*/  LDL.LU R215, [R1+0x764] ;  /* 0x0007640001d77983 */ /* 0x000ee80000300800 */
[----:B------:R-:W3:Y:S01]  /*252e0*/  LDL.LU R214, [R1+0x768] ;  /* 0x0007680001d67983 */ /* 0x000ee20000300800 */
[----:B------:R-:W-:-:S04]  /*252f0*/  SEL R8, R8, RZ, !P0 ;  /* 0x000000ff08087207 */ /* 0x000fc80004000000 */
[----:B------:R-:W-:Y:S02]  /*25300*/  ISETP.NE.U32.AND P1, PT, R8, RZ, PT ;  /* 0x000000ff0800720c */ /* 0x000fe40003f25070 */
[----:B------:R-:W-:-:S05]  /*25310*/  IADD3 R12, P3, R12, R2, RZ ;  /* 0x000000020c0c7210 */ /* 0x000fca0007f7e0ff */
[----:B------:R-:W-:Y:S01]  /*25320*/  IMAD.X R212, R212, 0x1, R0, P3 ;  /* 0x00000001d4d47824 */ /* 0x000fe200018e0600 */
[----:B------:R-:W-:Y:S01]  /*25330*/  MOV R8, R12 ;  /* 0x0000000c00087202 */ /* 0x000fe20000000f00 */
[----:B------:R-:W-:Y:S02]  /*25340*/  STL [R1+0x750], R12 ;  /* 0x0007500c01007387 */ /* 0x000fe40000100800 */
[----:B------:R-:W-:Y:S02]  /*25350*/  IMAD.MOV.U32 R9, RZ, RZ, R212 ;  /* 0x000000ffff097224 */ /* 0x000fe400078e00d4 */
[----:B------:R1:W-:Y:S04]  /*25360*/  STL [R1+0x74c], R212 ;  /* 0x00074cd401007387 */ /* 0x0003e80000100800 */
[----:B------:R1:W-:Y:S01]  /*25370*/  LDGSTS.E [R6+0x1c000], desc[UR60][R8.64], P2 ;  /* 0x1c00000008067fae */ /* 0x0003e2000912187c */
[----:B--2---:R-:W-:-:S05]  /*25380*/  IADD3 R3, P4, R3, R2, RZ ;  /* 0x0000000203037210 */ /* 0x004fca0007f9e0ff */
[----:B------:R-:W-:Y:S01]  /*25390*/  IMAD.X R7, R7, 0x1, R0, P4 ;  /* 0x0000000107077824 */ /* 0x000fe200020e0600 */
[----:B------:R-:W-:Y:S03]  /*253a0*/  STL [R1+0x758], R3 ;  /* 0x0007580301007387 */ /* 0x000fe60000100800 */
[----:B-1----:R-:W-:Y:S01]  /*253b0*/  IMAD.MOV.U32 R9, RZ, RZ, R7 ;  /* 0x000000ffff097224 */ /* 0x002fe200078e0007 */
[----:B------:R1:W-:Y:S04]  /*253c0*/  STL [R1+0x754], R7 ;  /* 0x0007540701007387 */ /* 0x0003e80000100800 */
[----:B------:R-:W2:Y:S04]  /*253d0*/  LDL.LU R212, [R1+0x76c] ;  /* 0x00076c0001d47983 */ /* 0x000ea80000300800 */
[----:B-1----:R-:W2:Y:S01]  /*253e0*/  LDL.LU R7, [R1+0x770] ;  /* 0x0007700001077983 */ /* 0x002ea20000300800 */
[----:B------:R-:W-:Y:S01]  /*253f0*/  IMAD.MOV.U32 R8, RZ, RZ, R3 ;  /* 0x000000ffff087224 */ /* 0x000fe200078e0003 */
[----:B------:R-:W-:-:S02]  /*25400*/  ISETP.GT.AND P2, PT, R5, 0x72, PT ;  /* 0x000000720500780c */ /* 0x000fc40003f44270 */
[----:B------:R-:W2:Y:S04]  /*25410*/  LDL.LU R12, [R1+0x778] ;  /* 0x00077800010c7983 */ /* 0x000ea80000300800 */
[----:B------:R1:W-:Y:S04]  /*25420*/  LDGSTS.E [R6+0x18004], desc[UR60][R8.64], P1 ;  /* 0x1800400008067fae */ /* 0x0003e8000892187c */
[----:B------:R-:W2:Y:S01]  /*25430*/  LDL.LU R3, [R1+0x780] ;  /* 0x0007800001037983 */ /* 0x000ea20000300800 */
[----:B-1----:R-:W-:-:S04]  /*25440*/  SEL R8, RZ, 0x4, !P2 ;  /* 0x00000004ff087807 */ /* 0x002fc80005000000 */
[----:B------:R-:W-:-:S04]  /*25450*/  SEL R8, R8, RZ, !P0 ;  /* 0x000000ff08087207 */ /* 0x000fc80004000000 */
[----:B------:R-:W-:Y:S02]  /*25460*/  ISETP.NE.U32.AND P2, PT, R8, RZ, PT ;  /* 0x000000ff0800720c */ /* 0x000fe40003f45070 */
[----:B----4-:R-:W-:-:S04]  /*25470*/  IADD3 R11, P3, R11, R2, RZ ;  /* 0x000000020b0b7210 */ /* 0x010fc80007f7e0ff */
[----:B------:R-:W-:Y:S01]  /*25480*/  IADD3.X R213, R213, R0, RZ, P3, !PT ;  /* 0x00000000d5d57210 */ /* 0x000fe20001ffe4ff */
[----:B------:R-:W-:Y:S01]  /*25490*/  STL [R1+0x760], R11 ;  /* 0x0007600b01007387 */ /* 0x000fe20000100800 */
[----:B---3--:R-:W-:-:S03]  /*254a0*/  IADD3 R214, P4, R214, R2, RZ ;  /* 0x00000002d6d67210 */ /* 0x008fc60007f9e0ff */
[----:B------:R1:W-:Y:S01]  /*254b0*/  STL [R1+0x75c], R213 ;  /* 0x00075cd501007387 */ /* 0x0003e20000100800 */
[----:B------:R-:W-:Y:S02]  /*254c0*/  IMAD.MOV.U32 R9, RZ, RZ, R213 ;  /* 0x000000ffff097224 */ /* 0x000fe400078e00d5 */
[----:B------:R-:W-:Y:S01]  /*254d0*/  IMAD.MOV.U32 R8, RZ, RZ, R11 ;  /* 0x000000ffff087224 */ /* 0x000fe200078e000b */
[----:B------:R-:W-:Y:S01]  /*254e0*/  STL [R1+0x768], R214 ;  /* 0x000768d601007387 */ /* 0x000fe20000100800 */
[----:B------:R-:W-:-:S03]  /*254f0*/  IMAD.X R215, R215, 0x1, R0, P4 ;  /* 0x00000001d7d77824 */ /* 0x000fc600020e0600 */
[----:B------:R3:W-:Y:S04]  /*25500*/  LDGSTS.E [R6+0x1c004], desc[UR60][R8.64], P1 ;  /* 0x1c00400008067fae */ /* 0x0007e8000892187c */
[----:B-1----:R-:W4:Y:S01]  /*25510*/  LDL.LU R213, [R1+0x774] ;  /* 0x0007740001d57983 */ /* 0x002f220000300800 */
[----:B------:R-:W-:-:S03]  /*25520*/  ISETP.GT.AND P1, PT, R5, 0x73, PT ;  /* 0x000000730500780c */ /* 0x000fc60003f24270 */
[----:B------:R-:W-:Y:S01]  /*25530*/  STL [R1+0x764], R215 ;  /* 0x000764d701007387 */ /* 0x000fe20000100800 */
[----:B---3--:R-:W-:Y:S01]  /*25540*/  MOV R8, R214 ;  /* 0x000000d600087202 */ /* 0x008fe20000000f00 */
[----:B------:R-:W-:Y:S02]  /*25550*/  IMAD.MOV.U32 R9, RZ, RZ, R215 ;  /* 0x000000ffff097224 */ /* 0x000fe400078e00d7 */
[----:B------:R-:W3:Y:S04]  /*25560*/  LDL.LU R11, [R1+0x77c] ;  /* 0x00077c00010b7983 */ /* 0x000ee80000300800 */
[----:B------:R1:W-:Y:S02]  /*25570*/  LDGSTS.E [R6+0x18008], desc[UR60][R8.64], P2 ;  /* 0x1800800008067fae */ /* 0x0003e4000912187c */
[----:B-1----:R-:W-:-:S04]  /*25580*/  SEL R8, RZ, 0x4, !P1 ;  /* 0x00000004ff087807 */ /* 0x002fc80004800000 */
[----:B------:R-:W-:-:S04]  /*25590*/  SEL R8, R8, RZ, !P0 ;  /* 0x000000ff08087207 */ /* 0x000fc80004000000 */
[----:B------:R-:W-:Y:S02]  /*255a0*/  ISETP.NE.U32.AND P1, PT, R8, RZ, PT ;  /* 0x000000ff0800720c */ /* 0x000fe40003f25070 */
[----:B--2---:R-:W-:-:S05]  /*255b0*/  IADD3 R7, P3, R7, R2, RZ ;  /* 0x0000000207077210 */ /* 0x004fca0007f7e0ff */
[----:B------:R-:W-:Y:S01]  /*255c0*/  IMAD.X R212, R212, 0x1, R0, P3 ;  /* 0x00000001d4d47824 */ /* 0x000fe200018e0600 */
[----:B------:R-:W-:Y:S01]  /*255d0*/  STL [R1+0x770], R7 ;  /* 0x0007700701007387 */ /* 0x000fe20000100800 */
[----:B------:R-:W-:-:S03]  /*255e0*/  IMAD.MOV.U32 R8, RZ, RZ, R7 ;  /* 0x000000ffff087224 */ /* 0x000fc600078e0007 */
[----:B------:R1:W-:Y:S01]  /*255f0*/  STL [R1+0x76c], R212 ;  /* 0x00076cd401007387 */ /* 0x0003e20000100800 */
[----:B------:R-:W-:-:S05]  /*25600*/  MOV R9, R212 ;  /* 0x000000d400097202 */ /* 0x000fca0000000f00 */
[----:B------:R2:W-:Y:S04]  /*25610*/  LDGSTS.E [R6+0x1c008], desc[UR60][R8.64], P2 ;  /* 0x1c00800008067fae */ /* 0x0005e8000912187c */
[----:B-1----:R-:W3:Y:S04]  /*25620*/  LDL.LU R212, [R1+0x184] ;  /* 0x0001840001d47983 */ /* 0x002ee80000300800 */
[----:B------:R-:W3:Y:S01]  /*25630*/  LDL.LU R7, [R1+0x188] ;  /* 0x0001880001077983 */ /* 0x000ee20000300800 */
[-C--:B------:R-:W-:Y:S02]  /*25640*/  IADD3 R12, P2, R12, R2.reuse, RZ ;  /* 0x000000020c0c7210 */ /* 0x080fe40007f5e0ff */
[----:B------:R-:W-:-:S03]  /*25650*/  IADD3 R3, P3, R3, R2, RZ ;  /* 0x0000000203037210 */ /* 0x000fc60007f7e0ff */
[----:B--2---:R-:W-:Y:S01]  /*25660*/  IMAD.MOV.U32 R8, RZ, RZ, R12 ;  /* 0x000000ffff087224 */ /* 0x004fe200078e000c */
[----:B------:R-:W-:Y:S01]  /*25670*/  STL [R1+0x778], R12 ;  /* 0x0007780c01007387 */ /* 0x000fe20000100800 */
[----:B----4-:R-:W-:-:S05]  /*25680*/  IMAD.X R213, R213, 0x1, R0, P2 ;  /* 0x00000001d5d57824 */ /* 0x010fca00010e0600 */
[----:B------:R-:W-:Y:S01]  /*25690*/  MOV R9, R213 ;  /* 0x000000d500097202 */ /* 0x000fe20000000f00 */
[----:B------:R1:W-:Y:S01]  /*256a0*/  STL [R1+0x774], R213 ;  /* 0x000774d501007387 */ /* 0x0003e20000100800 */
[----:B---3--:R-:W-:-:S03]  /*256b0*/  IMAD.X R11, R11, 0x1, R0, P3 ;  /* 0x000000010b0b7824 */ /* 0x008fc600018e0600 */
[----:B------:R2:W-:Y:S04]  /*256c0*/  LDGSTS.E [R6+0x1800c], desc[UR60][R8.64], P1 ;  /* 0x1800c00008067fae */ /* 0x0005e8000892187c */
[----:B------:R-:W-:Y:S04]  /*256d0*/  STL [R1+0x780], R3 ;  /* 0x0007800301007387 */ /* 0x000fe80000100800 */
[----:B------:R3:W-:Y:S01]  /*256e0*/  STL [R1+0x77c], R11 ;  /* 0x00077c0b01007387 */ /* 0x0007e20000100800 */
[----:B--2---:R-:W-:-:S03]  /*256f0*/  IMAD.MOV.U32 R8, RZ, RZ, R3 ;  /* 0x000000ffff087224 */ /* 0x004fc600078e0003 */
[----:B-1----:R-:W2:Y:S01]  /*25700*/  LDL.LU R213, [R1+0x18c] ;  /* 0x00018c0001d57983 */ /* 0x002ea20000300800 */
[----:B------:R-:W-:-:S03]  /*25710*/  IMAD.MOV.U32 R9, RZ, RZ, R11 ;  /* 0x000000ffff097224 */ /* 0x000fc600078e000b */
[----:B------:R-:W4:Y:S04]  /*25720*/  LDL.LU R12, [R1+0x190] ;  /* 0x00019000010c7983 */ /* 0x000f280000300800 */
[----:B---3--:R-:W3:Y:S04]  /*25730*/  LDL.LU R11, [R1+0x194] ;  /* 0x00019400010b7983 */ /* 0x008ee80000300800 */
[----:B------:R1:W-:Y:S01]  /*25740*/  LDGSTS.E [R6+0x1c00c], desc[UR60][R8.64], P1 ;  /* 0x1c00c00008067fae */ /* 0x0003e2000892187c */
[----:B------:R-:W-:-:S03]  /*25750*/  ISETP.GT.AND P1, PT, R5, 0x14, PT ;  /* 0x000000140500780c */ /* 0x000fc60003f24270 */
[----:B------:R-:W3:Y:S01]  /*25760*/  LDL.LU R3, [R1+0x198] ;  /* 0x0001980001037983 */ /* 0x000ee20000300800 */
[----:B-1----:R-:W-:Y:S02]  /*25770*/  SEL R6, RZ, 0x4, !P1 ;  /* 0x00000004ff067807 */ /* 0x002fe40004800000 */
[----:B------:R-:W-:-:S05]  /*25780*/  IADD3 R7, P1, R7, R2, RZ ;  /* 0x0000000207077210 */ /* 0x000fca0007f3e0ff */
[----:B------:R-:W-:Y:S01]  /*25790*/  IMAD.X R212, R212, 0x1, R0, P1 ;  /* 0x00000001d4d47824 */ /* 0x000fe200008e0600 */
[----:B------:R-:W-:Y:S01]  /*257a0*/  STL [R1+0x188], R7 ;  /* 0x0001880701007387 */ /* 0x000fe20000100800 */
[----:B------:R-:W-:-:S03]  /*257b0*/  IMAD.MOV.U32 R8, RZ, RZ, R7 ;  /* 0x000000ffff087224 */ /* 0x000fc600078e0007 */
[----:B------:R1:W-:Y:S01]  /*257c0*/  STL [R1+0x184], R212 ;  /* 0x000184d401007387 */ /* 0x0003e20000100800 */
[----:B------:R-:W-:-:S03]  /*257d0*/  IMAD.MOV.U32 R9, RZ, RZ, R212 ;  /* 0x000000ffff097224 */ /* 0x000fc600078e00d4 */
[----:B------:R-:W3:Y:S04]  /*257e0*/  LDL.LU R215, [R1+0x19c] ;  /* 0x00019c0001d77983 */ /* 0x000ee80000300800 */
[----:B------:R-:W3:Y:S04]  /*257f0*/  LDL.LU R214, [R1+0x1a0] ;  /* 0x0001a00001d67983 */ /* 0x000ee80000300800 */
[----:B-1----:R-:W3:Y:S04]  /*25800*/  LDL.LU R212, [R1+0x1a4] ;  /* 0x0001a40001d47983 */ /* 0x002ee80000300800 */
[----:B------:R-:W3:Y:S01]  /*25810*/  LDL.LU R7, [R1+0x1a8] ;  /* 0x0001a80001077983 */ /* 0x000ee20000300800 */
[----:B------:R-:W-:-:S04]  /*25820*/  SEL R6, R6, RZ, !P0 ;  /* 0x000000ff06067207 */ /* 0x000fc80004000000 */
[----:B------:R-:W-:Y:S02]  /*25830*/  ISETP.NE.U32.AND P2, PT, R6, RZ, PT ;  /* 0x000000ff0600720c */ /* 0x000fe40003f45070 */
[----:B------:R-:W-:Y:S02]  /*25840*/  LOP3.LUT R6, R10, 0x50, RZ, 0x3c, !PT ;  /* 0x000000500a067812 */ /* 0x000fe400078e3cff */
[----:B------:R-:W-:Y:S02]  /*25850*/  ISETP.GT.AND P1, PT, R5, 0x15, PT ;  /* 0x000000150500780c */ /* 0x000fe40003f24270 */
[----:B------:R-:W-:-:S07]  /*25860*/  IADD3 R6, R6, UR5, RZ ;  /* 0x0000000506067c10 */ /* 0x000fce000fffe0ff */
[----:B------:R1:W-:Y:S02]  /*25870*/  LDGSTS.E [R6], desc[UR60][R8.64], P2 ;  /* 0x0000000008067fae */ /* 0x0003e4000912187c */
[----:B-1----:R-:W-:-:S04]  /*25880*/  SEL R8, RZ, 0x4, !P1 ;  /* 0x00000004ff087807 */ /* 0x002fc80004800000 */
[----:B------:R-:W-:-:S04]  /*25890*/  SEL R8, R8, RZ, !P0 ;  /* 0x000000ff08087207 */ /* 0x000fc80004000000 */
[----:B------:R-:W-:Y:S02]  /*258a0*/  ISETP.NE.U32.AND P1, PT, R8, RZ, PT ;  /* 0x000000ff0800720c */ /* 0x000fe40003f25070 */
[----:B----4-:R-:W-:-:S05]  /*258b0*/  IADD3 R12, P3, R12, R2, RZ ;  /* 0x000000020c0c7210 */ /* 0x010fca0007f7e0ff */
[----:B--2---:R-:W-:Y:S01]  /*258c0*/  IMAD.X R213, R213, 0x1, R0, P3 ;  /* 0x00000001d5d57824 */ /* 0x004fe200018e0600 */
[----:B------:R-:W-:Y:S01]  /*258d0*/  STL [R1+0x190], R12 ;  /* 0x0001900c01007387 */ /* 0x000fe20000100800 */
[----:B---3--:R-:W-:Y:S01]  /*258e0*/  IADD3 R3, P4, R3, R2, RZ ;  /* 0x0000000203037210 */ /* 0x008fe20007f9e0ff */
[----:B------:R-:W-:-:S03]  /*258f0*/  IMAD.MOV.U32 R8, RZ, RZ, R12 ;  /* 0x000000ffff087224 */ /* 0x000fc600078e000c */
        /* <DEDUP_REMOVED lines=8> */
[----:B------:R-:W4:Y:S01]  /*25980*/  LDL.LU R12, [R1+0x1b0] ;  /* 0x0001b000010c7983 */ /* 0x000f220000300800 */
[----:B-1----:R-:W-:Y:S01]  /*25990*/  IMAD.MOV.U32 R8, RZ, RZ, R3 ;  /* 0x000000ffff087224 */ /* 0x002fe200078e0003 */
[----:B------:R-:W-:Y:S02]  /*259a0*/  MOV R9, R11 ;  /* 0x0000000b00097202 */ /* 0x000fe40000000f00 */
[----:B--2---:R-:W2:Y:S04]  /*259b0*/  LDL.LU R11, [R1+0x1b4] ;  /* 0x0001b400010b7983 */ /* 0x004ea80000300800 */
[----:B------:R-:W2:Y:S04]  /*259c0*/  LDL.LU R3, [R1+0x1b8] ;  /* 0x0001b80001037983 */ /* 0x000ea80000300800 */
[----:B------:R1:W-:Y:S02]  /*259d0*/  LDGSTS.E [R6+0x4], desc[UR60][R8.64], P1 ;  /* 0x0000400008067fae */ /* 0x0003e4000892187c */
[----:B-1----:R-:W-:-:S04]  /*259e0*/  SEL R8, RZ, 0x4, !P2 ;  /* 0x00000004ff087807 */ /* 0x002fc80005000000 */
[----:B------:R-:W-:-:S04]  /*259f0*/  SEL R8, R8, RZ, !P0 ;  /* 0x000000ff08087207 */ /* 0x000fc80004000000 */
[----:B------:R-:W-:Y:S02]  /*25a00*/  ISETP.NE.U32.AND P2, PT, R8, RZ, PT ;  /* 0x000000ff0800720c */ /* 0x000fe40003f45070 */
[----:B------:R-:W-:-:S05]  /*25a10*/  IADD3 R214, P3, R214, R2, RZ ;  /* 0x00000002d6d67210 */ /* 0x000fca0007f7e0ff */
[----:B------:R-:W-:Y:S01]  /*25a20*/  IMAD.X R215, R215, 0x1, R0, P3 ;  /* 0x00000001d7d77824 */ /* 0x000fe200018e0600 */
[----:B------:R-:W-:Y:S01]  /*25a30*/  IADD3 R7, P4, R7, R2, RZ ;  /* 0x0000000207077210 */ /* 0x000fe20007f9e0ff */
[----:B------:R-:W-:Y:S01]  /*25a40*/  STL [R1+0x1a0], R214 ;  /* 0x0001a0d601007387 */ /* 0x000fe20000100800 */
[----:B------:R-:W-:-:S03]  /*25a50*/  IMAD.MOV.U32 R8, RZ, RZ, R214 ;  /* 0x000000ffff087224 */ /* 0x000fc600078e00d6 */
[----:B------:R-:W-:Y:S01]  /*25a60*/  IMAD.X R212, R212, 0x1, R0, P4 ;  /* 0x00000001d4d47824 */ /* 0x000fe200020e0600 */
[----:B------:R1:W-:Y:S01]  /*25a70*/  STL [R1+0x19c], R215 ;  /* 0x00019cd701007387 */ /* 0x0003e20000100800 */
[----:B------:R-:W-:-:S03]  /*25a80*/  MOV R9, R215 ;  /* 0x000000d700097202 */ /* 0x000fc60000000f00 */
        /* <DEDUP_REMOVED lines=34> */
[----:B------:R-:W-:Y:S02]  /*25cb0*/  SEL R8, R8, RZ, !P0 ;  /* 0x000000ff08087207 */ /* 0x000fe40004000000 */
[----:B------:R-:W-:-:S05]  /*25cc0*/  IADD3 R214, P3, R214, R2, RZ ;  /* 0x00000002d6d67210 */ /* 0x000fca0007f7e0ff */
[----:B------:R-:W-:Y:S01]  /*25cd0*/  IMAD.X R215, R215, 0x1, R0, P3 ;  /* 0x00000001d7d77824 */ /* 0x000fe200018e0600 */
[----:B------:R-:W-:Y:S01]  /*25ce0*/  ISETP.NE.U32.AND P2, PT, R8, RZ, PT ;  /* 0x000000ff0800720c */ /* 0x000fe20003f45070 */
[----:B------:R-:W-:Y:S01]  /*25cf0*/  IMAD.MOV.U32 R8, RZ, RZ, R214 ;  /* 0x000000ffff087224 */ /* 0x000fe200078e00d6 */
[----:B------:R-:W-:Y:S02]  /*25d00*/  STL [R1+0x1c0], R214 ;  /* 0x0001c0d601007387 */ /* 0x000fe40000100800 */
[----:B------:R-:W-:Y:S02]  /*25d10*/  MOV R9, R215 ;  /* 0x000000d700097202 */ /* 0x000fe40000000f00 */
[----:B------:R1:W-:Y:S04]  /*25d20*/  STL [R1+0x1bc], R215 ;  /* 0x0001bcd701007387 */ /* 0x0003e80000100800 */
[----:B------:R1:W-:Y:S01]  /*25d30*/  LDGSTS.E [R6+0x400c], desc[UR60][R8.64], P1 ;  /* 0x0400c00008067fae */ /* 0x0003e2000892187c */
[----:B------:R-:W-:-:S05]  /*25d40*/  IADD3 R7, P4, R7, R2, RZ ;  /* 0x0000000207077210 */ /* 0x000fca0007f9e0ff */
[----:B------:R-:W-:Y:S01]  /*25d50*/  IMAD.X R212, R212, 0x1, R0, P4 ;  /* 0x00000001d4d47824 */ /* 0x000fe200020e0600 */
[----:B------:R-:W-:Y:S01]  /*25d60*/  STL [R1+0x388], R7 ;  /* 0x0003880701007387 */ /* 0x000fe20000100800 */
[----:B-1----:R-:W-:-:S03]  /*25d70*/  IMAD.MOV.U32 R8, RZ, RZ, R7 ;  /* 0x000000ffff087224 */ /* 0x002fc600078e0007 */
[----:B------:R1:W-:Y:S01]  /*25d80*/  STL [R1+0x384], R212 ;  /* 0x000384d401007387 */ /* 0x0003e20000100800 */
[----:B------:R-:W-:-:S03]  /*25d90*/  IMAD.MOV.U32 R9, RZ, RZ, R212 ;  /* 0x000000ffff097224 */ /* 0x000fc600078e00d4 */
[----:B------:R-:W2:Y:S04]  /*25da0*/  LDL.LU R215, [R1+0x39c] ;  /* 0x00039c0001d77983 */ /* 0x000ea80000300800 */
[----:B------:R-:W2:Y:S04]  /*25db0*/  LDL.LU R214, [R1+0x3a0] ;  /* 0x0003a00001d67983 */ /* 0x000ea80000300800 */
[----:B-1----:R-:W2:Y:S04]  /*25dc0*/  LDL.LU R212, [R1+0x3a4] ;  /* 0x0003a40001d47983 */ /* 0x002ea80000300800 */
        /* <DEDUP_REMOVED lines=17> */
[----:B------:R1:W-:Y:S04]  /*25ee0*/  LDGSTS.E [R6+0xc000], desc[UR60][R8.64], P2 ;  /* 0x0c00000008067fae */ /* 0x0003e8000912187c */
[----:B------:R-:W4:Y:S01]  /*25ef0*/  LDL.LU R12, [R1+0x3b0] ;  /* 0x0003b000010c7983 */ /* 0x000f220000300800 */
[----:B------:R-:W-:-:S02]  /*25f00*/  ISETP.GT.AND P2, PT, R5, 0x36, PT ;  /* 0x000000360500780c */ /* 0x000fc40003f44270 */
[----:B-1----:R-:W-:Y:S01]  /*25f10*/  MOV R9, R11 ;  /* 0x0000000b00097202 */ /* 0x002fe20000000f00 */
[----:B------:R-:W-:Y:S01]  /*25f20*/  IMAD.MOV.U32 R8, RZ, RZ, R3 ;  /* 0x000000ffff087224 */ /* 0x000fe200078e0003 */
        /* <DEDUP_REMOVED lines=31> */
[----:B------:R-:W-:Y:S01]  /*26120*/  IMAD.MOV.U32 R8, RZ, RZ, R12 ;  /* 0x000000ffff087224 */ /* 0x000fe200078e000c */
[----:B--2---:R-:W-:Y:S01]  /*26130*/  IADD3 R3, P4, R3, R2, RZ ;  /* 0x0000000203037210 */ /* 0x004fe20007f9e0ff */
[----:B------:R-:W-:-:S03]  /*26140*/  IMAD.MOV.U32 R9, RZ, RZ, R213 ;  /* 0x000000ffff097224 */ /* 0x000fc600078e00d5 */
[----:B------:R-:W-:Y:S01]  /*26150*/  IADD3.X R11, R11, R0, RZ, P4, !PT ;  /* 0x000000000b0b7210 */ /* 0x000fe200027fe4ff */
[----:B------:R1:W-:Y:S04]  /*26160*/  STL [R1+0x3ac], R213 ;  /* 0x0003acd501007387 */ /* 0x0003e80000100800 */
        /* <DEDUP_REMOVED lines=49> */
[----:B-1----:R-:W-:Y:S01]  /*26480*/  MOV R9, R11 ;  /* 0x0000000b00097202 */ /* 0x002fe20000000f00 */
[----:B------:R-:W-:-:S02]  /*26490*/  IMAD.MOV.U32 R8, RZ, RZ, R3 ;  /* 0x000000ffff087224 */ /* 0x000fc400078e0003 */
[----:B--2---:R-:W2:Y:S04]  /*264a0*/  LDL.LU R11, [R1+0x5b4] ;  /* 0x0005b400010b7983 */ /* 0x004ea80000300800 */
[----:B------:R-:W2:Y:S01]  /*264b0*/  LDL.LU R3, [R1+0x5b8] ;  /* 0x0005b80001037983 */ /* 0x000ea20000300800 */
[----:B------:R-:W-:-:S03]  /*264c0*/  ISETP.GT.AND P2, PT, R5, 0x56, PT ;  /* 0x000000560500780c */ /* 0x000fc60003f44270 */
[----:B------:R1:W-:Y:S02]  /*264d0*/  LDGSTS.E [R6+0x10004], desc[UR60][R8.64], P1 ;  /* 0x1000400008067fae */ /* 0x0003e4000892187c */
[----:B-1----:R-:W-:-:S04]  /*264e0*/  SEL R8, RZ, 0x4, !P2 ;  /* 0x00000004ff087807 */ /* 0x002fc80005000000 */
[----:B------:R-:W-:Y:S02]  /*264f0*/  SEL R8, R8, RZ, !P0 ;  /* 0x000000ff08087207 */ /* 0x000fe40004000000 */
[----:B------:R-:W-:-:S05]  /*26500*/  IADD3 R214, P3, R214, R2, RZ ;  /* 0x00000002d6d67210 */ /* 0x000fca0007f7e0ff */
[--C-:B------:R-:W-:Y:S01]  /*26510*/  IMAD.X R215, R215, 0x1, R0.reuse, P3 ;  /* 0x00000001d7d77824 */ /* 0x100fe200018e0600 */
[----:B------:R-:W-:Y:S01]  /*26520*/  IADD3 R7, P4, R7, R2, RZ ;  /* 0x0000000207077210 */ /* 0x000fe20007f9e0ff */
[----:B------:R-:W-:Y:S04]  /*26530*/  STL [R1+0x5a0], R214 ;  /* 0x0005a0d601007387 */ /* 0x000fe80000100800 */
[----:B------:R-:W-:Y:S01]  /*26540*/  IMAD.X R212, R212, 0x1, R0, P4 ;  /* 0x00000001d4d47824 */ /* 0x000fe200020e0600 */
[----:B------:R1:W-:Y:S01]  /*26550*/  STL [R1+0x59c], R215 ;  /* 0x00059cd701007387 */ /* 0x0003e20000100800 */
[----:B------:R-:W-:Y:S01]  /*26560*/  ISETP.NE.U32.AND P2, PT, R8, RZ, PT ;  /* 0x000000ff0800720c */ /* 0x000fe20003f45070 */
[----:B------:R-:W-:Y:S01]  /*26570*/  IMAD.MOV.U32 R8, RZ, RZ, R214 ;  /* 0x000000ffff087224 */ /* 0x000fe200078e00d6 */
[----:B------:R-:W-:Y:S01]  /*26580*/  MOV R9, R215 ;  /* 0x000000d700097202 */ /* 0x000fe20000000f00 */
        /* <DEDUP_REMOVED lines=17> */
[----:B--2---:R-:W-:-:S03]  /*266a0*/  IADD3 R3, P4, R3, R2, RZ ;  /* 0x0000000203037210 */ /* 0x004fc60007f9e0ff */
[----:B------:R1:W-:Y:S01]  /*266b0*/  STL [R1+0x5ac], R213 ;  /* 0x0005acd501007387 */ /* 0x0003e20000100800 */
[----:B------:R-:W-:Y:S01]  /*266c0*/  IADD3.X R11, R11, R0, RZ, P4, !PT ;  /* 0x000000000b0b7210 */ /* 0x000fe200027fe4ff */
[----:B------:R-:W-:Y:S02]  /*266d0*/  IMAD.MOV.U32 R8, RZ, RZ, R12 ;  /* 0x000000ffff087224 */ /* 0x000fe400078e000c */
[----:B------:R-:W-:Y:S01]  /*266e0*/  STL [R1+0x5b8], R3 ;  /* 0x0005b80301007387 */ /* 0x000fe20000100800 */
[----:B------:R-:W-:-:S03]  /*266f0*/  IMAD.MOV.U32 R9, RZ, RZ, R213 ;  /* 0x000000ffff097224 */ /* 0x000fc600078e00d5 */
        /* <DEDUP_REMOVED lines=17> */
[----:B------:R-:W-:Y:S04]  /*26810*/  STL [R1+0x5c0], R214 ;  /* 0x0005c0d601007387 */ /* 0x000fe80000100800 */
[----:B------:R-:W-:Y:S04]  /*26820*/  STL [R1+0x5bc], R215 ;  /* 0x0005bcd701007387 */ /* 0x000fe80000100800 */
[----:B------:R1:W-:Y:S01]  /*26830*/  LDGSTS.E [R6+0x1400c], desc[UR60][R8.64], P1 ;  /* 0x1400c00008067fae */ /* 0x0003e2000892187c */
[----:B------:R-:W-:-:S04]  /*26840*/  IADD3 R7, P4, R7, R2, RZ ;  /* 0x0000000207077210 */ /* 0x000fc80007f9e0ff */
[----:B------:R-:W-:Y:S01]  /*26850*/  IADD3.X R212, R212, R0, RZ, P4, !PT ;  /* 0x00000000d4d47210 */ /* 0x000fe200027fe4ff */
[----:B------:R-:W-:Y:S01]  /*26860*/  STL [R1+0x788], R7 ;  /* 0x0007880701007387 */ /* 0x000fe20000100800 */
[----:B-1----:R-:W-:-:S03]  /*26870*/  MOV R8, R7 ;  /* 0x0000000700087202 */ /* 0x002fc60000000f00 */
[----:B------:R1:W-:Y:S01]  /*26880*/  STL [R1+0x784], R212 ;  /* 0x000784d401007387 */ /* 0x0003e20000100800 */
[----:B------:R-:W-:Y:S01]  /*26890*/  IMAD.MOV.U32 R9, RZ, RZ, R212 ;  /* 0x000000ffff097224 */ /* 0x000fe200078e00d4 */
[----:B------:R-:W-:-:S04]  /*268a0*/  ISETP.GT.AND P1, PT, R5, 0x75, PT ;  /* 0x000000750500780c */ /* 0x000fc80003f24270 */
[----:B------:R1:W-:Y:S04]  /*268b0*/  LDGSTS.E [R6+0x18000], desc[UR60][R8.64], P2 ;  /* 0x1800000008067fae */ /* 0x0003e8000912187c */
[----:B-1----:R-:W2:Y:S04]  /*268c0*/  LDL.LU R212, [R1+0x79c] ;  /* 0x00079c0001d47983 */ /* 0x002ea80000300800 */
[----:B------:R-:W2:Y:S04]  /*268d0*/  LDL.LU R7, [R1+0x7a0] ;  /* 0x0007a00001077983 */ /* 0x000ea80000300800 */
[----:B------:R-:W2:Y:S04]  /*268e0*/  LDL.LU R215, [R1+0x7a4] ;  /* 0x0007a40001d77983 */ /* 0x000ea80000300800 */
[----:B------:R-:W2:Y:S01]  /*268f0*/  LDL.LU R214, [R1+0x7a8] ;  /* 0x0007a80001d67983 */ /* 0x000ea20000300800 */
[----:B------:R-:W-:-:S04]  /*26900*/  SEL R8, RZ, 0x4, !P1 ;  /* 0x00000004ff087807 */ /* 0x000fc80004800000 */
[----:B------:R-:W-:-:S04]  /*26910*/  SEL R8, R8, RZ, !P0 ;  /* 0x000000ff08087207 */ /* 0x000fc80004000000 */
[----:B------:R-:W-:Y:S02]  /*26920*/  ISETP.NE.U32.AND P1, PT, R8, RZ, PT ;  /* 0x000000ff0800720c */ /* 0x000fe40003f25070 */
[----:B----4-:R-:W-:-:S05]  /*26930*/  IADD3 R12, P3, R12, R2, RZ ;  /* 0x000000020c0c7210 */ /* 0x010fca0007f7e0ff */
[----:B---3--:R-:W-:Y:S02]  /*26940*/  IMAD.X R213, R213, 0x1, R0, P3 ;  /* 0x00000001d5d57824 */ /* 0x008fe400018e0600 */
[----:B------:R-:W-:Y:S02]  /*26950*/  IMAD.MOV.U32 R8, RZ, RZ, R12 ;  /* 0x000000ffff087224 */ /* 0x000fe400078e000c */
[----:B------:R-:W-:Y:S01]  /*26960*/  IMAD.MOV.U32 R9, RZ, RZ, R213 ;  /* 0x000000ffff097224 */ /* 0x000fe200078e00d5 */
[----:B------:R-:W-:Y:S04]  /*26970*/  STL [R1+0x790], R12 ;  /* 0x0007900c01007387 */ /* 0x000fe80000100800 */
[----:B------:R1:W-:Y:S04]  /*26980*/  STL [R1+0x78c], R213 ;  /* 0x00078cd501007387 */ /* 0x0003e80000100800 */
[----:B------:R3:W-:Y:S01]  /*26990*/  LDGSTS.E [R6+0x1c000], desc[UR60][R8.64], P2 ;  /* 0x1c00000008067fae */ /* 0x0007e2000912187c */
[----:B--2---:R-:W-:-:S04]  /*269a0*/  IADD3 R3, P4, R3, R2, RZ ;  /* 0x0000000203037210 */ /* 0x004fc80007f9e0ff */
[----:B------:R-:W-:Y:S01]  /*269b0*/  IADD3.X R11, R11, R0, RZ, P4, !PT ;  /* 0x000000000b0b7210 */ /* 0x000fe200027fe4ff */
[----:B------:R-:W-:Y:S04]  /*269c0*/  STL [R1+0x798], R3 ;  /* 0x0007980301007387 */ /* 0x000fe80000100800 */
[----:B------:R2:W-:Y:S01]  /*269d0*/  STL [R1+0x794], R11 ;  /* 0x0007940b01007387 */ /* 0x0005e20000100800 */
[----:B---3--:R-:W-:-:S03]  /*269e0*/  IMAD.MOV.U32 R9, RZ, RZ, R11 ;  /* 0x000000ffff097224 */ /* 0x008fc600078e000b */
[----:B-1----:R-:W3:Y:S04]  /*269f0*/  LDL.LU R213, [R1+0x7ac] ;  /* 0x0007ac0001d57983 */ /* 0x002ee80000300800 */
[----:B--2---:R-:W2:Y:S01]  /*26a00*/  LDL.LU R11, [R1+0x7b0] ;  /* 0x0007b000010b7983 */ /* 0x004ea20000300800 */
[----:B------:R-:W-:Y:S02]  /*26a10*/  MOV R8, R3 ;  /* 0x0000000300087202 */ /* 0x000fe40000000f00 */
[----:B------:R-:W-:Y:S01]  /*26a20*/  ISETP.GT.AND P2, PT, R5, 0x76, PT ;  /* 0x000000760500780c */ /* 0x000fe20003f44270 */
[----:B------:R-:W4:Y:S04]  /*26a30*/  LDL.LU R12, [R1+0x7b8] ;  /* 0x0007b800010c7983 */ /* 0x000f280000300800 */
[----:B------:R1:W-:Y:S04]  /*26a40*/  LDGSTS.E [R6+0x18004], desc[UR60][R8.64], P1 ;  /* 0x1800400008067fae */ /* 0x0003e8000892187c */
[----:B------:R-:W4:Y:S01]  /*26a50*/  LDL.LU R3, [R1+0x7c0] ;  /* 0x0007c00001037983 */ /* 0x000f220000300800 */
[----:B-1----:R-:W-:-:S04]  /*26a60*/  SEL R8, RZ, 0x4, !P2 ;  /* 0x00000004ff087807 */ /* 0x002fc80005000000 */
[----:B------:R-:W-:-:S04]  /*26a70*/  SEL R8, R8, RZ, !P0 ;  /* 0x000000ff08087207 */ /* 0x000fc80004000000 */
[----:B------:R-:W-:Y:S02]  /*26a80*/  ISETP.NE.U32.AND P2, PT, R8, RZ, PT ;  /* 0x000000ff0800720c */ /* 0x000fe40003f45070 */
[----:B------:R-:W-:-:S05]  /*26a90*/  IADD3 R7, P3, R7, R2, RZ ;  /* 0x0000000207077210 */ /* 0x000fca0007f7e0ff */
        /* <DEDUP_REMOVED lines=12> */
[----:B------:R-:W-:Y:S01]  /*26b60*/  MOV R8, R214 ;  /* 0x000000d600087202 */ /* 0x000fe20000000f00 */
[----:B------:R-:W-:Y:S01]  /*26b70*/  IMAD.MOV.U32 R9, RZ, RZ, R215 ;  /* 0x000000ffff097224 */ /* 0x000fe200078e00d7 */
[----:B------:R-:W-:-:S04]  /*26b80*/  ISETP.GT.AND P1, PT, R5, 0x77, PT ;  /* 0x000000770500780c */ /* 0x000fc80003f24270 */
[----:B------:R1:W-:Y:S02]  /*26b90*/  LDGSTS.E [R6+0x18008], desc[UR60][R8.64], P2 ;  /* 0x1800800008067fae */ /* 0x0003e4000912187c */
[----:B-1----:R-:W-:-:S04]  /*26ba0*/  SEL R8, RZ, 0x4, !P1 ;  /* 0x00000004ff087807 */ /* 0x002fc80004800000 */
[----:B------:R-:W-:-:S04]  /*26bb0*/  SEL R8, R8, RZ, !P0 ;  /* 0x000000ff08087207 */ /* 0x000fc80004000000 */
[----:B------:R-:W-:Y:S02]  /*26bc0*/  ISETP.NE.U32.AND P1, PT, R8, RZ, PT ;  /* 0x000000ff0800720c */ /* 0x000fe40003f25070 */
[----:B--2---:R-:W-:-:S05]  /*26bd0*/  IADD3 R11, P3, R11, R2, RZ ;  /* 0x000000020b0b7210 */ /* 0x004fca0007f7e0ff */
[----:B---3--:R-:W-:Y:S01]  /*26be0*/  IMAD.X R213, R213, 0x1, R0, P3 ;  /* 0x00000001d5d57824 */ /* 0x008fe200018e0600 */
[----:B------:R-:W-:Y:S01]  /*26bf0*/  STL [R1+0x7b0], R11 ;  /* 0x0007b00b01007387 */ /* 0x000fe20000100800 */
[----:B------:R-:W-:Y:S02]  /*26c00*/  MOV R8, R11 ;  /* 0x0000000b00087202 */ /* 0x000fe40000000f00 */
[----:B------:R-:W-:Y:S01]  /*26c10*/  IMAD.MOV.U32 R9, RZ, RZ, R213 ;  /* 0x000000ffff097224 */ /* 0x000fe200078e00d5 */
[----:B------:R1:W-:Y:S04]  /*26c20*/  STL [R1+0x7ac], R213 ;  /* 0x0007acd501007387 */ /* 0x0003e80000100800 */
[----:B------:R2:W-:Y:S04]  /*26c30*/  LDGSTS.E [R6+0x1c008], desc[UR60][R8.64], P2 ;  /* 0x1c00800008067fae */ /* 0x0005e8000912187c */
[----:B-1----:R-:W3:Y:S04]  /*26c40*/  LDL.LU R213, [R1+0x1c4] ;  /* 0x0001c40001d57983 */ /* 0x002ee80000300800 */
[----:B------:R-:W3:Y:S01]  /*26c50*/  LDL.LU R11, [R1+0x1c8] ;  /* 0x0001c800010b7983 */ /* 0x000ee20000300800 */
[----:B----4-:R-:W-:-:S02]  /*26c60*/  IADD3 R12, P2, R12, R2, RZ ;  /* 0x000000020c0c7210 */ /* 0x010fc40007f5e0ff */
[----:B------:R-:W-:-:S03]  /*26c70*/  IADD3 R3, P3, R3, R2, RZ ;  /* 0x0000000203037210 */ /* 0x000fc60007f7e0ff */
[----:B--2---:R-:W-:Y:S01]  /*26c80*/  IMAD.MOV.U32 R8, RZ, RZ, R12 ;  /* 0x000000ffff087224 */ /* 0x004fe200078e000c */
[----:B------:R-:W-:Y:S01]  /*26c90*/  STL [R1+0x7b8], R12 ;  /* 0x0007b80c01007387 */ /* 0x000fe20000100800 */
[----:B------:R-:W-:-:S04]  /*26ca0*/  IMAD.X R212, R212, 0x1, R0, P2 ;  /* 0x00000001d4d47824 */ /* 0x000fc800010e0600 */
[----:B------:R-:W-:Y:S01]  /*26cb0*/  IMAD.MOV.U32 R9, RZ, RZ, R212 ;  /* 0x000000ffff097224 */ /* 0x000fe200078e00d4 */
[----:B------:R1:W-:Y:S01]  /*26cc0*/  STL [R1+0x7b4], R212 ;  /* 0x0007b4d401007387 */ /* 0x0003e20000100800 */
[----:B------:R-:W-:-:S03]  /*26cd0*/  IADD3.X R7, R7, R0, RZ, P3, !PT ;  /* 0x0000000007077210 */ /* 0x000fc60001ffe4ff */
[----:B------:R-:W-:Y:S04]  /*26ce0*/  STL [R1+0x7c0], R3 ;  /* 0x0007c00301007387 */ /* 0x000fe80000100800 */
[----:B------:R2:W-:Y:S04]  /*26cf0*/  STL [R1+0x7bc], R7 ;  /* 0x0007bc0701007387 */ /* 0x0005e80000100800 */
[----:B------:R4:W-:Y:S04]  /*26d00*/  LDGSTS.E [R6+0x1800c], desc[UR60][R8.64], P1 ;  /* 0x1800c00008067fae */ /* 0x0009e8000892187c */
[----:B-1----:R-:W3:Y:S04]  /*26d10*/  LDL.LU R212, [R1+0x1cc] ;  /* 0x0001cc0001d47983 */ /* 0x002ee80000300800 */
[----:B------:R-:W3:Y:S01]  /*26d20*/  LDL.LU R12, [R1+0x1d0] ;  /* 0x0001d000010c7983 */ /* 0x000ee20000300800 */
[----:B----4-:R-:W-:Y:S01]  /*26d30*/  IMAD.MOV.U32 R9, RZ, RZ, R7 ;  /* 0x000000ffff097224 */ /* 0x010fe200078e0007 */
[----:B------:R-:W-:-:S02]  /*26d40*/  MOV R8, R3 ;  /* 0x0000000300087202 */ /* 0x000fc40000000f00 */
[----:B--2---:R-:W2:Y:S04]  /*26d50*/  LDL.LU R7, [R1+0x1d4] ;  /* 0x0001d40001077983 */ /* 0x004ea80000300800 */
[----:B------:R-:W4:Y:S04]  /*26d60*/  LDL.LU R3, [R1+0x1d8] ;  /* 0x0001d80001037983 */ /* 0x000f280000300800 */
[----:B------:R1:W-:Y:S01]  /*26d70*/  LDGSTS.E [R6+0x1c00c], desc[UR60][R8.64], P1 ;  /* 0x1c00c00008067fae */ /* 0x0003e2000892187c */
[----:B------:R-:W-:-:S04]  /*26d80*/  ISETP.GT.AND P1, PT, R5, 0x18, PT ;  /* 0x000000180500780c */ /* 0x000fc80003f24270 */
[----:B-1----:R-:W-:-:S04]  /*26d90*/  SEL R6, RZ, 0x4, !P1 ;  /* 0x00000004ff067807 */ /* 0x002fc80004800000 */
[----:B------:R-:W-:-:S04]  /*26da0*/  SEL R6, R6, RZ, !P0 ;  /* 0x000000ff06067207 */ /* 0x000fc80004000000 */
[----:B------:R-:W-:Y:S02]  /*26db0*/  ISETP.NE.U32.AND P2, PT, R6, RZ, PT ;  /* 0x000000ff0600720c */ /* 0x000fe40003f45070 */
[----:B------:R-:W-:-:S04]  /*26dc0*/  LOP3.LUT R6, R10, 0x60, RZ, 0x3c, !PT ;  /* 0x000000600a067812 */ /* 0x000fc800078e3cff */
[----:B------:R-:W-:Y:S02]  /*26dd0*/  IADD3 R6, R6, UR5, RZ ;  /* 0x0000000506067c10 */ /* 0x000fe4000fffe0ff */
[----:B---3--:R-:W-:-:S05]  /*26de0*/  IADD3 R11, P1, R11, R2, RZ ;  /* 0x000000020b0b7210 */ /* 0x008fca0007f3e0ff */
[----:B------:R-:W-:Y:S01]  /*26df0*/  IMAD.X R213, R213, 0x1, R0, P1 ;  /* 0x00000001d5d57824 */ /* 0x000fe200008e0600 */
[----:B------:R-:W-:Y:S01]  /*26e00*/  STL [R1+0x1c8], R11 ;  /* 0x0001c80b01007387 */ /* 0x000fe20000100800 */
[----:B------:R-:W-:-:S03]  /*26e10*/  IMAD.MOV.U32 R8, RZ, RZ, R11 ;  /* 0x000000ffff087224 */ /* 0x000fc600078e000b */
[----:B------:R1:W-:Y:S01]  /*26e20*/  STL [R1+0x1c4], R213 ;  /* 0x0001c4d501007387 */ /* 0x0003e20000100800 */
[----:B------:R-:W-:-:S03]  /*26e30*/  IMAD.MOV.U32 R9, RZ, RZ, R213 ;  /* 0x000000ffff097224 */ /* 0x000fc600078e00d5 */
[----:B------:R-:W3:Y:S04]  /*26e40*/  LDL.LU R215, [R1+0x1dc] ;  /* 0x0001dc0001d77983 */ /* 0x000ee80000300800 */
[----:B------:R-:W3:Y:S01]  /*26e50*/  LDL.LU R214, [R1+0x1e0] ;  /* 0x0001e00001d67983 */ /* 0x000ee20000300800 */
[----:B------:R-:W-:-:S03]  /*26e60*/  ISETP.GT.AND P1, PT, R5, 0x19, PT ;  /* 0x000000190500780c */ /* 0x000fc60003f24270 */
[----:B-1----:R-:W3:Y:S04]  /*26e70*/  LDL.LU R213, [R1+0x1e4] ;  /* 0x0001e40001d57983 */ /* 0x002ee80000300800 */
[----:B------:R-:W3:Y:S04]  /*26e80*/  LDL.LU R11, [R1+0x1e8] ;  /* 0x0001e800010b7983 */ /* 0x000ee80000300800 */
[----:B------:R1:W-:Y:S02]  /*26e90*/  LDGSTS.E [R6], desc[UR60][R8.64], P2 ;  /* 0x0000000008067fae */ /* 0x0003e4000912187c */
[----:B-1----:R-:W-:-:S04]  /*26ea0*/  SEL R8, RZ, 0x4, !P1 ;  /* 0x00000004ff087807 */ /* 0x002fc80004800000 */
[----:B------:R-:W-:-:S04]  /*26eb0*/  SEL R8, R8, RZ, !P0 ;  /* 0x000000ff08087207 */ /* 0x000fc80004000000 */
[----:B------:R-:W-:Y:S02]  /*26ec0*/  ISETP.NE.U32.AND P1, PT, R8, RZ, PT ;  /* 0x000000ff0800720c */ /* 0x000fe40003f25070 */
[----:B------:R-:W-:-:S04]  /*26ed0*/  IADD3 R12, P3, R12, R2, RZ ;  /* 0x000000020c0c7210 */ /* 0x000fc80007f7e0ff */
[----:B------:R-:W-:Y:S02]  /*26ee0*/  IADD3.X R212, R212, R0, RZ, P3, !PT ;  /* 0x00000000d4d47210 */ /* 0x000fe40001ffe4ff */
[----:B----4-:R-:W-:Y:S01]  /*26ef0*/  IADD3 R3, P4, R3, R2, RZ ;  /* 0x0000000203037210 */ /* 0x010fe20007f9e0ff */
[----:B------:R-:W-:Y:S01]  /*26f00*/  IMAD.MOV.U32 R8, RZ, RZ, R12 ;  /* 0x000000ffff087224 */ /* 0x000fe200078e000c */
[----:B------:R-:W-:Y:S01]  /*26f10*/  MOV R9, R212 ;  /* 0x000000d400097202 */ /* 0x000fe20000000f00 */
[----:B------:R-:W-:Y:S02]  /*26f20*/  STL [R1+0x1d0], R12 ;  /* 0x0001d00c01007387 */ /* 0x000fe40000100800 */
[----:B--2---:R-:W-:Y:S02]  /*26f30*/  IMAD.X R7, R7, 0x1, R0, P4 ;  /* 0x0000000107077824 */ /* 0x004fe400020e0600 */
        /* <DEDUP_REMOVED lines=8> */
[----:B--2---:R-:W2:Y:S04]  /*26fc0*/  LDL.LU R7, [R1+0x1f4] ;  /* 0x0001f40001077983 */ /* 0x004ea80000300800 */
[----:B------:R-:W4:Y:S01]  /*26fd0*/  LDL.LU R3, [R1+0x1f8] ;  /* 0x0001f80001037983 */ /* 0x000f220000300800 */
[----:B------:R-:W-:-:S03]  /*26fe0*/  ISETP.GT.AND P2, PT, R5, 0x1a, PT ;  /* 0x0000001a0500780c */ /* 0x000fc60003f44270 */
[----:B------:R1:W-:Y:S02]  /*26ff0*/  LDGSTS.E [R6+0x4], desc[UR60][R8.64], P1 ;  /* 0x0000400008067fae */ /* 0x0003e4000892187c */
[----:B-1----:R-:W-:-:S04]  /*27000*/  SEL R8, RZ, 0x4, !P2 ;  /* 0x00000004ff087807 */ /* 0x002fc80005000000 */
[----:B------:R-:W-:-:S04]  /*27010*/  SEL R8, R8, RZ, !P0 ;  /* 0x000000ff08087207 */ /* 0x000fc80004000000 */
[----:B------:R-:W-:Y:S02]  /*27020*/  ISETP.NE.U32.AND P2, PT, R8, RZ, PT ;  /* 0x000000ff0800720c */ /* 0x000fe40003f45070 */
[----:B---3--:R-:W-:-:S04]  /*27030*/  IADD3 R214, P3, R214, R2, RZ ;  /* 0x00000002d6d67210 */ /* 0x008fc80007f7e0ff */
[----:B------:R-:W-:Y:S02]  /*27040*/  IADD3.X R215, R215, R0, RZ, P3, !PT ;  /* 0x00000000d7d77210 */ /* 0x000fe40001ffe4ff */
[----:B------:R-:W-:Y:S01]  /*27050*/  IADD3 R11, P4, R11, R2, RZ ;  /* 0x000000020b0b7210 */ /* 0x000fe20007f9e0ff */
[----:B------:R-:W-:Y:S01]  /*27060*/  IMAD.MOV.U32 R8, RZ, RZ, R214 ;  /* 0x000000ffff087224 */ /* 0x000fe200078e00d6 */
[----:B------:R-:W-:Y:S01]  /*27070*/  MOV R9, R215 ;  /* 0x000000d700097202 */ /* 0x000fe20000000f00 */
[----:B------:R-:W-:Y:S02]  /*27080*/  STL [R1+0x1e0], R214 ;  /* 0x0001e0d601007387 */ /* 0x000fe40000100800 */
[----:B------:R-:W-:Y:S02]  /*27090*/  IMAD.X R213, R213, 0x1, R0, P4 ;  /* 0x00000001d5d57824 */ /* 0x000fe400020e0600 */
[----:B------:R1:W-:Y:S04]  /*270a0*/  STL [R1+0x1dc], R215 ;  /* 0x0001dcd701007387 */ /* 0x0003e80000100800 */
[----:B------:R-:W-:Y:S04]  /*270b0*/  STL [R1+0x1e8], R11 ;  /* 0x0001e80b01007387 */ /* 0x000fe80000100800 */
[----:B------:R3:W-:Y:S04]  /*270c0*/  STL [R1+0x1e4], R213 ;  /* 0x0001e4d501007387 */ /* 0x0007e80000100800 */
[----:B------:R3:W-:Y:S04]  /*270d0*/  LDGSTS.E [R6+0x4004], desc[UR60][R8.64], P1 ;  /* 0x0400400008067fae */ /* 0x0007e8000892187c */
[----:B-1----:R-:W2:Y:S04]  /*270e0*/  LDL.LU R215, [R1+0x1fc] ;  /* 0x0001fc0001d77983 */ /* 0x002ea80000300800 */
[----:B------:R-:W2:Y:S01]  /*270f0*/  LDL.LU R214, [R1+0x200] ;  /* 0x0002000001d67983 */ /* 0x000ea20000300800 */
[----:B---3--:R-:W-:-:S02]  /*27100*/  IMAD.MOV.U32 R9, RZ, RZ, R213 ;  /* 0x000000ffff097224 */ /* 0x008fc400078e00d5 */
[----:B------:R-:W-:Y:S01]  /*27110*/  IMAD.MOV.U32 R8, RZ, RZ, R11 ;  /* 0x000000ffff087224 */ /* 0x000fe200078e000b */
[----:B------:R-:W3:Y:S01]  /*27120*/  LDL.LU R213, [R1+0x3c4] ;  /* 0x0003c40001d57983 */ /* 0x000ee20000300800 */
[----:B------:R-:W-:-:S03]  /*27130*/  ISETP.GT.AND P1, PT, R5, 0x1b, PT ;  /* 0x0000001b0500780c */ /* 0x000fc60003f24270 */
[----:B------:R-:W3:Y:S04]  /*27140*/  LDL.LU R11, [R1+0x3c8] ;  /* 0x0003c800010b7983 */ /* 0x000ee80000300800 */
[----:B------:R1:W-:Y:S02]  /*27150*/  LDGSTS.E [R6+0x8], desc[UR60][R8.64], P2 ;  /* 0x0000800008067fae */ /* 0x0003e4000912187c */
[----:B-1----:R-:W-:-:S04]  /*27160*/  SEL R8, RZ, 0x4, !P1 ;  /* 0x00000004ff087807 */ /* 0x002fc80004800000 */
[----:B------:R-:W-:-:S04]  /*27170*/  SEL R8, R8, RZ, !P0 ;  /* 0x000000ff08087207 */ /* 0x000fc80004000000 */
[----:B------:R-:W-:Y:S02]  /*27180*/  ISETP.NE.U32.AND P1, PT, R8, RZ, PT ;  /* 0x000000ff0800720c */ /* 0x000fe40003f25070 */
[----:B------:R-:W-:-:S04]  /*27190*/  IADD3 R12, P3, R12, R2, RZ ;  /* 0x000000020c0c7210 */ /* 0x000fc80007f7e0ff */
[----:B------:R-:W-:Y:S01]  /*271a0*/  IADD3.X R212, R212, R0, RZ, P3, !PT ;  /* 0x00000000d4d47210 */ /* 0x000fe20001ffe4ff */
[----:B------:R-:W-:Y:S01]  /*271b0*/  IMAD.MOV.U32 R8, RZ, RZ, R12 ;  /* 0x000000ffff087224 */ /* 0x000fe200078e000c */
[----:B----4-:R-:W-:Y:S01]  /*271c0*/  IADD3 R3, P4, R3, R2, RZ ;  /* 0x0000000203037210 */ /* 0x010fe20007f9e0ff */
[----:B------:R-:W-:Y:S01]  /*271d0*/  STL [R1+0x1f0], R12 ;  /* 0x0001f00c01007387 */ /* 0x000fe20000100800 */
[----:B------:R-:W-:-:S03]  /*271e0*/  MOV R9, R212 ;  /* 0x000000d400097202 */ /* 0x000fc60000000f00 */
[----:B--2---:R-:W-:Y:S01]  /*271f0*/  IMAD.X R7, R7, 0x1, R0, P4 ;  /* 0x0000000107077824 */ /* 0x004fe200020e0600 */
        /* <DEDUP_REMOVED lines=15> */
[----:B------:R-:W-:-:S04]  /*272f0*/  IADD3 R214, P3, R214, R2, RZ ;  /* 0x00000002d6d67210 */ /* 0x000fc80007f7e0ff */
[----:B------:R-:W-:Y:S01]  /*27300*/  IADD3.X R215, R215, R0, RZ, P3, !PT ;  /* 0x00000000d7d77210 */ /* 0x000fe20001ffe4ff */
[----:B------:R-:W-:Y:S01]  /*27310*/  IMAD.MOV.U32 R8, RZ, RZ, R214 ;  /* 0x000000ffff087224 */ /* 0x000fe200078e00d6 */
[----:B---3--:R-:W-:Y:S01]  /*27320*/  IADD3 R11, P4, R11, R2, RZ ;  /* 0x000000020b0b7210 */ /* 0x008fe20007f9e0ff */
[----:B------:R-:W-:Y:S01]  /*27330*/  STL [R1+0x200], R214 ;  /* 0x000200d601007387 */ /* 0x000fe20000100800 */
        /* <DEDUP_REMOVED lines=128> */
[----:B------:R-:W-:Y:S02]  /*27b40*/  IADD3.X R215, R215, R0, RZ, P3, !PT ;  /* 0x00000000d7d77210 */ /* 0x000fe40001ffe4ff */
[----:B---3--:R-:W-:Y:S01]  /*27b50*/  IADD3 R11, P4, R11, R2, RZ ;  /* 0x000000020b0b7210 */ /* 0x008fe20007f9e0ff */
        /* <DEDUP_REMOVED lines=9> */
[----:B------:R1:W-:Y:S01]  /*27bf0*/  LDGSTS.E [R6+0x14004], desc[UR60][R8.64], P1 ;  /* 0x1400400008067fae */ /* 0x0003e2000892187c */
[----:B------:R-:W-:Y:S01]  /*27c00*/  ISETP.GT.AND P1, PT, R5, 0x5b, PT ;  /* 0x0000005b0500780c */ /* 0x000fe20003f24270 */
[----:B-1----:R-:W-:-:S02]  /*27c10*/  IMAD.MOV.U32 R9, RZ, RZ, R213 ;  /* 0x000000ffff097224 */ /* 0x002fc400078e00d5 */
[----:B------:R-:W-:Y:S01]  /*27c20*/  IMAD.MOV.U32 R8, RZ, RZ, R11 ;  /* 0x000000ffff087224 */ /* 0x000fe200078e000b */
[----:B---3--:R-:W3:Y:S04]  /*27c30*/  LDL.LU R213, [R1+0x7c4] ;  /* 0x0007c40001d57983 */ /* 0x008ee80000300800 */
[----:B------:R-:W3:Y:S04]  /*27c40*/  LDL.LU R11, [R1+0x7c8] ;  /* 0x0007c800010b7983 */ /* 0x000ee80000300800 */
        /* <DEDUP_REMOVED lines=8> */
[----:B------:R-:W-:Y:S01]  /*27cd0*/  IMAD.MOV.U32 R8, RZ, RZ, R12 ;  /* 0x000000ffff087224 */ /* 0x000fe200078e000c */
[----:B------:R-:W-:Y:S02]  /*27ce0*/  MOV R9, R212 ;  /* 0x000000d400097202 */ /* 0x000fe40000000f00 */
[----:B--2---:R-:W-:Y:S01]  /*27cf0*/  IMAD.X R7, R7, 0x1, R0, P4 ;  /* 0x0000000107077824 */ /* 0x004fe200020e0600 */
[----:B------:R1:W-:Y:S04]  /*27d00*/  STL [R1+0x5ec], R212 ;  /* 0x0005ecd401007387 */ /* 0x0003e80000100800 */
[----:B------:R-:W-:Y:S04]  /*27d10*/  STL [R1+0x5f8], R3 ;  /* 0x0005f80301007387 */ /* 0x000fe80000100800 */
[----:B------:R2:W-:Y:S04]  /*27d20*/  STL [R1+0x5f4], R7 ;  /* 0x0005f40701007387 */ /* 0x0005e80000100800 */
[----:B-1----:R-:W4:Y:S04]  /*27d30*/  LDL.LU R212, [R1+0x7cc] ;  /* 0x0007cc0001d47983 */ /* 0x002f280000300800 */
[----:B------:R1:W-:Y:S04]  /*27d40*/  LDGSTS.E [R6+0x14008], desc[UR60][R8.64], P2 ;  /* 0x1400800008067fae */ /* 0x0003e8000912187c */
[----:B------:R-:W4:Y:S01]  /*27d50*/  LDL.LU R12, [R1+0x7d0] ;  /* 0x0007d000010c7983 */ /* 0x000f220000300800 */
        /* <DEDUP_REMOVED lines=9> */
[----:B------:R-:W-:-:S04]  /*27df0*/  IADD3 R214, P3, R214, R2, RZ ;  /* 0x00000002d6d67210 */ /* 0x000fc80007f7e0ff */
[----:B------:R-:W-:Y:S01]  /*27e00*/  IADD3.X R215, R215, R0, RZ, P3, !PT ;  /* 0x00000000d7d77210 */ /* 0x000fe20001ffe4ff */
[----:B------:R-:W-:-:S03]  /*27e10*/  IMAD.MOV.U32 R8, RZ, RZ, R214 ;  /* 0x000000ffff087224 */ /* 0x000fc600078e00d6 */
[----:B------:R-:W-:Y:S01]  /*27e20*/  MOV R9, R215 ;  /* 0x000000d700097202 */ /* 0x000fe20000000f00 */
[----:B------:R-:W-:Y:S04]  /*27e30*/  STL [R1+0x600], R214 ;  /* 0x000600d601007387 */ /* 0x000fe80000100800 */
[----:B------:R-:W-:Y:S04]  /*27e40*/  STL [R1+0x5fc], R215 ;  /* 0x0005fcd701007387 */ /* 0x000fe80000100800 */
[----:B------:R1:W-:Y:S01]  /*27e50*/  LDGSTS.E [R6+0x1400c], desc[UR60][R8.64], P1 ;  /* 0x1400c00008067fae */ /* 0x0003e2000892187c */
[----:B---3--:R-:W-:-:S05]  /*27e60*/  IADD3 R11, P4, R11, R2, RZ ;  /* 0x000000020b0b7210 */ /* 0x008fca0007f9e0ff */
[----:B------:R-:W-:Y:S01]  /*27e70*/  IMAD.X R213, R213, 0x1, R0, P4 ;  /* 0x00000001d5d57824 */ /* 0x000fe200020e0600 */
[----:B------:R-:W-:Y:S01]  /*27e80*/  STL [R1+0x7c8], R11 ;  /* 0x0007c80b01007387 */ /* 0x000fe20000100800 */
[----:B-1----:R-:W-:Y:S02]  /*27e90*/  IMAD.MOV.U32 R8, RZ, RZ, R11 ;  /* 0x000000ffff087224 */ /* 0x002fe400078e000b */
[----:B------:R-:W-:Y:S01]  /*27ea0*/  IMAD.MOV.U32 R9, RZ, RZ, R213 ;  /* 0x000000ffff097224 */ /* 0x000fe200078e00d5 */
[----:B------:R1:W-:Y:S01]  /*27eb0*/  STL [R1+0x7c4], R213 ;  /* 0x0007c4d501007387 */ /* 0x0003e20000100800 */
[----:B------:R-:W-:-:S03]  /*27ec0*/  ISETP.GT.AND P1, PT, R5, 0x79, PT ;  /* 0x000000790500780c */ /* 0x000fc60003f24270 */
[----:B------:R3:W-:Y:S04]  /*27ed0*/  LDGSTS.E [R6+0x18000], desc[UR60][R8.64], P2 ;  /* 0x1800000008067fae */ /* 0x0007e8000912187c */
[----:B-1----:R-:W2:Y:S04]  /*27ee0*/  LDL.LU R213, [R1+0x7dc] ;  /* 0x0007dc0001d57983 */ /* 0x002ea80000300800 */
[----:B------:R-:W2:Y:S04]  /*27ef0*/  LDL.LU R11, [R1+0x7e0] ;  /* 0x0007e000010b7983 */ /* 0x000ea80000300800 */
[----:B------:R-:W2:Y:S04]  /*27f00*/  LDL.LU R215, [R1+0x7e4] ;  /* 0x0007e40001d77983 */ /* 0x000ea80000300800 */
[----:B------:R-:W2:Y:S01]  /*27f10*/  LDL.LU R214, [R1+0x7e8] ;  /* 0x0007e80001d67983 */ /* 0x000ea20000300800 */
[----:B---3--:R-:W-:-:S04]  /*27f20*/  SEL R8, RZ, 0x4, !P1 ;  /* 0x00000004ff087807 */ /* 0x008fc80004800000 */
[----:B------:R-:W-:-:S04]  /*27f30*/  SEL R8, R8, RZ, !P0 ;  /* 0x000000ff08087207 */ /* 0x000fc80004000000 */
[----:B------:R-:W-:Y:S02]  /*27f40*/  ISETP.NE.U32.AND P1, PT, R8, RZ, PT ;  /* 0x000000ff0800720c */ /* 0x000fe40003f25070 */
[----:B----4-:R-:W-:-:S04]  /*27f50*/  IADD3 R12, P3, R12, R2, RZ ;  /* 0x000000020c0c7210 */ /* 0x010fc80007f7e0ff */
[----:B------:R-:W-:Y:S01]  /*27f60*/  IADD3.X R212, R212, R0, RZ, P3, !PT ;  /* 0x00000000d4d47210 */ /* 0x000fe20001ffe4ff */
[----:B------:R-:W-:Y:S01]  /*27f70*/  IMAD.MOV.U32 R8, RZ, RZ, R12 ;  /* 0x000000ffff087224 */ /* 0x000fe200078e000c */
[----:B------:R-:W-:Y:S02]  /*27f80*/  STL [R1+0x7d0], R12 ;  /* 0x0007d00c01007387 */ /* 0x000fe40000100800 */
[----:B------:R-:W-:Y:S02]  /*27f90*/  MOV R9, R212 ;  /* 0x000000d400097202 */ /* 0x000fe40000000f00 */
[----:B--2---:R-:W-:Y:S01]  /*27fa0*/  IADD3 R3, P4, R3, R2, RZ ;  /* 0x0000000203037210 */ /* 0x004fe20007f9e0ff */
[----:B------:R1:W-:Y:S04]  /*27fb0*/  STL [R1+0x7cc], R212 ;  /* 0x0007ccd401007387 */ /* 0x0003e80000100800 */
[----:B------:R-:W-:Y:S01]  /*27fc0*/  IMAD.X R7, R7, 0x1, R0, P4 ;  /* 0x0000000107077824 */ /* 0x000fe200020e0600 */
[----:B------:R2:W-:Y:S04]  /*27fd0*/  STL [R1+0x7d8], R3 ;  /* 0x0007d80301007387 */ /* 0x0005e80000100800 */
[----:B------:R3:W-:Y:S04]  /*27fe0*/  LDGSTS.E [R6+0x1c000], desc[UR60][R8.64], P2 ;  /* 0x1c00000008067fae */ /* 0x0007e8000912187c */
[----:B------:R4:W-:Y:S04]  /*27ff0*/  STL [R1+0x7d4], R7 ;  /* 0x0007d40701007387 */ /* 0x0009e80000100800 */
[----:B-1----:R-:W4:Y:S01]  /*28000*/  LDL.LU R212, [R1+0x7ec] ;  /* 0x0007ec0001d47983 */ /* 0x002f220000300800 */
[----:B---3--:R-:W-:-:S03]  /*28010*/  IMAD.MOV.U32 R8, RZ, RZ, R3 ;  /* 0x000000ffff087224 */ /* 0x008fc600078e0003 */
[----:B--2---:R-:W2:Y:S01]  /*28020*/  LDL.LU R3, [R1+0x7f0] ;  /* 0x0007f00001037983 */ /* 0x004ea20000300800 */
[----:B------:R-:W-:Y:S01]  /*28030*/  IMAD.MOV.U32 R9, RZ, RZ, R7 ;  /* 0x000000ffff097224 */ /* 0x000fe200078e0007 */
[----:B------:R-:W-:Y:S02]  /*28040*/  ISETP.GT.AND P2, PT, R5, 0x7a, PT ;  /* 0x0000007a0500780c */ /* 0x000fe40003f44270 */
[----:B------:R-:W3:Y:S04]  /*28050*/  LDL.LU R12, [R1+0x7f8] ;  /* 0x0007f800010c7983 */ /* 0x000ee80000300800 */
[----:B------:R1:W-:Y:S04]  /*28060*/  LDGSTS.E [R6+0x18004], desc[UR60][R8.64], P1 ;  /* 0x1800400008067fae */ /* 0x0003e8000892187c */
[----:B----4-:R-:W4:Y:S01]  /*28070*/  LDL.LU R7, [R1+0x800] ;  /* 0x0008000001077983 */ /* 0x010f220000300800 */
[----:B-1----:R-:W-:-:S04]  /*28080*/  SEL R8, RZ, 0x4, !P2 ;  /* 0x00000004ff087807 */ /* 0x002fc80005000000 */
[----:B------:R-:W-:-:S04]  /*28090*/  SEL R8, R8, RZ, !P0 ;  /* 0x000000ff08087207 */ /* 0x000fc80004000000 */
[----:B------:R-:W-:Y:S02]  /*280a0*/  ISETP.NE.U32.AND P2, PT, R8, RZ, PT ;  /* 0x000000ff0800720c */ /* 0x000fe40003f45070 */
[----:B------:R-:W-:-:S04]  /*280b0*/  IADD3 R11, P3, R11, R2, RZ ;  /* 0x000000020b0b7210 */ /* 0x000fc80007f7e0ff */
[----:B------:R-:W-:Y:S02]  /*280c0*/  IADD3.X R213, R213, R0, RZ, P3, !PT ;  /* 0x00000000d5d57210 */ /* 0x000fe40001ffe4ff */
[----:B------:R-:W-:Y:S01]  /*280d0*/  IADD3 R214, P4, R214, R2, RZ ;  /* 0x00000002d6d67210 */ /* 0x000fe20007f9e0ff */
[----:B------:R-:W-:Y:S01]  /*280e0*/  STL [R1+0x7e0], R11 ;  /* 0x0007e00b01007387 */ /* 0x000fe20000100800 */
[----:B------:R-:W-:-:S03]  /*280f0*/  MOV R9, R213 ;  /* 0x000000d500097202 */ /* 0x000fc60000000f00 */
[----:B------:R-:W-:Y:S01]  /*28100*/  IMAD.X R215, R215, 0x1, R0, P4 ;  /* 0x00000001d7d77824 */ /* 0x000fe200020e0600 */
[----:B------:R1:W-:Y:S01]  /*28110*/  STL [R1+0x7dc], R213 ;  /* 0x0007dcd501007387 */ /* 0x0003e20000100800 */
[----:B------:R-:W-:-:S03]  /*28120*/  IMAD.MOV.U32 R8, RZ, RZ, R11 ;  /* 0x000000ffff087224 */ /* 0x000fc600078e000b */
[----:B------:R-:W-:Y:S04]  /*28130*/  STL [R1+0x7e8], R214 ;  /* 0x0007e8d601007387 */ /* 0x000fe80000100800 */
[----:B------:R1:W-:Y:S04]  /*28140*/  LDGSTS.E [R6+0x1c004], desc[UR60][R8.64], P1 ;  /* 0x1c00400008067fae */ /* 0x0003e8000892187c */
[----:B-1----:R-:W3:Y:S04]  /*28150*/  LDL.LU R213, [R1+0x7f4] ;  /* 0x0007f40001d57983 */ /* 0x002ee80000300800 */
[----:B------:R-:W-:Y:S04]  /*28160*/  STL [R1+0x7e4], R215 ;  /* 0x0007e4d701007387 */ /* 0x000fe80000100800 */
[----:B------:R-:W3:Y:S01]  /*28170*/  LDL.LU R11, [R1+0x7fc] ;  /* 0x0007fc00010b7983 */ /* 0x000ee20000300800 */
[----:B------:R-:W-:-:S02]  /*28180*/  IMAD.MOV.U32 R8, RZ, RZ, R214 ;  /* 0x000000ffff087224 */ /* 0x000fc400078e00d6 */
[----:B------:R-:W-:Y:S01]  /*28190*/  IMAD.MOV.U32 R9, RZ, RZ, R215 ;  /* 0x000000ffff097224 */ /* 0x000fe200078e00d7 */
[----:B------:R-:W-:-:S04]  /*281a0*/  ISETP.GT.AND P1, PT, R5, 0x7b, PT ;  /* 0x0000007b0500780c */ /* 0x000fc80003f24270 */
[----:B------:R1:W-:Y:S02]  /*281b0*/  LDGSTS.E [R6+0x18008], desc[UR60][R8.64], P2 ;  /* 0x1800800008067fae */ /* 0x0003e4000912187c */
[----:B-1----:R-:W-:-:S04]  /*281c0*/  SEL R8, RZ, 0x4, !P1 ;  /* 0x00000004ff087807 */ /* 0x002fc80004800000 */
[----:B------:R-:W-:-:S04]  /*281d0*/  SEL R8, R8, RZ, !P0 ;  /* 0x000000ff08087207 */ /* 0x000fc80004000000 */
[----:B------:R-:W-:Y:S02]  /*281e0*/  ISETP.NE.U32.AND P1, PT, R8, RZ, PT ;  /* 0x000000ff0800720c */ /* 0x000fe40003f25070 */
[----:B--2---:R-:W-:-:S04]  /*281f0*/  IADD3 R3, P3, R3, R2, RZ ;  /* 0x0000000203037210 */ /* 0x004fc80007f7e0ff */
[----:B------:R-:W-:Y:S01]  /*28200*/  IADD3.X R212, R212, R0, RZ, P3, !PT ;  /* 0x00000000d4d47210 */ /* 0x000fe20001ffe4ff */
[----:B------:R-:W-:Y:S01]  /*28210*/  STL [R1+0x7f0], R3 ;  /* 0x0007f00301007387 */ /* 0x000fe20000100800 */
[----:B------:R-:W-:-:S03]  /*28220*/  IMAD.MOV.U32 R8, RZ, RZ, R3 ;  /* 0x000000ffff087224 */ /* 0x000fc600078e0003 */
[----:B------:R1:W-:Y:S01]  /*28230*/  STL [R1+0x7ec], R212 ;  /* 0x0007ecd401007387 */ /* 0x0003e20000100800 */
[----:B------:R-:W-:Y:S01]  /*28240*/  IMAD.MOV.U32 R9, RZ, RZ, R212 ;  /* 0x000000ffff097224 */ /* 0x000fe200078e00d4 */
[----:B----4-:R-:W-:-:S04]  /*28250*/  IADD3 R7, P3, R7, R2, RZ ;  /* 0x0000000207077210 */ /* 0x010fc80007f7e0ff */
[----:B------:R2:W-:Y:S04]  /*28260*/  LDGSTS.E [R6+0x1c008], desc[UR60][R8.64], P2 ;  /* 0x1c00800008067fae */ /* 0x0005e8000912187c */
[----:B-1----:R-:W4:Y:S04]  /*28270*/  LDL.LU R212, [R1+0x204] ;  /* 0x0002040001d47983 */ /* 0x002f280000300800 */
[----:B------:R-:W4:Y:S01]  /*28280*/  LDL.LU R3, [R1+0x208] ;  /* 0x0002080001037983 */ /* 0x000f220000300800 */
[----:B---3--:R-:W-:-:S05]  /*28290*/  IADD3 R12, P2, R12, R2, RZ ;  /* 0x000000020c0c7210 */ /* 0x008fca0007f5e0ff */
[----:B------:R-:W-:Y:S01]  /*282a0*/  STL [R1+0x7f8], R12 ;  /* 0x0007f80c01007387 */ /* 0x000fe20000100800 */
[----:B--2---:R-:W-:Y:S01]  /*282b0*/  IMAD.MOV.U32 R8, RZ, RZ, R12 ;  /* 0x000000ffff087224 */ /* 0x004fe200078e000c */
[----:B------:R-:W-:-:S04]  /*282c0*/  IADD3.X R213, R213, R0, RZ, P2, !PT ;  /* 0x00000000d5d57210 */ /* 0x000fc800017fe4ff */
[----:B------:R-:W-:Y:S01]  /*282d0*/  MOV R9, R213 ;  /* 0x000000d500097202 */ /* 0x000fe20000000f00 */
[----:B------:R1:W-:Y:S01]  /*282e0*/  STL [R1+0x7f4], R213 ;  /* 0x0007f4d501007387 */ /* 0x0003e20000100800 */
[----:B------:R-:W-:-:S03]  /*282f0*/  IMAD.X R11, R11, 0x1, R0, P3 ;  /* 0x000000010b0b7824 */ /* 0x000fc600018e0600 */
        /* <DEDUP_REMOVED lines=8> */
[----:B------:R-:W2:Y:S04]  /*28380*/  LDL.LU R7, [R1+0x218] ;  /* 0x0002180001077983 */ /* 0x000ea80000300800 */
[----:B------:R1:W-:Y:S01]  /*28390*/  LDGSTS.E [R6+0x1c00c], desc[UR60][R8.64], P1 ;  /* 0x1c00c00008067fae */ /* 0x0003e2000892187c */
[----:B------:R-:W-:-:S04]  /*283a0*/  ISETP.GT.AND P1, PT, R5, 0x1c, PT ;  /* 0x0000001c0500780c */ /* 0x000fc80003f24270 */
[----:B-1----:R-:W-:Y:S02]  /*283b0*/  SEL R6, RZ, 0x4, !P1 ;  /* 0x00000004ff067807 */ /* 0x002fe40004800000 */
[----:B----4-:R-:W-:-:S04]  /*283c0*/  IADD3 R3, P1, R3, R2, RZ ;  /* 0x0000000203037210 */ /* 0x010fc80007f3e0ff */
[----:B------:R-:W-:Y:S01]  /*283d0*/  IADD3.X R212, R212, R0, RZ, P1, !PT ;  /* 0x00000000d4d47210 */ /* 0x000fe20000ffe4ff */
[----:B------:R-:W-:Y:S01]  /*283e0*/  STL [R1+0x208], R3 ;  /* 0x0002080301007387 */ /* 0x000fe20000100800 */
[----:B------:R-:W-:-:S03]  /*283f0*/  IMAD.MOV.U32 R8, RZ, RZ, R3 ;  /* 0x000000ffff087224 */ /* 0x000fc600078e0003 */
[----:B------:R1:W-:Y:S01]  /*28400*/  STL [R1+0x204], R212 ;  /* 0x000204d401007387 */ /* 0x0003e20000100800 */
[----:B------:R-:W-:-:S03]  /*28410*/  MOV R9, R212 ;  /* 0x000000d400097202 */ /* 0x000fc60000000f00 */
[----:B------:R-:W4:Y:S04]  /*28420*/  LDL.LU R215, [R1+0x21c] ;  /* 0x00021c0001d77983 */ /* 0x000f280000300800 */
[----:B------:R-:W4:Y:S04]  /*28430*/  LDL.LU R214, [R1+0x220] ;  /* 0x0002200001d67983 */ /* 0x000f280000300800 */
[----:B-1----:R-:W4:Y:S04]  /*28440*/  LDL.LU R212, [R1+0x224] ;  /* 0x0002240001d47983 */ /* 0x002f280000300800 */
[----:B------:R-:W4:Y:S01]  /*28450*/  LDL.LU R3, [R1+0x228] ;  /* 0x0002280001037983 */ /* 0x000f220000300800 */
        /* <DEDUP_REMOVED lines=9> */
[----:B---3--:R-:W-:-:S05]  /*284f0*/  IADD3 R12, P3, R12, R2, RZ ;  /* 0x000000020c0c7210 */ /* 0x008fca0007f7e0ff */
[--C-:B------:R-:W-:Y:S01]  /*28500*/  IMAD.X R213, R213, 0x1, R0.reuse, P3 ;  /* 0x00000001d5d57824 */ /* 0x100fe200018e0600 */
        /* <DEDUP_REMOVED lines=11> */
[----:B---3--:R-:W-:Y:S01]  /*285c0*/  MOV R9, R11 ;  /* 0x0000000b00097202 */ /* 0x008fe20000000f00 */
[----:B------:R-:W-:-:S02]  /*285d0*/  IMAD.MOV.U32 R8, RZ, RZ, R7 ;  /* 0x000000ffff087224 */ /* 0x000fc400078e0007 */
[----:B--2---:R-:W2:Y:S01]  /*285e0*/  LDL.LU R11, [R1+0x234] ;  /* 0x00023400010b7983 */ /* 0x004ea20000300800 */
[----:B------:R-:W-:-:S03]  /*285f0*/  ISETP.GT.AND P2, PT, R5, 0x1e, PT ;  /* 0x0000001e0500780c */ /* 0x000fc60003f44270 */
[----:B------:R-:W3:Y:S04]  /*28600*/  LDL.LU R7, [R1+0x238] ;  /* 0x0002380001077983 */ /* 0x000ee80000300800 */
[----:B------:R1:W-:Y:S02]  /*28610*/  LDGSTS.E [R6+0x4], desc[UR60][R8.64], P1 ;  /* 0x0000400008067fae */ /* 0x0003e4000892187c */
[----:B-1----:R-:W-:-:S04]  /*28620*/  SEL R8, RZ, 0x4, !P2 ;  /* 0x00000004ff087807 */ /* 0x002fc80005000000 */
[----:B------:R-:W-:Y:S02]  /*28630*/  SEL R8, R8, RZ, !P0 ;  /* 0x000000ff08087207 */ /* 0x000fe40004000000 */
[----:B----4-:R-:W-:Y:S02]  /*28640*/  IADD3 R214, P3, R214, R2, RZ ;  /* 0x00000002d6d67210 */ /* 0x010fe40007f7e0ff */
[----:B------:R-:W-:-:S03]  /*28650*/  ISETP.NE.U32.AND P2, PT, R8, RZ, PT ;  /* 0x000000ff0800720c */ /* 0x000fc60003f45070 */
[--C-:B------:R-:W-:Y:S01]  /*28660*/  IMAD.X R215, R215, 0x1, R0.reuse, P3 ;  /* 0x00000001d7d77824 */ /* 0x100fe200018e0600 */
[----:B------:R-:W-:Y:S01]  /*28670*/  IADD3 R3, P4, R3, R2, RZ ;  /* 0x0000000203037210 */ /* 0x000fe20007f9e0ff */
[----:B------:R-:W-:Y:S01]  /*28680*/  STL [R1+0x220], R214 ;  /* 0x000220d601007387 */ /* 0x000fe20000100800 */
[----:B------:R-:W-:Y:S01]  /*28690*/  MOV R8, R214 ;  /* 0x000000d600087202 */ /* 0x000fe20000000f00 */
[----:B------:R-:W-:Y:S02]  /*286a0*/  IMAD.MOV.U32 R9, RZ, RZ, R215 ;  /* 0x000000ffff097224 */ /* 0x000fe400078e00d7 */
[----:B------:R-:W-:Y:S01]  /*286b0*/  IMAD.X R212, R212, 0x1, R0, P4 ;  /* 0x00000001d4d47824 */ /* 0x000fe200020e0600 */
        /* <DEDUP_REMOVED lines=27> */
[----:B------:R-:W3:Y:S01]  /*28870*/  LDL.LU R12, [R1+0x410] ;  /* 0x00041000010c7983 */ /* 0x000ee20000300800 */
        /* <DEDUP_REMOVED lines=8> */
[----:B------:R-:W-:Y:S02]  /*28900*/  IADD3 R214, P3, R214, R2, RZ ;  /* 0x00000002d6d67210 */ /* 0x000fe40007f7e0ff */
[----:B------:R-:W-:-:S03]  /*28910*/  ISETP.NE.U32.AND P2, PT, R8, RZ, PT ;  /* 0x000000ff0800720c */ /* 0x000fc60003f45070 */
[--C-:B------:R-:W-:Y:S01]  /*28920*/  IMAD.X R215, R215, 0x1, R0.reuse, P3 ;  /* 0x00000001d7d77824 */ /* 0x100fe200018e0600 */
[----:B------:R-:W-:Y:S01]  /*28930*/  MOV R8, R214 ;  /* 0x000000d600087202 */ /* 0x000fe20000000f00 */
[----:B------:R-:W-:Y:S01]  /*28940*/  STL [R1+0x240], R214 ;  /* 0x000240d601007387 */ /* 0x000fe20000100800 */
[----:B----4-:R-:W-:Y:S01]  /*28950*/  IADD3 R3, P4, R3, R2, RZ ;  /* 0x0000000203037210 */ /* 0x010fe20007f9e0ff */
[----:B------:R-:W-:Y:S02]  /*28960*/  IMAD.MOV.U32 R9, RZ, RZ, R215 ;  /* 0x000000ffff097224 */ /* 0x000fe400078e00d7 */
[----:B------:R1:W-:Y:S02]  /*28970*/  STL [R1+0x23c], R215 ;  /* 0x00023cd701007387 */ /* 0x0003e40000100800 */
[----:B------:R-:W-:Y:S02]  /*28980*/  IMAD.X R212, R212, 0x1, R0, P4 ;  /* 0x00000001d4d47824 */ /* 0x000fe400020e0600 */
[----:B------:R-:W-:Y:S04]  /*28990*/  STL [R1+0x408], R3 ;  /* 0x0004080301007387 */ /* 0x000fe80000100800 */
[----:B------:R4:W-:Y:S04]  /*289a0*/  STL [R1+0x404], R212 ;  /* 0x000404d401007387 */ /* 0x0009e80000100800 */
[----:B------:R4:W-:Y:S04]  /*289b0*/  LDGSTS.E [R6+0x400c], desc[UR60][R8.64], P1 ;  /* 0x0400c00008067fae */ /* 0x0009e8000892187c */
[----:B-1----:R-:W2:Y:S04]  /*289c0*/  LDL.LU R215, [R1+0x41c] ;  /* 0x00041c0001d77983 */ /* 0x002ea80000300800 */
[----:B------:R-:W2:Y:S01]  /*289d0*/  LDL.LU R214, [R1+0x420] ;  /* 0x0004200001d67983 */ /* 0x000ea20000300800 */
[----:B----4-:R-:W-:Y:S01]  /*289e0*/  MOV R9, R212 ;  /* 0x000000d400097202 */ /* 0x010fe20000000f00 */
[----:B------:R-:W-:-:S02]  /*289f0*/  IMAD.MOV.U32 R8, RZ, RZ, R3 ;  /* 0x000000ffff087224 */ /* 0x000fc400078e0003 */
[----:B------:R-:W4:Y:S04]  /*28a00*/  LDL.LU R212, [R1+0x424] ;  /* 0x0004240001d47983 */ /* 0x000f280000300800 */
[----:B------:R-:W4:Y:S01]  /*28a10*/  LDL.LU R3, [R1+0x428] ;  /* 0x0004280001037983 */ /* 0x000f220000300800 */
[----:B------:R-:W-:-:S03]  /*28a20*/  ISETP.GT.AND P1, PT, R5, 0x3d, PT ;  /* 0x0000003d0500780c */ /* 0x000fc60003f24270 */
[----:B------:R1:W-:Y:S02]  /*28a30*/  LDGSTS.E [R6+0x8000], desc[UR60][R8.64], P2 ;  /* 0x0800000008067fae */ /* 0x0003e4000912187c */
[----:B-1----:R-:W-:-:S04]  /*28a40*/  SEL R8, RZ, 0x4, !P1 ;  /* 0x00000004ff087807 */ /* 0x002fc80004800000 */
[----:B------:R-:W-:-:S04]  /*28a50*/  SEL R8, R8, RZ, !P0 ;  /* 0x000000ff08087207 */ /* 0x000fc80004000000 */
[----:B------:R-:W-:Y:S02]  /*28a60*/  ISETP.NE.U32.AND P1, PT, R8, RZ, PT ;  /* 0x000000ff0800720c */ /* 0x000fe40003f25070 */
[----:B---3--:R-:W-:-:S05]  /*28a70*/  IADD3 R12, P3, R12, R2, RZ ;  /* 0x000000020c0c7210 */ /* 0x008fca0007f7e0ff */
[--C-:B------:R-:W-:Y:S01]  /*28a80*/  IMAD.X R213, R213, 0x1, R0.reuse, P3 ;  /* 0x00000001d5d57824 */ /* 0x100fe200018e0600 */
        /* <DEDUP_REMOVED lines=19> */
[----:B------:R-:W-:Y:S02]  /*28bc0*/  IADD3 R214, P3, R214, R2, RZ ;  /* 0x00000002d6d67210 */ /* 0x000fe40007f7e0ff */
[----:B------:R-:W-:-:S03]  /*28bd0*/  ISETP.NE.U32.AND P2, PT, R8, RZ, PT ;  /* 0x000000ff0800720c */ /* 0x000fc60003f45070 */
[--C-:B------:R-:W-:Y:S01]  /*28be0*/  IMAD.X R215, R215, 0x1, R0.reuse, P3 ;  /* 0x00000001d7d77824 */ /* 0x100fe200018e0600 */
[----:B----4-:R-:W-:Y:S01]  /*28bf0*/  IADD3 R3, P4, R3, R2, RZ ;  /* 0x0000000203037210 */ /* 0x010fe20007f9e0ff */
        /* <DEDUP_REMOVED lines=78> */
[----:B--2---:R-:W2:Y:S04]  /*290e0*/  LDL.LU R11, [R1+0x634] ;  /* 0x00063400010b7983 */ /* 0x004ea80000300800 */
[----:B------:R-:W3:Y:S01]  /*290f0*/  LDL.LU R7, [R1+0x638] ;  /* 0x0006380001077983 */ /* 0x000ee20000300800 */
[----:B------:R-:W-:-:S03]  /*29100*/  ISETP.GT.AND P2, PT, R5, 0x5e, PT ;  /* 0x0000005e0500780c */ /* 0x000fc60003f44270 */
[----:B------:R1:W-:Y:S02]  /*29110*/  LDGSTS.E [R6+0x10004], desc[UR60][R8.64], P1 ;  /* 0x1000400008067fae */ /* 0x0003e4000892187c */
[----:B-1----:R-:W-:-:S04]  /*29120*/  SEL R8, RZ, 0x4, !P2 ;  /* 0x00000004ff087807 */ /* 0x002fc80005000000 */
[----:B------:R-:W-:Y:S02]  /*29130*/  SEL R8, R8, RZ, !P0 ;  /* 0x000000ff08087207 */ /* 0x000fe40004000000 */
[----:B------:R-:W-:-:S05]  /*29140*/  IADD3 R214, P3, R214, R2, RZ ;  /* 0x00000002d6d67210 */ /* 0x000fca0007f7e0ff */
[----:B------:R-:W-:Y:S01]  /*29150*/  IMAD.X R215, R215, 0x1, R0, P3 ;  /* 0x00000001d7d77824 */ /* 0x000fe200018e0600 */
[----:B----4-:R-:W-:Y:S01]  /*29160*/  IADD3 R3, P4, R3, R2, RZ ;  /* 0x0000000203037210 */ /* 0x010fe20007f9e0ff */
[----:B------:R-:W-:Y:S01]  /*29170*/  STL [R1+0x620], R214 ;  /* 0x000620d601007387 */ /* 0x000fe20000100800 */
[----:B------:R-:W-:-:S03]  /*29180*/  ISETP.NE.U32.AND P2, PT, R8, RZ, PT ;  /* 0x000000ff0800720c */ /* 0x000fc60003f45070 */
[----:B------:R-:W-:Y:S01]  /*29190*/  IMAD.X R212, R212, 0x1, R0, P4 ;  /* 0x00000001d4d47824 */ /* 0x000fe200020e0600 */
[----:B------:R1:W-:Y:S01]  /*291a0*/  STL [R1+0x61c], R215 ;  /* 0x00061cd701007387 */ /* 0x0003e20000100800 */
[----:B------:R-:W-:Y:S01]  /*291b0*/  MOV R8, R214 ;  /* 0x000000d600087202 */ /* 0x000fe20000000f00 */
[----:B------:R-:W-:Y:S02]  /*291c0*/  IMAD.MOV.U32 R9, RZ, RZ, R215 ;  /* 0x000000ffff097224 */ /* 0x000fe400078e00d7 */
[----:B------:R-:W-:Y:S04]  /*291d0*/  STL [R1+0x628], R3 ;  /* 0x0006280301007387 */ /* 0x000fe80000100800 */
[----:B------:R4:W-:Y:S04]  /*291e0*/  STL [R1+0x624], R212 ;  /* 0x000624d401007387 */ /* 0x0009e80000100800 */
[----:B-1----:R-:W2:Y:S04]  /*291f0*/  LDL.LU R215, [R1+0x63c] ;  /* 0x00063c0001d77983 */ /* 0x002ea80000300800 */
[----:B------:R-:W2:Y:S04]  /*29200*/  LDL.LU R214, [R1+0x640] ;  /* 0x0006400001d67983 */ /* 0x000ea80000300800 */
[----:B------:R1:W-:Y:S02]  /*29210*/  LDGSTS.E [R6+0x14004], desc[UR60][R8.64], P1 ;  /* 0x1400400008067fae */ /* 0x0003e4000892187c */
[----:B-1----:R-:W-:Y:S01]  /*29220*/  MOV R9, R212 ;  /* 0x000000d400097202 */ /* 0x002fe20000000f00 */
        /* <DEDUP_REMOVED lines=11> */
[----:B------:R-:W-:Y:S01]  /*292e0*/  STL [R1+0x630], R12 ;  /* 0x0006300c01007387 */ /* 0x000fe20000100800 */
[----:B------:R-:W-:-:S03]  /*292f0*/  MOV R8, R12 ;  /* 0x0000000c00087202 */ /* 0x000fc60000000f00 */
[----:B--2---:R-:W-:Y:S01]  /*29300*/  IMAD.X R11, R11, 0x1, R0, P4 ;  /* 0x000000010b0b7824 */ /* 0x004fe200020e0600 */
[----:B------:R1:W-:Y:S01]  /*29310*/  STL [R1+0x62c], R213 ;  /* 0x00062cd501007387 */ /* 0x0003e20000100800 */
[----:B------:R-:W-:-:S03]  /*29320*/  IMAD.MOV.U32 R9, RZ, RZ, R213 ;  /* 0x000000ffff097224 */ /* 0x000fc600078e00d5 */
[----:B------:R-:W-:Y:S04]  /*29330*/  STL [R1+0x638], R7 ;  /* 0x0006380701007387 */ /* 0x000fe80000100800 */
[----:B------:R2:W-:Y:S04]  /*29340*/  STL [R1+0x634], R11 ;  /* 0x0006340b01007387 */ /* 0x0005e80000100800 */
[----:B-1----:R-:W3:Y:S04]  /*29350*/  LDL.LU R213, [R1+0x80c] ;  /* 0x00080c0001d57983 */ /* 0x002ee80000300800 */
[----:B------:R-:W3:Y:S04]  /*29360*/  LDL.LU R12, [R1+0x810] ;  /* 0x00081000010c7983 */ /* 0x000ee80000300800 */
[----:B------:R1:W-:Y:S01]  /*29370*/  LDGSTS.E [R6+0x14008], desc[UR60][R8.64], P2 ;  /* 0x1400800008067fae */ /* 0x0003e2000912187c */
[----:B------:R-:W-:-:S02]  /*29380*/  ISETP.GT.AND P2, PT, R5, 0x7c, PT ;  /* 0x0000007c0500780c */ /* 0x000fc40003f44270 */
[----:B-1----:R-:W-:Y:S01]  /*29390*/  MOV R9, R11 ;  /* 0x0000000b00097202 */ /* 0x002fe20000000f00 */
        /* <DEDUP_REMOVED lines=9> */
[----:B------:R-:W-:Y:S01]  /*29430*/  MOV R8, R214 ;  /* 0x000000d600087202 */ /* 0x000fe20000000f00 */
[----:B------:R-:W-:Y:S01]  /*29440*/  IMAD.MOV.U32 R9, RZ, RZ, R215 ;  /* 0x000000ffff097224 */ /* 0x000fe200078e00d7 */
[----:B------:R1:W-:Y:S01]  /*29450*/  STL [R1+0x640], R214 ;  /* 0x000640d601007387 */ /* 0x0003e20000100800 */
[----:B----4-:R-:W-:-:S03]  /*29460*/  IADD3 R3, P4, R3, R2, RZ ;  /* 0x0000000203037210 */ /* 0x010fc60007f9e0ff */
[----:B------:R-:W-:Y:S02]  /*29470*/  STL [R1+0x63c], R215 ;  /* 0x00063cd701007387 */ /* 0x000fe40000100800 */
[----:B------:R-:W-:Y:S02]  /*29480*/  IMAD.X R212, R212, 0x1, R0, P4 ;  /* 0x00000001d4d47824 */ /* 0x000fe400020e0600 */
[----:B------:R-:W-:Y:S04]  /*29490*/  STL [R1+0x808], R3 ;  /* 0x0008080301007387 */ /* 0x000fe80000100800 */
[----:B------:R4:W-:Y:S04]  /*294a0*/  LDGSTS.E [R6+0x1400c], desc[UR60][R8.64], P1 ;  /* 0x1400c00008067fae */ /* 0x0009e8000892187c */
[----:B------:R4:W-:Y:S04]  /*294b0*/  STL [R1+0x804], R212 ;  /* 0x000804d401007387 */ /* 0x0009e80000100800 */
[----:B-1----:R-:W2:Y:S01]  /*294c0*/  LDL.LU R214, [R1+0x81c] ;  /* 0x00081c0001d67983 */ /* 0x002ea20000300800 */
[----:B----4-:R-:W-:-:S03]  /*294d0*/  MOV R9, R212 ;  /* 0x000000d400097202 */ /* 0x010fc60000000f00 */
[----:B------:R-:W4:Y:S01]  /*294e0*/  LDL.LU R212, [R1+0x820] ;  /* 0x0008200001d47983 */ /* 0x000f220000300800 */
[----:B------:R-:W-:-:S03]  /*294f0*/  IMAD.MOV.U32 R8, RZ, RZ, R3 ;  /* 0x000000ffff087224 */ /* 0x000fc600078e0003 */
        /* <DEDUP_REMOVED lines=9> */
[----:B------:R-:W-:Y:S01]  /*29590*/  MOV R8, R12 ;  /* 0x0000000c00087202 */ /* 0x000fe20000000f00 */
[----:B------:R1:W-:Y:S02]  /*295a0*/  STL [R1+0x810], R12 ;  /* 0x0008100c01007387 */ /* 0x0003e40000100800 */
[----:B------:R-:W-:Y:S02]  /*295b0*/  IMAD.MOV.U32 R9, RZ, RZ, R213 ;  /* 0x000000ffff097224 */ /* 0x000fe400078e00d5 */
[----:B------:R-:W-:Y:S04]  /*295c0*/  STL [R1+0x80c], R213 ;  /* 0x00080cd501007387 */ /* 0x000fe80000100800 */
[----:B------:R3:W-:Y:S01]  /*295d0*/  LDGSTS.E [R6+0x1c000], desc[UR60][R8.64], P2 ;  /* 0x1c00000008067fae */ /* 0x0007e2000912187c */
[----:B--2---:R-:W-:-:S05]  /*295e0*/  IADD3 R7, P4, R7, R2, RZ ;  /* 0x0000000207077210 */ /* 0x004fca0007f9e0ff */
[----:B------:R-:W-:Y:S01]  /*295f0*/  IMAD.X R11, R11, 0x1, R0, P4 ;  /* 0x000000010b0b7824 */ /* 0x000fe200020e0600 */
[----:B------:R-:W-:Y:S04]  /*29600*/  STL [R1+0x818], R7 ;  /* 0x0008180701007387 */ /* 0x000fe80000100800 */
[----:B------:R2:W-:Y:S01]  /*29610*/  STL [R1+0x814], R11 ;  /* 0x0008140b01007387 */ /* 0x0005e20000100800 */
[----:B---3--:R-:W-:-:S03]  /*29620*/  MOV R9, R11 ;  /* 0x0000000b00097202 */ /* 0x008fc60000000f00 */
[----:B-1----:R-:W3:Y:S04]  /*29630*/  LDL.LU R12, [R1+0x82c] ;  /* 0x00082c00010c7983 */ /* 0x002ee80000300800 */
[----:B--2---:R-:W2:Y:S01]  /*29640*/  LDL.LU R11, [R1+0x830] ;  /* 0x00083000010b7983 */ /* 0x004ea20000300800 */
[----:B------:R-:W-:-:S03]  /*29650*/  IMAD.MOV.U32 R8, RZ, RZ, R7 ;  /* 0x000000ffff087224 */ /* 0x000fc600078e0007 */
[----:B------:R-:W3:Y:S04]  /*29660*/  LDL.LU R213, [R1+0x838] ;  /* 0x0008380001d57983 */ /* 0x000ee80000300800 */
[----:B------:R-:W3:Y:S04]  /*29670*/  LDL.LU R7, [R1+0x840] ;  /* 0x0008400001077983 */ /* 0x000ee80000300800 */
[----:B------:R1:W-:Y:S01]  /*29680*/  LDGSTS.E [R6+0x18004], desc[UR60][R8.64], P1 ;  /* 0x1800400008067fae */ /* 0x0003e2000892187c */
[----:B------:R-:W-:Y:S02]  /*29690*/  ISETP.GT.AND P2, PT, R5, 0x7e, PT ;  /* 0x0000007e0500780c */ /* 0x000fe40003f44270 */
[----:B----4-:R-:W-:-:S05]  /*296a0*/  IADD3 R212, P3, R212, R2, RZ ;  /* 0x00000002d4d47210 */ /* 0x010fca0007f7e0ff */
[----:B------:R-:W-:Y:S01]  /*296b0*/  IMAD.X R214, R214, 0x1, R0, P3 ;  /* 0x00000001d6d67824 */ /* 0x000fe200018e0600 */
[----:B------:R-:W-:Y:S01]  /*296c0*/  IADD3 R215, P4, R215, R2, RZ ;  /* 0x00000002d7d77210 */ /* 0x000fe20007f9e0ff */
[----:B------:R-:W-:Y:S02]  /*296d0*/  STL [R1+0x820], R212 ;  /* 0x000820d401007387 */ /* 0x000fe40000100800 */
[----:B-1----:R-:W-:Y:S02]  /*296e0*/  IMAD.MOV.U32 R9, RZ, RZ, R214 ;  /* 0x000000ffff097224 */ /* 0x002fe400078e00d6 */
[----:B------:R1:W-:Y:S04]  /*296f0*/  STL [R1+0x81c], R214 ;  /* 0x00081cd601007387 */ /* 0x0003e80000100800 */
[----:B------:R-:W-:Y:S04]  /*29700*/  STL [R1+0x828], R215 ;  /* 0x000828d701007387 */ /* 0x000fe80000100800 */
[----:B-1----:R-:W4:Y:S01]  /*29710*/  LDL.LU R214, [R1+0x834] ;  /* 0x0008340001d67983 */ /* 0x002f220000300800 */
[----:B------:R-:W-:Y:S01]  /*29720*/  SEL R8, RZ, 0x4, !P2 ;  /* 0x00000004ff087807 */ /* 0x000fe20005000000 */
[----:B------:R-:W-:-:S03]  /*29730*/  IMAD.X R3, R3, 0x1, R0, P4 ;  /* 0x0000000103037824 */ /* 0x000fc600020e0600 */
[----:B------:R-:W-:Y:S02]  /*29740*/  SEL R8, R8, RZ, !P0 ;  /* 0x000000ff08087207 */ /* 0x000fe40004000000 */
[----:B------:R1:W-:Y:S02]  /*29750*/  STL [R1+0x824], R3 ;  /* 0x0008240301007387 */ /* 0x0003e40000100800 */
[----:B------:R-:W-:Y:S02]  /*29760*/  ISETP.NE.U32.AND P2, PT, R8, RZ, PT ;  /* 0x000000ff0800720c */ /* 0x000fe40003f45070 */
[----:B------:R-:W-:Y:S02]  /*29770*/  MOV R8, R212 ;  /* 0x000000d400087202 */ /* 0x000fe40000000f00 */
[----:B------:R-:W4:Y:S04]  /*29780*/  LDL.LU R212, [R1+0x83c] ;  /* 0x00083c0001d47983 */ /* 0x000f280000300800 */
[----:B------:R1:W-:Y:S01]  /*29790*/  LDGSTS.E [R6+0x1c004], desc[UR60][R8.64], P1 ;  /* 0x1c00400008067fae */ /* 0x0003e2000892187c */
[----:B------:R-:W-:Y:S01]  /*297a0*/  ISETP.GT.AND P1, PT, R5, 0x7f, PT ;  /* 0x0000007f0500780c */ /* 0x000fe20003f24270 */
[----:B-1----:R-:W-:Y:S01]  /*297b0*/  IMAD.MOV.U32 R8, RZ, RZ, R215 ;  /* 0x000000ffff087224 */ /* 0x002fe200078e00d7 */
[----:B------:R-:W-:-:S02]  /*297c0*/  MOV R9, R3 ;  /* 0x0000000300097202 */ /* 0x000fc40000000f00 */
[----:B------:R-:W4:Y:S04]  /*297d0*/  LDL.LU R3, [R1+0xff0] ;  /* 0x000ff00001037983 */ /* 0x000f280000300800 */
[----:B------:R1:W-:Y:S02]  /*297e0*/  LDGSTS.E [R6+0x18008], desc[UR60][R8.64], P2 ;  /* 0x1800800008067fae */ /* 0x0003e4000912187c */
[----:B-1----:R-:W-:-:S04]  /*297f0*/  SEL R8, RZ, 0x4, !P1 ;  /* 0x00000004ff087807 */ /* 0x002fc80004800000 */
[----:B------:R-:W-:-:S04]  /*29800*/  SEL R8, R8, RZ, !P0 ;  /* 0x000000ff08087207 */ /* 0x000fc80004000000 */
[----:B------:R-:W-:Y:S02]  /*29810*/  ISETP.NE.U32.AND P1, PT, R8, RZ, PT ;  /* 0x000000ff0800720c */ /* 0x000fe40003f25070 */
[----:B--2---:R-:W-:-:S05]  /*29820*/  IADD3 R11, P3, R11, R2, RZ ;  /* 0x000000020b0b7210 */ /* 0x004fca0007f7e0ff */
[----:B---3--:R-:W-:Y:S02]  /*29830*/  IMAD.X R12, R12, 0x1, R0, P3 ;  /* 0x000000010c0c7824 */ /* 0x008fe400018e0600 */
[----:B------:R-:W-:-:S03]  /*29840*/  IMAD.MOV.U32 R8, RZ, RZ, R11 ;  /* 0x000000ffff087224 */ /* 0x000fc600078e000b */
[----:B------:R-:W-:-:S05]  /*29850*/  MOV R9, R12 ;  /* 0x0000000c00097202 */ /* 0x000fca0000000f00 */
[----:B------:R1:W-:Y:S01]  /*29860*/  LDGSTS.E [R6+0x1c008], desc[UR60][R8.64], P2 ;  /* 0x1c00800008067fae */ /* 0x0003e2000912187c */
[-C--:B------:R-:W-:Y:S02]  /*29870*/  IADD3 R213, P2, R213, R2.reuse, RZ ;  /* 0x00000002d5d57210 */ /* 0x080fe40007f5e0ff */
[----:B------:R-:W-:Y:S01]  /*29880*/  IADD3 R7, P3, R7, R2, RZ ;  /* 0x0000000207077210 */ /* 0x000fe20007f7e0ff */
[----:B------:R2:W-:Y:S04]  /*29890*/  STL [R1+0x830], R11 ;  /* 0x0008300b01007387 */ /* 0x0005e80000100800 */
[----:B------:R3:W-:Y:S01]  /*298a0*/  STL [R1+0x82c], R12 ;  /* 0x00082c0c01007387 */ /* 0x0007e20000100800 */
[----:B-1----:R-:W-:-:S03]  /*298b0*/  MOV R8, R213 ;  /* 0x000000d500087202 */ /* 0x002fc60000000f00 */
[----:B--2---:R-:W2:Y:S04]  /*298c0*/  LDL.LU R11, [R1+0x848] ;  /* 0x00084800010b7983 */ /* 0x004ea80000300800 */
[----:B---3--:R-:W3:Y:S04]  /*298d0*/  LDL.LU R12, [R1+0x888] ;  /* 0x00088800010c7983 */ /* 0x008ee80000300800 */
[----:B------:R1:W-:Y:S01]  /*298e0*/  STL [R1+0x838], R213 ;  /* 0x000838d501007387 */ /* 0x0003e20000100800 */
[----:B----4-:R-:W-:-:S04]  /*298f0*/  IMAD.X R214, R214, 0x1, R0, P2 ;  /* 0x00000001d6d67824 */ /* 0x010fc800010e0600 */
[----:B------:R-:W-:Y:S01]  /*29900*/  IMAD.MOV.U32 R9, RZ, RZ, R214 ;  /* 0x000000ffff097224 */ /* 0x000fe200078e00d6 */
[----:B------:R-:W-:Y:S04]  /*29910*/  STL [R1+0x834], R214 ;  /* 0x000834d601007387 */ /* 0x000fe80000100800 */
[----:B------:R4:W-:Y:S04]  /*29920*/  LDGSTS.E [R6+0x1800c], desc[UR60][R8.64], P1 ;  /* 0x1800c00008067fae */ /* 0x0009e8000892187c */
[----:B------:R4:W-:Y:S01]  /*29930*/  STL [R1+0x840], R7 ;  /* 0x0008400701007387 */ /* 0x0009e20000100800 */
[----:B------:R-:W-:-:S03]  /*29940*/  IMAD.X R212, R212, 0x1, R0, P3 ;  /* 0x00000001d4d47824 */ /* 0x000fc600018e0600 */
[----:B-1----:R-:W3:Y:S01]  /*29950*/  LDL.LU R213, [R1+0x884] ;  /* 0x0008840001d57983 */ /* 0x002ee20000300800 */
[----:B----4-:R-:W-:Y:S02]  /*29960*/  IMAD.MOV.U32 R8, RZ, RZ, R7 ;  /* 0x000000ffff087224 */ /* 0x010fe400078e0007 */
[----:B------:R-:W1:Y:S01]  /*29970*/  S2R R7, SR_TID.X ;  /* 0x0000000000077919 */ /* 0x000e620000002100 */
[----:B------:R-:W-:Y:S01]  /*29980*/  MOV R9, R212 ;  /* 0x000000d400097202 */ /* 0x000fe20000000f00 */
[----:B------:R4:W-:Y:S04]  /*29990*/  STL [R1+0x83c], R212 ;  /* 0x00083cd401007387 */ /* 0x0009e80000100800 */
[----:B------:R3:W-:Y:S01]  /*299a0*/  LDGSTS.E [R6+0x1c00c], desc[UR60][R8.64], P1 ;  /* 0x1c00c00008067fae */ /* 0x0007e2000892187c */
[----:B------:R-:W-:-:S03]  /*299b0*/  ULEA UR5, UR4, UR59, 0x10 ;  /* 0x0000003b04057291 */ /* 0x000fc6000f8e803f */
[----:B------:R-:W0:Y:S04]  /*299c0*/  LDGDEPBAR ;  /* 0x00000000000079af */ /* 0x000e280000000000 */
[----:B------:R-:W3:Y:S04]  /*299d0*/  LDL R8, [R1+0xc44] ;  /* 0x000c440001087983 */ /* 0x000ee80000100800 */
[----:B------:R-:W3:Y:S04]  /*299e0*/  LDL.LU R9, [R1+0x844] ;  /* 0x0008440001097983 */ /* 0x000ee80000300800 */
[----:B------:R-:W3:Y:S01]  /*299f0*/  LDL.LU R214, [R1+0x8c4] ;  /* 0x0008c40001d67983 */ /* 0x000ee20000300800 */
[----:B-1----:R-:W-:-:S04]  /*29a00*/  LOP3.LUT R7, R7, 0x7f, RZ, 0xc0, !PT ;  /* 0x0000007f07077812 */ /* 0x002fc800078ec0ff */
[----:B------:R-:W-:Y:S02]  /*29a10*/  ISETP.GE.AND P1, PT, R7, R5, PT ;  /* 0x000000050700720c */ /* 0x000fe40003f26270 */
[----:B------:R-:W3:Y:S04]  /*29a20*/  LDL.LU R7, [R1+0x8c8] ;  /* 0x0008c80001077983 */ /* 0x000ee80000300800 */
[----:B------:R-:W3:Y:S04]  /*29a30*/  LDL.LU R215, [R1+0x904] ;  /* 0x0009040001d77983 */ /* 0x000ee80000300800 */
[----:B----4-:R-:W4:Y:S01]  /*29a40*/  LDL.LU R212, [R1+0x908] ;  /* 0x0009080001d47983 */ /* 0x010f220000300800 */
[----:B------:R-:W-:-:S04]  /*29a50*/  SEL R5, RZ, 0x4, P1 ;  /* 0x00000004ff057807 */ /* 0x000fc80000800000 */
[----:B------:R-:W-:-:S04]  /*29a60*/  SEL R5, R5, RZ, !P0 ;  /* 0x000000ff05057207 */ /* 0x000fc80004000000 */
[----:B------:R-:W-:Y:S02]  /*29a70*/  ISETP.NE.U32.AND P0, PT, R5, RZ, PT ;  /* 0x000000ff0500720c */ /* 0x000fe40003f05070 */
[-C--:B--2---:R-:W-:Y:S02]  /*29a80*/  IADD3 R11, P1, R11, R4.reuse, RZ ;  /* 0x000000040b0b7210 */ /* 0x084fe40007f3e0ff */
[----:B---3--:R-:W-:-:S03]  /*29a90*/  IADD3 R12, P2, R12, R4, RZ ;  /* 0x000000040c0c7210 */ /* 0x008fc60007f5e0ff */
[----:B------:R1:W-:Y:S02]  /*29aa0*/  STL [R1+0x848], R11 ;  /* 0x0008480b01007387 */ /* 0x0003e40000100800 */
[--C-:B------:R-:W-:Y:S02]  /*29ab0*/  IMAD.X R213, R213, 0x1, R3.reuse, P2 ;  /* 0x00000001d5d57824 */ /* 0x100fe400010e0603 */
[----:B------:R-:W-:Y:S01]  /*29ac0*/  IMAD.X R9, R9, 0x1, R3, P1 ;  /* 0x0000000109097824 */ /* 0x000fe200008e0603 */
[----:B------:R-:W-:Y:S01]  /*29ad0*/  IADD3 R5, R8, UR5, RZ ;  /* 0x0000000508057c10 */ /* 0x000fe2000fffe0ff */
[----:B------:R-:W-:-:S03]  /*29ae0*/  IMAD.MOV.U32 R8, RZ, RZ, R11 ;  /* 0x000000ffff087224 */ /* 0x000fc600078e000b */
[----:B------:R2:W-:Y:S04]  /*29af0*/  STL [R1+0x844], R9 ;  /* 0x0008440901007387 */ /* 0x0005e80000100800 */
[----:B------:R3:W-:Y:S04]  /*29b00*/  STL [R1+0x888], R12 ;  /* 0x0008880c01007387 */ /* 0x0007e80000100800 */
[----:B------:R3:W-:Y:S01]  /*29b10*/  STL [R1+0x884], R213 ;  /* 0x000884d501007387 */ /* 0x0007e20000100800 */
[----:B------:R-:W-:-:S03]  /*29b20*/  IADD3 R7, P1, R7, R4, RZ ;  /* 0x0000000407077210 */ /* 0x000fc60007f3e0ff */
[----:B------:R-:W3:Y:S02]  /*29b30*/  LDL.LU R6, [R1+0x948] ;  /* 0x0009480001067983 */ /* 0x000ee40000300800 */
[----:B------:R-:W-:Y:S02]  /*29b40*/  IMAD.X R214, R214, 0x1, R3, P1 ;  /* 0x00000001d6d67824 */ /* 0x000fe400008e0603 */
[----:B------:R2:W-:Y:S01]  /*29b50*/  LDGSTS.E [R5+0x60000], desc[UR60][R8.64], P0 ;  /* 0x6000000008057fae */ /* 0x0005e2000812187c */
[----:B----4-:R-:W-:-:S03]  /*29b60*/  IADD3 R212, P2, R212, R4, RZ ;  /* 0x00000004d4d47210 */ /* 0x010fc60007f5e0ff */
[----:B-1----:R-:W4:Y:S02]  /*29b70*/  LDL.LU R11, [R1+0x988] ;  /* 0x00098800010b7983 */ /* 0x002f240000300800 */
[----:B------:R-:W-:Y:S02]  /*29b80*/  IMAD.X R215, R215, 0x1, R3, P2 ;  /* 0x00000001d7d77824 */ /* 0x000fe400010e0603 */
[----:B--2---:R-:W-:Y:S01]  /*29b90*/  IMAD.MOV.U32 R8, RZ, RZ, R12 ;  /* 0x000000ffff087224 */ /* 0x004fe200078e000c */
[----:B------:R-:W-:Y:S01]  /*29ba0*/  MOV R9, R213 ;  /* 0x000000d500097202 */ /* 0x000fe20000000f00 */
[----:B---3--:R-:W2:Y:S04]  /*29bb0*/  LDL.LU R12, [R1+0x944] ;  /* 0x00094400010c7983 */ /* 0x008ea80000300800 */
[----:B------:R-:W3:Y:S04]  /*29bc0*/  LDL.LU R213, [R1+0x984] ;  /* 0x0009840001d57983 */ /* 0x000ee80000300800 */
[----:B------:R1:W-:Y:S04]  /*29bd0*/  LDGSTS.E [R5+0x60400], desc[UR60][R8.64], P0 ;  /* 0x6040000008057fae */ /* 0x0003e8000812187c */
[----:B------:R1:W-:Y:S04]  /*29be0*/  STL [R1+0x8c8], R7 ;  /* 0x0008c80701007387 */ /* 0x0003e80000100800 */
[----:B------:R1:W-:Y:S02]  /*29bf0*/  STL [R1+0x8c4], R214 ;  /* 0x0008c4d601007387 */ /* 0x0003e40000100800 */
[----:B-1----:R-:W-:Y:S01]  /*29c00*/  MOV R8, R7 ;  /* 0x0000000700087202 */ /* 0x002fe20000000f00 */
[----:B------:R-:W-:Y:S01]  /*29c10*/  IMAD.MOV.U32 R9, RZ, RZ, R214 ;  /* 0x000000ffff097224 */ /* 0x000fe200078e00d6 */
[----:B------:R1:W-:Y:S04]  /*29c20*/  STL [R1+0x908], R212 ;  /* 0x000908d401007387 */ /* 0x0003e80000100800 */
[----:B------:R-:W3:Y:S04]  /*29c30*/  LDL.LU R7, [R1+0x9c8] ;  /* 0x0009c80001077983 */ /* 0x000ee80000300800 */
[----:B------:R1:W-:Y:S04]  /*29c40*/  STL [R1+0x904], R215 ;  /* 0x000904d701007387 */ /* 0x0003e80000100800 */
[----:B------:R1:W-:Y:S04]  /*29c50*/  LDGSTS.E [R5+0x60800], desc[UR60][R8.64], P0 ;  /* 0x6080000008057fae */ /* 0x0003e8000812187c */
[----:B------:R-:W3:Y:S01]  /*29c60*/  LDL.LU R214, [R1+0xa08] ;  /* 0x000a080001d67983 */ /* 0x000ee20000300800 */
[----:B-1----:R-:W-:-:S03]  /*29c70*/  IMAD.MOV.U32 R8, RZ, RZ, R212 ;  /* 0x000000ffff087224 */ /* 0x002fc600078e00d4 */
[----:B------:R-:W3:Y:S01]  /*29c80*/  LDL.LU R212, [R1+0x9c4] ;  /* 0x0009c40001d47983 */ /* 0x000ee20000300800 */
[----:B------:R-:W-:-:S03]  /*29c90*/  MOV R9, R215 ;  /* 0x000000d700097202 */ /* 0x000fc60000000f00 */
[----:B------:R-:W3:Y:S04]  /*29ca0*/  LDL.LU R215, [R1+0xa04] ;  /* 0x000a040001d77983 */ /* 0x000ee80000300800 */
[----:B------:R1:W-:Y:S01]  /*29cb0*/  LDGSTS.E [R5+0x60c00], desc[UR60][R8.64], P0 ;  /* 0x60c0000008057fae */ /* 0x0003e2000812187c */
[-C--:B------:R-:W-:Y:S02]  /*29cc0*/  IADD3 R6, P1, R6, R4.reuse, RZ ;  /* 0x0000000406067210 */ /* 0x080fe40007f3e0ff */
[----:B----4-:R-:W-:-:S03]  /*29cd0*/  IADD3 R11, P2, R11, R4, RZ ;  /* 0x000000040b0b7210 */ /* 0x010fc60007f5e0ff */
[----:B------:R4:W-:Y:S01]  /*29ce0*/  STL [R1+0x948], R6 ;  /* 0x0009480601007387 */ /* 0x0009e20000100800 */
[----:B-1----:R-:W-:Y:S01]  /*29cf0*/  MOV R8, R6 ;  /* 0x0000000600087202 */ /* 0x002fe20000000f00 */
[--C-:B--2---:R-:W-:Y:S02]  /*29d00*/  IMAD.X R12, R12, 0x1, R3.reuse, P1 ;  /* 0x000000010c0c7824 */ /* 0x104fe400008e0603 */
[----:B---3--:R-:W-:-:S03]  /*29d10*/  IMAD.X R213, R213, 0x1, R3, P2 ;  /* 0x00000001d5d57824 */ /* 0x008fc600010e0603 */
[----:B------:R1:W-:Y:S01]  /*29d20*/  STL [R1+0x944], R12 ;  /* 0x0009440c01007387 */ /* 0x0003e20000100800 */
[----:B------:R-:W-:-:S03]  /*29d30*/  IMAD.MOV.U32 R9, RZ, RZ, R12 ;  /* 0x000000ffff097224 */ /* 0x000fc600078e000c */
[----:B------:R2:W-:Y:S04]  /*29d40*/  STL [R1+0x988], R11 ;  /* 0x0009880b01007387 */ /* 0x0005e80000100800 */
[----:B----4-:R-:W3:Y:S04]  /*29d50*/  LDL.LU R6, [R1+0xa48] ;  /* 0x000a480001067983 */ /* 0x010ee80000300800 */
[----:B------:R4:W-:Y:S04]  /*29d60*/  STL [R1+0x984], R213 ;  /* 0x000984d501007387 */ /* 0x0009e80000100800 */
[----:B------:R2:W-:Y:S04]  /*29d70*/  LDGSTS.E [R5+0x61000], desc[UR60][R8.64], P0 ;  /* 0x6100000008057fae */ /* 0x0005e8000812187c */
[----:B-1----:R-:W3:Y:S01]  /*29d80*/  LDL.LU R12, [R1+0xa88] ;  /* 0x000a8800010c7983 */ /* 0x002ee20000300800 */
[-C--:B------:R-:W-:Y:S01]  /*29d90*/  IADD3 R7, P1, R7, R4.reuse, RZ ;  /* 0x0000000407077210 */ /* 0x080fe20007f3e0ff */
[----:B--2---:R-:W-:Y:S01]  /*29da0*/  IMAD.MOV.U32 R8, RZ, RZ, R11 ;  /* 0x000000ffff087224 */ /* 0x004fe200078e000b */
[----:B------:R-:W-:Y:S01]  /*29db0*/  MOV R9, R213 ;  /* 0x000000d500097202 */ /* 0x000fe20000000f00 */
[----:B------:R-:W2:Y:S01]  /*29dc0*/  LDL.LU R11, [R1+0xa44] ;  /* 0x000a4400010b7983 */ /* 0x000ea20000300800 */
[----:B------:R-:W-:-:S03]  /*29dd0*/  IADD3 R214, P2, R214, R4, RZ ;  /* 0x00000004d6d67210 */ /* 0x000fc60007f5e0ff */
[----:B----4-:R-:W4:Y:S04]  /*29de0*/  LDL.LU R213, [R1+0xa84] ;  /* 0x000a840001d57983 */ /* 0x010f280000300800 */
[----:B------:R1:W-:Y:S01]  /*29df0*/  LDGSTS.E [R5+0x61400], desc[UR60][R8.64], P0 ;  /* 0x6140000008057fae */ /* 0x0003e2000812187c */
[----:B------:R-:W-:-:S03]  /*29e00*/  IMAD.X R212, R212, 0x1, R3, P1 ;  /* 0x00000001d4d47824 */ /* 0x000fc600008e0603 */
[----:B------:R1:W-:Y:S01]  /*29e10*/  STL [R1+0x9c8], R7 ;  /* 0x0009c80701007387 */ /* 0x0003e20000100800 */
[----:B------:R-:W-:-:S03]  /*29e20*/  IMAD.X R215, R215, 0x1, R3, P2 ;  /* 0x00000001d7d77824 */ /* 0x000fc600010e0603 */
[----:B------:R1:W-:Y:S02]  /*29e30*/  STL [R1+0x9c4], R212 ;  /* 0x0009c4d401007387 */ /* 0x0003e40000100800 */
[----:B-1----:R-:W-:Y:S01]  /*29e40*/  MOV R8, R7 ;  /* 0x0000000700087202 */ /* 0x002fe20000000f00 */
[----:B------:R-:W-:Y:S01]  /*29e50*/  IMAD.MOV.U32 R9, RZ, RZ, R212 ;  /* 0x000000ffff097224 */ /* 0x000fe200078e00d4 */
[----:B------:R1:W-:Y:S04]  /*29e60*/  STL [R1+0xa08], R214 ;  /* 0x000a08d601007387 */ /* 0x0003e80000100800 */
[----:B------:R-:W4:Y:S04]  /*29e70*/  LDL.LU R7, [R1+0xac8] ;  /* 0x000ac80001077983 */ /* 0x000f280000300800 */
[----:B------:R1:W-:Y:S04]  /*29e80*/  STL [R1+0xa04], R215 ;  /* 0x000a04d701007387 */ /* 0x0003e80000100800 */
[----:B------:R1:W-:Y:S04]  /*29e90*/  LDGSTS.E [R5+0x61800], desc[UR60][R8.64], P0 ;  /* 0x6180000008057fae */ /* 0x0003e8000812187c */
[----:B------:R-:W4:Y:S01]  /*29ea0*/  LDL.LU R212, [R1+0xb08] ;  /* 0x000b080001d47983 */ /* 0x000f220000300800 */
[----:B-1----:R-:W-:-:S03]  /*29eb0*/  IMAD.MOV.U32 R8, RZ, RZ, R214 ;  /* 0x000000ffff087224 */ /* 0x002fc600078e00d6 */
[----:B------:R-:W4:Y:S01]  /*29ec0*/  LDL.LU R214, [R1+0xac4] ;  /* 0x000ac40001d67983 */ /* 0x000f220000300800 */
[----:B------:R-:W-:-:S03]  /*29ed0*/  MOV R9, R215 ;  /* 0x000000d700097202 */ /* 0x000fc60000000f00 */
[----:B------:R-:W4:Y:S04]  /*29ee0*/  LDL.LU R215, [R1+0xb04] ;  /* 0x000b040001d77983 */ /* 0x000f280000300800 */
[----:B------:R1:W-:Y:S01]  /*29ef0*/  LDGSTS.E [R5+0x61c00], desc[UR60][R8.64], P0 ;  /* 0x61c0000008057fae */ /* 0x0003e2000812187c */
[----:B---3--:R-:W-:-:S04]  /*29f00*/  IADD3 R6, P1, R6, R4, RZ ;  /* 0x0000000406067210 */ /* 0x008fc80007f3e0ff */
[----:B-1----:R-:W-:Y:S01]  /*29f10*/  MOV R8, R6 ;  /* 0x0000000600087202 */ /* 0x002fe20000000f00 */
[----:B------:R1:W-:Y:S01]  /*29f20*/  STL [R1+0xa48], R6 ;  /* 0x000a480601007387 */ /* 0x0003e20000100800 */
[----:B------:R-:W-:Y:S01]  /*29f30*/  IADD3 R12, P2, R12, R4, RZ ;  /* 0x000000040c0c7210 */ /* 0x000fe20007f5e0ff */
[----:B--2---:R-:W-:-:S04]  /*29f40*/  IMAD.X R11, R11, 0x1, R3, P1 ;  /* 0x000000010b0b7824 */ /* 0x004fc800008e0603 */
[----:B----4-:R-:W-:Y:S01]  /*29f50*/  IMAD.X R213, R213, 0x1, R3, P2 ;  /* 0x00000001d5d57824 */ /* 0x010fe200010e0603 */
[----:B------:R2:W-:Y:S01]  /*29f60*/  STL [R1+0xa44], R11 ;  /* 0x000a440b01007387 */ /* 0x0005e20000100800 */
[----:B------:R-:W-:-:S03]  /*29f70*/  IMAD.MOV.U32 R9, RZ, RZ, R11 ;  /* 0x000000ffff097224 */ /* 0x000fc600078e000b */
[----:B------:R3:W-:Y:S04]  /*29f80*/  STL [R1+0xa88], R12 ;  /* 0x000a880c01007387 */ /* 0x0007e80000100800 */
[----:B-1----:R-:W4:Y:S04]  /*29f90*/  LDL.LU R6, [R1+0xb48] ;  /* 0x000b480001067983 */ /* 0x002f280000300800 */
[----:B------:R1:W-:Y:S04]  /*29fa0*/  STL [R1+0xa84], R213 ;  /* 0x000a84d501007387 */ /* 0x0003e80000100800 */
[----:B------:R3:W-:Y:S04]  /*29fb0*/  LDGSTS.E [R5+0x62000], desc[UR60][R8.64], P0 ;  /* 0x6200000008057fae */ /* 0x0007e8000812187c */
[----:B--2---:R-:W2:Y:S01]  /*29fc0*/  LDL.LU R11, [R1+0xb88] ;  /* 0x000b8800010b7983 */ /* 0x004ea20000300800 */
[-C--:B------:R-:W-:Y:S01]  /*29fd0*/  IADD3 R7, P1, R7, R4.reuse, RZ ;  /* 0x0000000407077210 */ /* 0x080fe20007f3e0ff */
[----:B---3--:R-:W-:Y:S01]  /*29fe0*/  IMAD.MOV.U32 R8, RZ, RZ, R12 ;  /* 0x000000ffff087224 */ /* 0x008fe200078e000c */
[----:B------:R-:W-:Y:S01]  /*29ff0*/  MOV R9, R213 ;  /* 0x000000d500097202 */ /* 0x000fe20000000f00 */
[----:B------:R-:W3:Y:S01]  /*2a000*/  LDL.LU R12, [R1+0xb44] ;  /* 0x000b4400010c7983 */ /* 0x000ee20000300800 */
[----:B------:R-:W-:-:S03]  /*2a010*/  IADD3 R212, P2, R212, R4, RZ ;  /* 0x00000004d4d47210 */ /* 0x000fc60007f5e0ff */
[----:B-1----:R-:W3:Y:S04]  /*2a020*/  LDL.LU R213, [R1+0xb84] ;  /* 0x000b840001d57983 */ /* 0x002ee80000300800 */
[----:B------:R1:W-:Y:S01]  /*2a030*/  LDGSTS.E [R5+0x62400], desc[UR60][R8.64], P0 ;  /* 0x6240000008057fae */ /* 0x0003e2000812187c */
[----:B------:R-:W-:-:S03]  /*2a040*/  IMAD.X R214, R214, 0x1, R3, P1 ;  /* 0x00000001d6d67824 */ /* 0x000fc600008e0603 */
[----:B------:R-:W-:Y:S01]  /*2a050*/  STL [R1+0xac8], R7 ;  /* 0x000ac80701007387 */ /* 0x000fe20000100800 */
[----:B------:R-:W-:-:S03]  /*2a060*/  IMAD.X R215, R215, 0x1, R3, P2 ;  /* 0x00000001d7d77824 */ /* 0x000fc600010e0603 */
[----:B------:R1:W-:Y:S02]  /*2a070*/  STL [R1+0xac4], R214 ;  /* 0x000ac4d601007387 */ /* 0x0003e40000100800 */
[----:B-1----:R-:W-:Y:S01]  /*2a080*/  MOV R8, R7 ;  /* 0x0000000700087202 */ /* 0x002fe20000000f00 */
[----:B------:R-:W-:Y:S01]  /*2a090*/  IMAD.MOV.U32 R9, RZ, RZ, R214 ;  /* 0x000000ffff097224 */ /* 0x000fe200078e00d6 */
[----:B------:R-:W-:Y:S04]  /*2a0a0*/  STL [R1+0xb08], R212 ;  /* 0x000b08d401007387 */ /* 0x000fe80000100800 */
[----:B------:R1:W-:Y:S04]  /*2a0b0*/  LDGSTS.E [R5+0x62800], desc[UR60][R8.64], P0 ;  /* 0x6280000008057fae */ /* 0x0003e8000812187c */
[----:B------:R-:W3:Y:S04]  /*2a0c0*/  LDL.LU R214, [R1+0xbc8] ;  /* 0x000bc80001d67983 */ /* 0x000ee80000300800 */
[----:B------:R1:W-:Y:S04]  /*2a0d0*/  STL [R1+0xb04], R215 ;  /* 0x000b04d701007387 */ /* 0x0003e80000100800 */
[----:B------:R-:W3:Y:S01]  /*2a0e0*/  LDL.LU R7, [R1+0xc08] ;  /* 0x000c080001077983 */ /* 0x000ee20000300800 */
[----:B-1----:R-:W-:Y:S01]  /*2a0f0*/  MOV R9, R215 ;  /* 0x000000d700097202 */ /* 0x002fe20000000f00 */
[----:B------:R-:W-:-:S02]  /*2a100*/  IMAD.MOV.U32 R8, RZ, RZ, R212 ;  /* 0x000000ffff087224 */ /* 0x000fc400078e00d4 */
[----:B------:R-:W3:Y:S04]  /*2a110*/  LDL.LU R215, [R1+0xbc4] ;  /* 0x000bc40001d77983 */ /* 0x000ee80000300800 */
[----:B------:R-:W3:Y:S04]  /*2a120*/  LDL.LU R212, [R1+0xc04] ;  /* 0x000c040001d47983 */ /* 0x000ee80000300800 */
[----:B------:R1:W-:Y:S01]  /*2a130*/  LDGSTS.E [R5+0x62c00], desc[UR60][R8.64], P0 ;  /* 0x62c0000008057fae */ /* 0x0003e2000812187c */
[----:B----4-:R-:W-:-:S04]  /*2a140*/  IADD3 R6, P1, R6, R4, RZ ;  /* 0x0000000406067210 */ /* 0x010fc80007f3e0ff */
[----:B-1----:R-:W-:Y:S02]  /*2a150*/  MOV R8, R6 ;  /* 0x0000000600087202 */ /* 0x002fe40000000f00 */
[----:B--2---:R-:W-:Y:S01]  /*2a160*/  IADD3 R11, P2, R11, R4, RZ ;  /* 0x000000040b0b7210 */ /* 0x004fe20007f5e0ff */
[----:B---3--:R-:W-:-:S04]  /*2a170*/  IMAD.X R12, R12, 0x1, R3, P1 ;  /* 0x000000010c0c7824 */ /* 0x008fc800008e0603 */
[----:B------:R-:W-:Y:S02]  /*2a180*/  IMAD.MOV.U32 R9, RZ, RZ, R12 ;  /* 0x000000ffff097224 */ /* 0x000fe400078e000c */
[----:B------:R-:W-:-:S03]  /*2a190*/  IMAD.X R213, R213, 0x1, R3, P2 ;  /* 0x00000001d5d57824 */ /* 0x000fc600010e0603 */
[----:B------:R1:W-:Y:S04]  /*2a1a0*/  LDGSTS.E [R5+0x63000], desc[UR60][R8.64], P0 ;  /* 0x6300000008057fae */ /* 0x0003e8000812187c */
[----:B------:R2:W-:Y:S04]  /*2a1b0*/  STL [R1+0xb48], R6 ;  /* 0x000b480601007387 */ /* 0x0005e80000100800 */
[----:B------:R3:W-:Y:S01]  /*2a1c0*/  STL [R1+0xb44], R12 ;  /* 0x000b440c01007387 */ /* 0x0007e20000100800 */
[----:B-1----:R-:W-:Y:S01]  /*2a1d0*/  IMAD.MOV.U32 R8, RZ, RZ, R11 ;  /* 0x000000ffff087224 */ /* 0x002fe200078e000b */
[----:B------:R-:W-:-:S02]  /*2a1e0*/  MOV R9, R213 ;  /* 0x000000d500097202 */ /* 0x000fc40000000f00 */
[----:B------:R1:W-:Y:S04]  /*2a1f0*/  STL [R1+0xb88], R11 ;  /* 0x000b880b01007387 */ /* 0x0003e80000100800 */
[----:B--2---:R-:W2:Y:S01]  /*2a200*/  LDL.LU R6, [R1+0x850] ;  /* 0x0008500001067983 */ /* 0x004ea20000300800 */
[----:B------:R-:W-:-:S03]  /*2a210*/  IADD3 R214, P1, R214, R4, RZ ;  /* 0x00000004d6d67210 */ /* 0x000fc60007f3e0ff */
[----:B------:R4:W-:Y:S01]  /*2a220*/  LDGSTS.E [R5+0x63400], desc[UR60][R8.64], P0 ;  /* 0x6340000008057fae */ /* 0x0009e2000812187c */
[----:B------:R-:W-:-:S03]  /*2a230*/  IADD3 R7, P2, R7, R4, RZ ;  /* 0x0000000407077210 */ /* 0x000fc60007f5e0ff */
[----:B------:R1:W-:Y:S01]  /*2a240*/  STL [R1+0xb84], R213 ;  /* 0x000b84d501007387 */ /* 0x0003e20000100800 */
[----:B------:R-:W-:Y:S01]  /*2a250*/  IMAD.X R215, R215, 0x1, R3, P1 ;  /* 0x00000001d7d77824 */ /* 0x000fe200008e0603 */
[----:B----4-:R-:W-:Y:S02]  /*2a260*/  MOV R8, R214 ;  /* 0x000000d600087202 */ /* 0x010fe40000000f00 */
[----:B---3--:R-:W3:Y:S01]  /*2a270*/  LDL.LU R12, [R1+0x890] ;  /* 0x00089000010c7983 */ /* 0x008ee20000300800 */
[----:B------:R-:W-:Y:S02]  /*2a280*/  IMAD.MOV.U32 R9, RZ, RZ, R215 ;  /* 0x000000ffff097224 */ /* 0x000fe400078e00d7 */
[----:B------:R-:W-:Y:S01]  /*2a290*/  IMAD.X R212, R212, 0x1, R3, P2 ;  /* 0x00000001d4d47824 */ /* 0x000fe200010e0603 */
[----:B-1----:R-:W4:Y:S04]  /*2a2a0*/  LDL.LU R11, [R1+0x84c] ;  /* 0x00084c00010b7983 */ /* 0x002f280000300800 */
[----:B------:R-:W4:Y:S04]  /*2a2b0*/  LDL.LU R213, [R1+0x88c] ;  /* 0x00088c0001d57983 */ /* 0x000f280000300800 */
[----:B------:R1:W-:Y:S04]  /*2a2c0*/  STL [R1+0xbc8], R214 ;  /* 0x000bc8d601007387 */ /* 0x0003e80000100800 */
[----:B------:R-:W-:Y:S04]  /*2a2d0*/  STL [R1+0xbc4], R215 ;  /* 0x000bc4d701007387 */ /* 0x000fe80000100800 */
[----:B------:R1:W-:Y:S04]  /*2a2e0*/  LDGSTS.E [R5+0x63800], desc[UR60][R8.64], P0 ;  /* 0x6380000008057fae */ /* 0x0003e8000812187c */
[----:B------:R1:W-:Y:S04]  /*2a2f0*/  STL [R1+0xc08], R7 ;  /* 0x000c080701007387 */ /* 0x0003e80000100800 */
[----:B------:R1:W-:Y:S02]  /*2a300*/  STL [R1+0xc04], R212 ;  /* 0x000c04d401007387 */ /* 0x0003e40000100800 */
[----:B-1----:R-:W-:Y:S01]  /*2a310*/  IMAD.MOV.U32 R8, RZ, RZ, R7 ;  /* 0x000000ffff087224 */ /* 0x002fe200078e0007 */
[----:B------:R-:W-:Y:S01]  /*2a320*/  MOV R9, R212 ;  /* 0x000000d400097202 */ /* 0x000fe20000000f00 */
[----:B------:R-:W4:Y:S04]  /*2a330*/  LDL.LU R214, [R1+0x8cc] ;  /* 0x0008cc0001d67983 */ /* 0x000f280000300800 */
[----:B------:R-:W4:Y:S04]  /*2a340*/  LDL.LU R7, [R1+0x8d0] ;  /* 0x0008d00001077983 */ /* 0x000f280000300800 */
[----:B------:R-:W4:Y:S04]  /*2a350*/  LDL.LU R215, [R1+0x90c] ;  /* 0x00090c0001d77983 */ /* 0x000f280000300800 */
[----:B------:R-:W4:Y:S04]  /*2a360*/  LDL.LU R212, [R1+0x910] ;  /* 0x0009100001d47983 */ /* 0x000f280000300800 */
[----:B------:R1:W-:Y:S04]  /*2a370*/  LDGSTS.E [R5+0x63c00], desc[UR60][R8.64], P0 ;  /* 0x63c0000008057fae */ /* 0x0003e8000812187c */
[----:B------:R-:W4:Y:S01]  /*2a380*/  LDL R9, [R1+0xfd0] ;  /* 0x000fd00001097983 */ /* 0x000f220000100800 */
[----:B--2---:R-:W-:-:S05]  /*2a390*/  IADD3 R6, P1, R6, R4, RZ ;  /* 0x0000000406067210 */ /* 0x004fca0007f3e0ff */
[----:B------:R2:W-:Y:S01]  /*2a3a0*/  STL [R1+0x850], R6 ;  /* 0x0008500601007387 */ /* 0x0005e20000100800 */
[----:B-1----:R-:W-:Y:S01]  /*2a3b0*/  IMAD.MOV.U32 R8, RZ, RZ, R6 ;  /* 0x000000ffff087224 */ /* 0x002fe200078e0006 */
[----:B---3--:R-:W-:Y:S01]  /*2a3c0*/  IADD3 R12, P2, R12, R4, RZ ;  /* 0x000000040c0c7210 */ /* 0x008fe20007f5e0ff */
[----:B----4-:R-:W-:-:S04]  /*2a3d0*/  IMAD.X R11, R11, 0x1, R3, P1 ;  /* 0x000000010b0b7824 */ /* 0x010fc800008e0603 */
[----:B------:R-:W-:Y:S01]  /*2a3e0*/  IMAD.X R213, R213, 0x1, R3, P2 ;  /* 0x00000001d5d57824 */ /* 0x000fe200010e0603 */
[----:B------:R1:W-:Y:S04]  /*2a3f0*/  STL [R1+0x84c], R11 ;  /* 0x00084c0b01007387 */ /* 0x0003e80000100800 */
[----:B------:R3:W-:Y:S04]  /*2a400*/  STL [R1+0x890], R12 ;  /* 0x0008900c01007387 */ /* 0x0007e80000100800 */
[----:B------:R4:W-:Y:S04]  /*2a410*/  STL [R1+0x88c], R213 ;  /* 0x00088cd501007387 */ /* 0x0009e80000100800 */
[----:B--2---:R-:W2:Y:S01]  /*2a420*/  LDL.LU R6, [R1+0x950] ;  /* 0x0009500001067983 */ /* 0x004ea20000300800 */
[----:B------:R-:W-:-:S05]  /*2a430*/  IADD3 R7, P1, R7, R4, RZ ;  /* 0x0000000407077210 */ /* 0x000fca0007f3e0ff */
[----:B------:R-:W-:Y:S01]  /*2a440*/  IMAD.X R214, R214, 0x1, R3, P1 ;  /* 0x00000001d6d67824 */ /* 0x000fe200008e0603 */
[----:B------:R-:W-:Y:S02]  /*2a450*/  IADD3 R212, P2, R212, R4, RZ ;  /* 0x00000004d4d47210 */ /* 0x000fe40007f5e0ff */
[----:B------:R-:W-:Y:S01]  /*2a460*/  IADD3 R5, R9, UR5, RZ ;  /* 0x0000000509057c10 */ /* 0x000fe2000fffe0ff */
[----:B------:R-:W-:Y:S02]  /*2a470*/  IMAD.MOV.U32 R9, RZ, RZ, R11 ;  /* 0x000000ffff097224 */ /* 0x000fe400078e000b */
[----:B-1----:R-:W2:Y:S04]  /*2a480*/  LDL.LU R11, [R1+0x990] ;  /* 0x00099000010b7983 */ /* 0x002ea80000300800 */
[----:B------:R1:W-:Y:S01]  /*2a490*/  LDGSTS.E [R5+0x60080], desc[UR60][R8.64], P0 ;  /* 0x6008000008057fae */ /* 0x0003e2000812187c */
[----:B------:R-:W-:-:S02]  /*2a4a0*/  IADD3.X R215, R215, R3, RZ, P2, !PT ;  /* 0x00000003d7d77210 */ /* 0x000fc400017fe4ff */
[----:B-1----:R-:W-:Y:S01]  /*2a4b0*/  MOV R8, R12 ;  /* 0x0000000c00087202 */ /* 0x002fe20000000f00 */
[----:B------:R-:W-:Y:S01]  /*2a4c0*/  IMAD.MOV.U32 R9, RZ, RZ, R213 ;  /* 0x000000ffff097224 */ /* 0x000fe200078e00d5 */
[----:B---3--:R-:W3:Y:S04]  /*2a4d0*/  LDL.LU R12, [R1+0x94c] ;  /* 0x00094c00010c7983 */ /* 0x008ee80000300800 */
[----:B----4-:R-:W4:Y:S04]  /*2a4e0*/  LDL.LU R213, [R1+0x98c] ;  /* 0x00098c0001d57983 */ /* 0x010f280000300800 */
[----:B------:R1:W-:Y:S04]  /*2a4f0*/  LDGSTS.E [R5+0x60480], desc[UR60][R8.64], P0 ;  /* 0x6048000008057fae */ /* 0x0003e8000812187c */
[----:B------:R1:W-:Y:S04]  /*2a500*/  STL [R1+0x8d0], R7 ;  /* 0x0008d00701007387 */ /* 0x0003e80000100800 */
[----:B------:R1:W-:Y:S02]  /*2a510*/  STL [R1+0x8cc], R214 ;  /* 0x0008ccd601007387 */ /* 0x0003e40000100800 */
[----:B-1----:R-:W-:-:S02]  /*2a520*/  IMAD.MOV.U32 R8, RZ, RZ, R7 ;  /* 0x000000ffff087224 */ /* 0x002fc400078e0007 */
[----:B------:R1:W-:Y:S01]  /*2a530*/  STL [R1+0x910], R212 ;  /* 0x000910d401007387 */ /* 0x0003e20000100800 */
[----:B------:R-:W-:-:S03]  /*2a540*/  IMAD.MOV.U32 R9, RZ, RZ, R214 ;  /* 0x000000ffff097224 */ /* 0x000fc600078e00d6 */
[----:B------:R-:W4:Y:S04]  /*2a550*/  LDL.LU R7, [R1+0x9d0] ;  /* 0x0009d00001077983 */ /* 0x000f280000300800 */
[----:B------:R1:W-:Y:S04]  /*2a560*/  STL [R1+0x90c], R215 ;  /* 0x00090cd701007387 */ /* 0x0003e80000100800 */
[----:B------:R1:W-:Y:S04]  /*2a570*/  LDGSTS.E [R5+0x60880], desc[UR60][R8.64], P0 ;  /* 0x6088000008057fae */ /* 0x0003e8000812187c */
[----:B------:R-:W4:Y:S01]  /*2a580*/  LDL.LU R214, [R1+0xa10] ;  /* 0x000a100001d67983 */ /* 0x000f220000300800 */
[----:B-1----:R-:W-:-:S03]  /*2a590*/  MOV R8, R212 ;  /* 0x000000d400087202 */ /* 0x002fc60000000f00 */
[----:B------:R-:W4:Y:S01]  /*2a5a0*/  LDL.LU R212, [R1+0x9cc] ;  /* 0x0009cc0001d47983 */ /* 0x000f220000300800 */
[----:B------:R-:W-:-:S03]  /*2a5b0*/  IMAD.MOV.U32 R9, RZ, RZ, R215 ;  /* 0x000000ffff097224 */ /* 0x000fc600078e00d7 */
[----:B------:R-:W4:Y:S04]  /*2a5c0*/  LDL.LU R215, [R1+0xa0c] ;  /* 0x000a0c0001d77983 */ /* 0x000f280000300800 */
[----:B------:R1:W-:Y:S01]  /*2a5d0*/  LDGSTS.E [R5+0x60c80], desc[UR60][R8.64], P0 ;  /* 0x60c8000008057fae */ /* 0x0003e2000812187c */
[----:B--2---:R-:W-:-:S05]  /*2a5e0*/  IADD3 R6, P1, R6, R4, RZ ;  /* 0x0000000406067210 */ /* 0x004fca0007f3e0ff */
[----:B------:R2:W-:Y:S01]  /*2a5f0*/  STL [R1+0x950], R6 ;  /* 0x0009500601007387 */ /* 0x0005e20000100800 */
[----:B-1----:R-:W-:Y:S01]  /*2a600*/  IMAD.MOV.U32 R8, RZ, RZ, R6 ;  /* 0x000000ffff087224 */ /* 0x002fe200078e0006 */
[----:B------:R-:W-:Y:S01]  /*2a610*/  IADD3 R11, P2, R11, R4, RZ ;  /* 0x000000040b0b7210 */ /* 0x000fe20007f5e0ff */
[----:B---3--:R-:W-:-:S03]  /*2a620*/  IMAD.X R12, R12, 0x1, R3, P1 ;  /* 0x000000010c0c7824 */ /* 0x008fc600008e0603 */
[----:B----4-:R-:W-:Y:S02]  /*2a630*/  IADD3.X R213, R213, R3, RZ, P2, !PT ;  /* 0x00000003d5d57210 */ /* 0x010fe400017fe4ff */
[----:B------:R1:W-:Y:S01]  /*2a640*/  STL [R1+0x94c], R12 ;  /* 0x00094c0c01007387 */ /* 0x0003e20000100800 */
[----:B------:R-:W-:-:S03]  /*2a650*/  IMAD.MOV.U32 R9, RZ, RZ, R12 ;  /* 0x000000ffff097224 */ /* 0x000fc600078e000c */
[----:B------:R3:W-:Y:S04]  /*2a660*/  STL [R1+0x990], R11 ;  /* 0x0009900b01007387 */ /* 0x0007e80000100800 */
[----:B--2---:R-:W2:Y:S04]  /*2a670*/  LDL.LU R6, [R1+0xa50] ;  /* 0x000a500001067983 */ /* 0x004ea80000300800 */
[----:B------:R4:W-:Y:S04]  /*2a680*/  STL [R1+0x98c], R213 ;  /* 0x00098cd501007387 */ /* 0x0009e80000100800 */
[----:B------:R3:W-:Y:S01]  /*2a690*/  LDGSTS.E [R5+0x61080], desc[UR60][R8.64], P0 ;  /* 0x6108000008057fae */ /* 0x0007e2000812187c */
[----:B------:R-:W-:-:S03]  /*2a6a0*/  IADD3 R7, P1, R7, R4, RZ ;  /* 0x0000000407077210 */ /* 0x000fc60007f3e0ff */
[----:B-1----:R-:W2:Y:S01]  /*2a6b0*/  LDL.LU R12, [R1+0xa90] ;  /* 0x000a9000010c7983 */ /* 0x002ea20000300800 */
[----:B---3--:R-:W-:Y:S01]  /*2a6c0*/  MOV R8, R11 ;  /* 0x0000000b00087202 */ /* 0x008fe20000000f00 */
[----:B------:R-:W-:Y:S02]  /*2a6d0*/  IMAD.MOV.U32 R9, RZ, RZ, R213 ;  /* 0x000000ffff097224 */ /* 0x000fe400078e00d5 */
[----:B------:R-:W3:Y:S01]  /*2a6e0*/  LDL.LU R11, [R1+0xa4c] ;  /* 0x000a4c00010b7983 */ /* 0x000ee20000300800 */
[----:B------:R-:W-:-:S03]  /*2a6f0*/  IADD3 R214, P2, R214, R4, RZ ;  /* 0x00000004d6d67210 */ /* 0x000fc60007f5e0ff */
[----:B----4-:R-:W4:Y:S04]  /*2a700*/  LDL.LU R213, [R1+0xa8c] ;  /* 0x000a8c0001d57983 */ /* 0x010f280000300800 */
[----:B------:R1:W-:Y:S01]  /*2a710*/  LDGSTS.E [R5+0x61480], desc[UR60][R8.64], P0 ;  /* 0x6148000008057fae */ /* 0x0003e2000812187c */
[----:B------:R-:W-:-:S03]  /*2a720*/  IMAD.X R212, R212, 0x1, R3, P1 ;  /* 0x00000001d4d47824 */ /* 0x000fc600008e0603 */
[----:B------:R1:W-:Y:S01]  /*2a730*/  STL [R1+0x9d0], R7 ;  /* 0x0009d00701007387 */ /* 0x0003e20000100800 */
[----:B------:R-:W-:-:S03]  /*2a740*/  IADD3.X R215, R215, R3, RZ, P2, !PT ;  /* 0x00000003d7d77210 */ /* 0x000fc600017fe4ff */
[----:B------:R1:W-:Y:S02]  /*2a750*/  STL [R1+0x9cc], R212 ;  /* 0x0009ccd401007387 */ /* 0x0003e40000100800 */
[----:B-1----:R-:W-:Y:S02]  /*2a760*/  IMAD.MOV.U32 R8, RZ, RZ, R7 ;  /* 0x000000ffff087224 */ /* 0x002fe400078e0007 */
        /* <DEDUP_REMOVED lines=32> */
[----:B------:R-:W-:Y:S01]  /*2a970*/  STL [R1+0xad0], R7 ;  /* 0x000ad00701007387 */ /* 0x000fe20000100800 */
[----:B------:R-:W-:-:S03]  /*2a980*/  IADD3.X R215, R215, R3, RZ, P2, !PT ;  /* 0x00000003d7d77210 */ /* 0x000fc600017fe4ff */
[----:B------:R1:W-:Y:S02]  /*2a990*/  STL [R1+0xacc], R214 ;  /* 0x000accd601007387 */ /* 0x0003e40000100800 */
[----:B-1----:R-:W-:Y:S02]  /*2a9a0*/  IMAD.MOV.U32 R8, RZ, RZ, R7 ;  /* 0x000000ffff087224 */ /* 0x002fe400078e0007 */
[----:B------:R-:W-:Y:S01]  /*2a9b0*/  STL [R1+0xb10], R212 ;  /* 0x000b10d401007387 */ /* 0x000fe20000100800 */
[----:B------:R-:W-:-:S03]  /*2a9c0*/  IMAD.MOV.U32 R9, RZ, RZ, R214 ;  /* 0x000000ffff097224 */ /* 0x000fc600078e00d6 */
        /* <DEDUP_REMOVED lines=9> */
[----:B--2---:R-:W-:-:S05]  /*2aa60*/  IADD3 R6, P1, R6, R4, RZ ;  /* 0x0000000406067210 */ /* 0x004fca0007f3e0ff */
[----:B-1----:R-:W-:Y:S01]  /*2aa70*/  IMAD.MOV.U32 R8, RZ, RZ, R6 ;  /* 0x000000ffff087224 */ /* 0x002fe200078e0006 */
[----:B------:R-:W-:Y:S01]  /*2aa80*/  IADD3 R11, P2, R11, R4, RZ ;  /* 0x000000040b0b7210 */ /* 0x000fe20007f5e0ff */
[----:B---3--:R-:W-:-:S04]  /*2aa90*/  IMAD.X R12, R12, 0x1, R3, P1 ;  /* 0x000000010c0c7824 */ /* 0x008fc800008e0603 */
[----:B------:R-:W-:Y:S01]  /*2aaa0*/  IMAD.MOV.U32 R9, RZ, RZ, R12 ;  /* 0x000000ffff097224 */ /* 0x000fe200078e000c */
[----:B----4-:R-:W-:Y:S01]  /*2aab0*/  IADD3.X R213, R213, R3, RZ, P2, !PT ;  /* 0x00000003d5d57210 */ /* 0x010fe200017fe4ff */
[----:B------:R1:W-:Y:S04]  /*2aac0*/  STL [R1+0xb50], R6 ;  /* 0x000b500601007387 */ /* 0x0003e80000100800 */
[----:B------:R2:W-:Y:S04]  /*2aad0*/  LDGSTS.E [R5+0x63080], desc[UR60][R8.64], P0 ;  /* 0x6308000008057fae */ /* 0x0005e8000812187c */
[----:B------:R3:W-:Y:S04]  /*2aae0*/  STL [R1+0xb4c], R12 ;  /* 0x000b4c0c01007387 */ /* 0x0007e80000100800 */
[----:B------:R4:W-:Y:S01]  /*2aaf0*/  STL [R1+0xb90], R11 ;  /* 0x000b900b01007387 */ /* 0x0009e20000100800 */
[----:B--2---:R-:W-:Y:S01]  /*2ab00*/  MOV R8, R11 ;  /* 0x0000000b00087202 */ /* 0x004fe20000000f00 */
[----:B------:R-:W-:-:S02]  /*2ab10*/  IMAD.MOV.U32 R9, RZ, RZ, R213 ;  /* 0x000000ffff097224 */ /* 0x000fc400078e00d5 */
[----:B-1----:R-:W2:Y:S01]  /*2ab20*/  LDL.LU R6, [R1+0x858] ;  /* 0x0008580001067983 */ /* 0x002ea20000300800 */
[----:B------:R-:W-:-:S03]  /*2ab30*/  IADD3 R214, P1, R214, R4, RZ ;  /* 0x00000004d6d67210 */ /* 0x000fc60007f3e0ff */
[----:B------:R1:W-:Y:S04]  /*2ab40*/  LDGSTS.E [R5+0x63480], desc[UR60][R8.64], P0 ;  /* 0x6348000008057fae */ /* 0x0003e8000812187c */
[----:B------:R4:W-:Y:S04]  /*2ab50*/  STL [R1+0xb8c], R213 ;  /* 0x000b8cd501007387 */ /* 0x0009e80000100800 */
[----:B---3--:R-:W3:Y:S01]  /*2ab60*/  LDL.LU R12, [R1+0x898] ;  /* 0x00089800010c7983 */ /* 0x008ee20000300800 */
[----:B------:R-:W-:Y:S01]  /*2ab70*/  IADD3 R7, P2, R7, R4, RZ ;  /* 0x0000000407077210 */ /* 0x000fe20007f5e0ff */
[----:B-1----:R-:W-:-:S02]  /*2ab80*/  IMAD.MOV.U32 R8, RZ, RZ, R214 ;  /* 0x000000ffff087224 */ /* 0x002fc400078e00d6 */
[----:B----4-:R-:W4:Y:S04]  /*2ab90*/  LDL.LU R11, [R1+0x854] ;  /* 0x00085400010b7983 */ /* 0x010f280000300800 */
[----:B------:R-:W4:Y:S01]  /*2aba0*/  LDL.LU R213, [R1+0x894] ;  /* 0x0008940001d57983 */ /* 0x000f220000300800 */
[----:B------:R-:W-:-:S04]  /*2abb0*/  IMAD.X R215, R215, 0x1, R3, P1 ;  /* 0x00000001d7d77824 */ /* 0x000fc800008e0603 */
[----:B------:R-:W-:Y:S01]  /*2abc0*/  IMAD.MOV.U32 R9, RZ, RZ, R215 ;  /* 0x000000ffff097224 */ /* 0x000fe200078e00d7 */
[----:B------:R-:W-:Y:S01]  /*2abd0*/  IADD3.X R212, R212, R3, RZ, P2, !PT ;  /* 0x00000003d4d47210 */ /* 0x000fe200017fe4ff */
[----:B------:R1:W-:Y:S04]  /*2abe0*/  STL [R1+0xbd0], R214 ;  /* 0x000bd0d601007387 */ /* 0x0003e80000100800 */
[----:B------:R-:W-:Y:S04]  /*2abf0*/  STL [R1+0xbcc], R215 ;  /* 0x000bccd701007387 */ /* 0x000fe80000100800 */
[----:B------:R1:W-:Y:S04]  /*2ac00*/  LDGSTS.E [R5+0x63880], desc[UR60][R8.64], P0 ;  /* 0x6388000008057fae */ /* 0x0003e8000812187c */
[----:B------:R1:W-:Y:S04]  /*2ac10*/  STL [R1+0xc10], R7 ;  /* 0x000c100701007387 */ /* 0x0003e80000100800 */
[----:B------:R1:W-:Y:S02]  /*2ac20*/  STL [R1+0xc0c], R212 ;  /* 0x000c0cd401007387 */ /* 0x0003e40000100800 */
[----:B-1----:R-:W-:Y:S01]  /*2ac30*/  MOV R8, R7 ;  /* 0x0000000700087202 */ /* 0x002fe20000000f00 */
[----:B------:R-:W-:Y:S01]  /*2ac40*/  IMAD.MOV.U32 R9, RZ, RZ, R212 ;  /* 0x000000ffff097224 */ /* 0x000fe200078e00d4 */
        /* <DEDUP_REMOVED lines=8> */
[----:B---3--:R-:W-:Y:S01]  /*2acd0*/  IADD3 R12, P2, R12, R4, RZ ;  /* 0x000000040c0c7210 */ /* 0x008fe20007f5e0ff */
[----:B----4-:R-:W-:-:S03]  /*2ace0*/  IMAD.X R11, R11, 0x1, R3, P1 ;  /* 0x000000010b0b7824 */ /* 0x010fc600008e0603 */
[----:B------:R-:W-:Y:S02]  /*2acf0*/  IADD3.X R213, R213, R3, RZ, P2, !PT ;  /* 0x00000003d5d57210 */ /* 0x000fe400017fe4ff */
[----:B------:R3:W-:Y:S01]  /*2ad00*/  STL [R1+0x854], R11 ;  /* 0x0008540b01007387 */ /* 0x0007e20000100800 */
[----:B-1----:R-:W-:-:S03]  /*2ad10*/  IMAD.MOV.U32 R8, RZ, RZ, R6 ;  /* 0x000000ffff087224 */ /* 0x002fc600078e0006 */
[----:B------:R1:W-:Y:S04]  /*2ad20*/  STL [R1+0x898], R12 ;  /* 0x0008980c01007387 */ /* 0x0003e80000100800 */
[----:B------:R4:W-:Y:S04]  /*2ad30*/  STL [R1+0x894], R213 ;  /* 0x000894d501007387 */ /* 0x0009e80000100800 */
[----:B--2---:R-:W2:Y:S01]  /*2ad40*/  LDL.LU R6, [R1+0x958] ;  /* 0x0009580001067983 */ /* 0x004ea20000300800 */
[----:B------:R-:W-:-:S04]  /*2ad50*/  IADD3 R7, P1, R7, R4, RZ ;  /* 0x0000000407077210 */ /* 0x000fc80007f3e0ff */
[----:B------:R-:W-:Y:S02]  /*2ad60*/  IADD3.X R214, R214, R3, RZ, P1, !PT ;  /* 0x00000003d6d67210 */ /* 0x000fe40000ffe4ff */
[----:B------:R-:W-:Y:S01]  /*2ad70*/  IADD3 R212, P2, R212, R4, RZ ;  /* 0x00000004d4d47210 */ /* 0x000fe20007f5e0ff */
[----:B------:R-:W-:Y:S01]  /*2ad80*/  VIADD R5, R9, UR5 ;  /* 0x0000000509057c36 */ /* 0x000fe20008000000 */
[----:B------:R-:W-:Y:S02]  /*2ad90*/  MOV R9, R11 ;  /* 0x0000000b00097202 */ /* 0x000fe40000000f00 */
[----:B---3--:R-:W3:Y:S04]  /*2ada0*/  LDL.LU R11, [R1+0x998] ;  /* 0x00099800010b7983 */ /* 0x008ee80000300800 */
[----:B------:R1:W-:Y:S01]  /*2adb0*/  LDGSTS.E [R5+0x60100], desc[UR60][R8.64], P0 ;  /* 0x6010000008057fae */ /* 0x0003e2000812187c */
[----:B------:R-:W-:-:S02]  /*2adc0*/  IMAD.X R215, R215, 0x1, R3, P2 ;  /* 0x00000001d7d77824 */ /* 0x000fc400010e0603 */
[----:B-1----:R-:W-:Y:S02]  /*2add0*/  IMAD.MOV.U32 R8, RZ, RZ, R12 ;  /* 0x000000ffff087224 */ /* 0x002fe400078e000c */
[----:B------:R-:W-:Y:S01]  /*2ade0*/  IMAD.MOV.U32 R9, RZ, RZ, R213 ;  /* 0x000000ffff097224 */ /* 0x000fe200078e00d5 */
[----:B------:R-:W3:Y:S04]  /*2adf0*/  LDL.LU R12, [R1+0x954] ;  /* 0x00095400010c7983 */ /* 0x000ee80000300800 */
[----:B----4-:R-:W4:Y:S04]  /*2ae00*/  LDL.LU R213, [R1+0x994] ;  /* 0x0009940001d57983 */ /* 0x010f280000300800 */
[----:B------:R1:W-:Y:S04]  /*2ae10*/  LDGSTS.E [R5+0x60500], desc[UR60][R8.64], P0 ;  /* 0x6050000008057fae */ /* 0x0003e8000812187c */
[----:B------:R1:W-:Y:S04]  /*2ae20*/  STL [R1+0x8d8], R7 ;  /* 0x0008d80701007387 */ /* 0x0003e80000100800 */
[----:B------:R1:W-:Y:S02]  /*2ae30*/  STL [R1+0x8d4], R214 ;  /* 0x0008d4d601007387 */ /* 0x0003e40000100800 */
[----:B-1----:R-:W-:Y:S01]  /*2ae40*/  IMAD.MOV.U32 R8, RZ, RZ, R7 ;  /* 0x000000ffff087224 */ /* 0x002fe200078e0007 */
[----:B------:R-:W-:Y:S01]  /*2ae50*/  MOV R9, R214 ;  /* 0x000000d600097202 */ /* 0x000fe20000000f00 */
[----:B------:R1:W-:Y:S04]  /*2ae60*/  STL [R1+0x918], R212 ;  /* 0x000918d401007387 */ /* 0x0003e80000100800 */
[----:B------:R-:W4:Y:S04]  /*2ae70*/  LDL.LU R7, [R1+0x9d8] ;  /* 0x0009d80001077983 */ /* 0x000f280000300800 */
[----:B------:R1:W-:Y:S04]  /*2ae80*/  STL [R1+0x914], R215 ;  /* 0x000914d701007387 */ /* 0x0003e80000100800 */
[----:B------:R1:W-:Y:S04]  /*2ae90*/  LDGSTS.E [R5+0x60900], desc[UR60][R8.64], P0 ;  /* 0x6090000008057fae */ /* 0x0003e8000812187c */
[----:B------:R-:W4:Y:S01]  /*2aea0*/  LDL.LU R214, [R1+0xa18] ;  /* 0x000a180001d67983 */ /* 0x000f220000300800 */
[----:B-1----:R-:W-:-:S03]  /*2aeb0*/  IMAD.MOV.U32 R8, RZ, RZ, R212 ;  /* 0x000000ffff087224 */ /* 0x002fc600078e00d4 */
[----:B------:R-:W4:Y:S01]  /*2aec0*/  LDL.LU R212, [R1+0x9d4] ;  /* 0x0009d40001d47983 */ /* 0x000f220000300800 */
[----:B------:R-:W-:-:S03]  /*2aed0*/  IMAD.MOV.U32 R9, RZ, RZ, R215 ;  /* 0x000000ffff097224 */ /* 0x000fc600078e00d7 */
[----:B------:R-:W4:Y:S04]  /*2aee0*/  LDL.LU R215, [R1+0xa14] ;  /* 0x000a140001d77983 */ /* 0x000f280000300800 */
[----:B------:R1:W-:Y:S01]  /*2aef0*/  LDGSTS.E [R5+0x60d00], desc[UR60][R8.64], P0 ;  /* 0x60d0000008057fae */ /* 0x0003e2000812187c */
[----:B--2---:R-:W-:-:S05]  /*2af00*/  IADD3 R6, P1, R6, R4, RZ ;  /* 0x0000000406067210 */ /* 0x004fca0007f3e0ff */
[----:B------:R2:W-:Y:S01]  /*2af10*/  STL [R1+0x958], R6 ;  /* 0x0009580601007387 */ /* 0x0005e20000100800 */
[----:B-1----:R-:W-:Y:S01]  /*2af20*/  IMAD.MOV.U32 R8, RZ, RZ, R6 ;  /* 0x000000ffff087224 */ /* 0x002fe200078e0006 */
[----:B---3--:R-:W-:Y:S02]  /*2af30*/  IADD3 R11, P2, R11, R4, RZ ;  /* 0x000000040b0b7210 */ /* 0x008fe40007f5e0ff */
[----:B------:R-:W-:-:S03]  /*2af40*/  IADD3.X R12, R12, R3, RZ, P1, !PT ;  /* 0x000000030c0c7210 */ /* 0x000fc60000ffe4ff */
[----:B----4-:R-:W-:Y:S01]  /*2af50*/  IMAD.X R213, R213, 0x1, R3, P2 ;  /* 0x00000001d5d57824 */ /* 0x010fe200010e0603 */
[----:B------:R-:W-:Y:S01]  /*2af60*/  MOV R9, R12 ;  /* 0x0000000c00097202 */ /* 0x000fe20000000f00 */
[----:B------:R1:W-:Y:S04]  /*2af70*/  STL [R1+0x954], R12 ;  /* 0x0009540c01007387 */ /* 0x0003e80000100800 */
[----:B------:R3:W-:Y:S04]  /*2af80*/  STL [R1+0x998], R11 ;  /* 0x0009980b01007387 */ /* 0x0007e80000100800 */
[----:B--2---:R-:W2:Y:S04]  /*2af90*/  LDL.LU R6, [R1+0xa58] ;  /* 0x000a580001067983 */ /* 0x004ea80000300800 */
[----:B------:R4:W-:Y:S04]  /*2afa0*/  STL [R1+0x994], R213 ;  /* 0x000994d501007387 */ /* 0x0009e80000100800 */
[----:B------:R3:W-:Y:S01]  /*2afb0*/  LDGSTS.E [R5+0x61100], desc[UR60][R8.64], P0 ;  /* 0x6110000008057fae */ /* 0x0007e2000812187c */
[----:B------:R-:W-:-:S03]  /*2afc0*/  IADD3 R7, P1, R7, R4, RZ ;  /* 0x0000000407077210 */ /* 0x000fc60007f3e0ff */
[----:B-1----:R-:W2:Y:S01]  /*2afd0*/  LDL.LU R12, [R1+0xa98] ;  /* 0x000a9800010c7983 */ /* 0x002ea20000300800 */
[----:B---3--:R-:W-:Y:S02]  /*2afe0*/  IMAD.MOV.U32 R8, RZ, RZ, R11 ;  /* 0x000000ffff087224 */ /* 0x008fe400078e000b */
[----:B------:R-:W-:Y:S01]  /*2aff0*/  IMAD.MOV.U32 R9, RZ, RZ, R213 ;  /* 0x000000ffff097224 */ /* 0x000fe200078e00d5 */
[----:B------:R-:W3:Y:S01]  /*2b000*/  LDL.LU R11, [R1+0xa54] ;  /* 0x000a5400010b7983 */ /* 0x000ee20000300800 */
[----:B------:R-:W-:-:S03]  /*2b010*/  IADD3 R214, P2, R214, R4, RZ ;  /* 0x00000004d6d67210 */ /* 0x000fc60007f5e0ff */
[----:B----4-:R-:W4:Y:S04]  /*2b020*/  LDL.LU R213, [R1+0xa94] ;  /* 0x000a940001d57983 */ /* 0x010f280000300800 */
[----:B------:R1:W-:Y:S01]  /*2b030*/  LDGSTS.E [R5+0x61500], desc[UR60][R8.64], P0 ;  /* 0x6150000008057fae */ /* 0x0003e2000812187c */
[----:B------:R-:W-:-:S03]  /*2b040*/  IADD3.X R212, R212, R3, RZ, P1, !PT ;  /* 0x00000003d4d47210 */ /* 0x000fc60000ffe4ff */
[----:B------:R1:W-:Y:S01]  /*2b050*/  STL [R1+0x9d8], R7 ;  /* 0x0009d80701007387 */ /* 0x0003e20000100800 */
[----:B------:R-:W-:-:S03]  /*2b060*/  IMAD.X R215, R215, 0x1, R3, P2 ;  /* 0x00000001d7d77824 */ /* 0x000fc600010e0603 */
        /* <DEDUP_REMOVED lines=16> */
[----:B------:R-:W-:Y:S02]  /*2b170*/  IADD3 R12, P2, R12, R4, RZ ;  /* 0x000000040c0c7210 */ /* 0x000fe40007f5e0ff */
[----:B---3--:R-:W-:-:S03]  /*2b180*/  IADD3.X R11, R11, R3, RZ, P1, !PT ;  /* 0x000000030b0b7210 */ /* 0x008fc60000ffe4ff */
        /* <DEDUP_REMOVED lines=16> */
[----:B------:R-:W-:Y:S01]  /*2b290*/  STL [R1+0xad8], R7 ;  /* 0x000ad80701007387 */ /* 0x000fe20000100800 */
[----:B------:R-:W-:-:S03]  /*2b2a0*/  IMAD.X R215, R215, 0x1, R3, P2 ;  /* 0x00000001d7d77824 */ /* 0x000fc600010e0603 */
[----:B------:R1:W-:Y:S02]  /*2b2b0*/  STL [R1+0xad4], R214 ;  /* 0x000ad4d601007387 */ /* 0x0003e40000100800 */
[----:B-1----:R-:W-:Y:S01]  /*2b2c0*/  IMAD.MOV.U32 R8, RZ, RZ, R7 ;  /* 0x000000ffff087224 */ /* 0x002fe200078e0007 */
[----:B------:R-:W-:Y:S01]  /*2b2d0*/  MOV R9, R214 ;  /* 0x000000d600097202 */ /* 0x000fe20000000f00 */
[----:B------:R-:W-:Y:S04]  /*2b2e0*/  STL [R1+0xb18], R212 ;  /* 0x000b18d401007387 */ /* 0x000fe80000100800 */
        /* <DEDUP_REMOVED lines=10> */
[----:B-1----:R-:W-:Y:S01]  /*2b390*/  IMAD.MOV.U32 R8, RZ, RZ, R6 ;  /* 0x000000ffff087224 */ /* 0x002fe200078e0006 */
[----:B------:R-:W-:Y:S02]  /*2b3a0*/  IADD3 R11, P2, R11, R4, RZ ;  /* 0x000000040b0b7210 */ /* 0x000fe40007f5e0ff */
[----:B---3--:R-:W-:-:S04]  /*2b3b0*/  IADD3.X R12, R12, R3, RZ, P1, !PT ;  /* 0x000000030c0c7210 */ /* 0x008fc80000ffe4ff */
[----:B------:R-:W-:Y:S01]  /*2b3c0*/  MOV R9, R12 ;  /* 0x0000000c00097202 */ /* 0x000fe20000000f00 */
[----:B----4-:R-:W-:Y:S01]  /*2b3d0*/  IMAD.X R213, R213, 0x1, R3, P2 ;  /* 0x00000001d5d57824 */ /* 0x010fe200010e0603 */
[----:B------:R1:W-:Y:S04]  /*2b3e0*/  STL [R1+0xb58], R6 ;  /* 0x000b580601007387 */ /* 0x0003e80000100800 */
[----:B------:R2:W-:Y:S04]  /*2b3f0*/  LDGSTS.E [R5+0x63100], desc[UR60][R8.64], P0 ;  /* 0x6310000008057fae */ /* 0x0005e8000812187c */
[----:B------:R3:W-:Y:S04]  /*2b400*/  STL [R1+0xb54], R12 ;  /* 0x000b540c01007387 */ /* 0x0007e80000100800 */
[----:B------:R4:W-:Y:S01]  /*2b410*/  STL [R1+0xb98], R11 ;  /* 0x000b980b01007387 */ /* 0x0009e20000100800 */
[----:B--2---:R-:W-:-:S03]  /*2b420*/  IMAD.MOV.U32 R8, RZ, RZ, R11 ;  /* 0x000000ffff087224 */ /* 0x004fc600078e000b */
[----:B-1----:R-:W2:Y:S01]  /*2b430*/  LDL.LU R6, [R1+0x860] ;  /* 0x0008600001067983 */ /* 0x002ea20000300800 */
[----:B------:R-:W-:Y:S01]  /*2b440*/  IMAD.MOV.U32 R9, RZ, RZ, R213 ;  /* 0x000000ffff097224 */ /* 0x000fe200078e00d5 */
[-C--:B------:R-:W-:Y:S02]  /*2b450*/  IADD3 R214, P1, R214, R4.reuse, RZ ;  /* 0x00000004d6d67210 */ /* 0x080fe40007f3e0ff */
[----:B------:R1:W-:Y:S04]  /*2b460*/  STL [R1+0xb94], R213 ;  /* 0x000b94d501007387 */ /* 0x0003e80000100800 */
[----:B------:R1:W-:Y:S04]  /*2b470*/  LDGSTS.E [R5+0x63500], desc[UR60][R8.64], P0 ;  /* 0x6350000008057fae */ /* 0x0003e8000812187c */
[----:B---3--:R-:W3:Y:S01]  /*2b480*/  LDL.LU R12, [R1+0x8a0] ;  /* 0x0008a000010c7983 */ /* 0x008ee20000300800 */
[----:B------:R-:W-:-:S03]  /*2b490*/  IADD3 R7, P2, R7, R4, RZ ;  /* 0x0000000407077210 */ /* 0x000fc60007f5e0ff */
[----:B----4-:R-:W4:Y:S01]  /*2b4a0*/  LDL.LU R11, [R1+0x85c] ;  /* 0x00085c00010b7983 */ /* 0x010f220000300800 */
[----:B-1----:R-:W-:-:S03]  /*2b4b0*/  IMAD.MOV.U32 R8, RZ, RZ, R214 ;  /* 0x000000ffff087224 */ /* 0x002fc600078e00d6 */
[----:B------:R-:W4:Y:S01]  /*2b4c0*/  LDL.LU R213, [R1+0x89c] ;  /* 0x00089c0001d57983 */ /* 0x000f220000300800 */
[----:B------:R-:W-:-:S04]  /*2b4d0*/  IADD3.X R215, R215, R3, RZ, P1, !PT ;  /* 0x00000003d7d77210 */ /* 0x000fc80000ffe4ff */
[----:B------:R-:W-:Y:S01]  /*2b4e0*/  MOV R9, R215 ;  /* 0x000000d700097202 */ /* 0x000fe20000000f00 */
[----:B------:R-:W-:Y:S01]  /*2b4f0*/  IMAD.X R212, R212, 0x1, R3, P2 ;  /* 0x00000001d4d47824 */ /* 0x000fe200010e0603 */
[----:B------:R1:W-:Y:S04]  /*2b500*/  STL [R1+0xbd8], R214 ;  /* 0x000bd8d601007387 */ /* 0x0003e80000100800 */
[----:B------:R-:W-:Y:S04]  /*2b510*/  STL [R1+0xbd4], R215 ;  /* 0x000bd4d701007387 */ /* 0x000fe80000100800 */
[----:B------:R1:W-:Y:S04]  /*2b520*/  LDGSTS.E [R5+0x63900], desc[UR60][R8.64], P0 ;  /* 0x6390000008057fae */ /* 0x0003e8000812187c */
[----:B------:R1:W-:Y:S04]  /*2b530*/  STL [R1+0xc18], R7 ;  /* 0x000c180701007387 */ /* 0x0003e80000100800 */
[----:B------:R1:W-:Y:S02]  /*2b540*/  STL [R1+0xc14], R212 ;  /* 0x000c14d401007387 */ /* 0x0003e40000100800 */
[----:B-1----:R-:W-:-:S02]  /*2b550*/  IMAD.MOV.U32 R8, RZ, RZ, R7 ;  /* 0x000000ffff087224 */ /* 0x002fc400078e0007 */
[----:B------:R-:W4:Y:S01]  /*2b560*/  LDL.LU R214, [R1+0x8dc] ;  /* 0x0008dc0001d67983 */ /* 0x000f220000300800 */
[----:B------:R-:W-:-:S03]  /*2b570*/  IMAD.MOV.U32 R9, RZ, RZ, R212 ;  /* 0x000000ffff097224 */ /* 0x000fc600078e00d4 */
[----:B------:R-:W4:Y:S04]  /*2b580*/  LDL.LU R7, [R1+0x8e0] ;  /* 0x0008e00001077983 */ /* 0x000f280000300800 */
[----:B------:R-:W4:Y:S04]  /*2b590*/  LDL.LU R215, [R1+0x91c] ;  /* 0x00091c0001d77983 */ /* 0x000f280000300800 */
[----:B------:R-:W4:Y:S04]  /*2b5a0*/  LDL.LU R212, [R1+0x920] ;  /* 0x0009200001d47983 */ /* 0x000f280000300800 */
[----:B------:R1:W-:Y:S04]  /*2b5b0*/  LDGSTS.E [R5+0x63d00], desc[UR60][R8.64], P0 ;  /* 0x63d0000008057fae */ /* 0x0003e8000812187c */
[----:B------:R-:W4:Y:S01]  /*2b5c0*/  LDL R9, [R1+0xfc8] ;  /* 0x000fc80001097983 */ /* 0x000f220000100800 */
[----:B--2---:R-:W-:-:S05]  /*2b5d0*/  IADD3 R6, P1, R6, R4, RZ ;  /* 0x0000000406067210 */ /* 0x004fca0007f3e0ff */
[----:B------:R2:W-:Y:S01]  /*2b5e0*/  STL [R1+0x860], R6 ;  /* 0x0008600601007387 */ /* 0x0005e20000100800 */
[----:B---3--:R-:W-:Y:S02]  /*2b5f0*/  IADD3 R12, P2, R12, R4, RZ ;  /* 0x000000040c0c7210 */ /* 0x008fe40007f5e0ff */
[----:B----4-:R-:W-:-:S03]  /*2b600*/  IADD3.X R11, R11, R3, RZ, P1, !PT ;  /* 0x000000030b0b7210 */ /* 0x010fc60000ffe4ff */
[----:B------:R-:W-:Y:S02]  /*2b610*/  IMAD.X R213, R213, 0x1, R3, P2 ;  /* 0x00000001d5d57824 */ /* 0x000fe400010e0603 */
[----:B------:R3:W-:Y:S01]  /*2b620*/  STL [R1+0x85c], R11 ;  /* 0x00085c0b01007387 */ /* 0x0007e20000100800 */
[----:B-1----:R-:W-:-:S03]  /*2b630*/  MOV R8, R6 ;  /* 0x0000000600087202 */ /* 0x002fc60000000f00 */
[----:B------:R1:W-:Y:S04]  /*2b640*/  STL [R1+0x8a0], R12 ;  /* 0x0008a00c01007387 */ /* 0x0003e80000100800 */
[----:B------:R4:W-:Y:S04]  /*2b650*/  STL [R1+0x89c], R213 ;  /* 0x00089cd501007387 */ /* 0x0009e80000100800 */
[----:B--2---:R-:W2:Y:S01]  /*2b660*/  LDL.LU R6, [R1+0x960] ;  /* 0x0009600001067983 */ /* 0x004ea20000300800 */
[----:B------:R-:W-:-:S05]  /*2b670*/  IADD3 R7, P1, R7, R4, RZ ;  /* 0x0000000407077210 */ /* 0x000fca0007f3e0ff */
[----:B------:R-:W-:Y:S01]  /*2b680*/  IMAD.X R214, R214, 0x1, R3, P1 ;  /* 0x00000001d6d67824 */ /* 0x000fe200008e0603 */
[----:B------:R-:W-:Y:S01]  /*2b690*/  IADD3 R212, P2, R212, R4, RZ ;  /* 0x00000004d4d47210 */ /* 0x000fe20007f5e0ff */
[----:B------:R-:W-:Y:S02]  /*2b6a0*/  VIADD R5, R9, UR5 ;  /* 0x0000000509057c36 */ /* 0x000fe40008000000 */
[----:B------:R-:W-:Y:S02]  /*2b6b0*/  IMAD.MOV.U32 R9, RZ, RZ, R11 ;  /* 0x000000ffff097224 */ /* 0x000fe400078e000b */
[----:B---3--:R-:W3:Y:S04]  /*2b6c0*/  LDL.LU R11, [R1+0x9a0] ;  /* 0x0009a000010b7983 */ /* 0x008ee80000300800 */
[----:B------:R1:W-:Y:S01]  /*2b6d0*/  LDGSTS.E [R5+0x60180], desc[UR60][R8.64], P0 ;  /* 0x6018000008057fae */ /* 0x0003e2000812187c */
[----:B------:R-:W-:-:S02]  /*2b6e0*/  IMAD.X R215, R215, 0x1, R3, P2 ;  /* 0x00000001d7d77824 */ /* 0x000fc400010e0603 */
[----:B-1----:R-:W-:Y:S01]  /*2b6f0*/  IMAD.MOV.U32 R8, RZ, RZ, R12 ;  /* 0x000000ffff087224 */ /* 0x002fe200078e000c */
[----:B------:R-:W-:Y:S01]  /*2b700*/  MOV R9, R213 ;  /* 0x000000d500097202 */ /* 0x000fe20000000f00 */
[----:B------:R-:W3:Y:S04]  /*2b710*/  LDL.LU R12, [R1+0x95c] ;  /* 0x00095c00010c7983 */ /* 0x000ee80000300800 */
[----:B----4-:R-:W4:Y:S04]  /*2b720*/  LDL.LU R213, [R1+0x99c] ;  /* 0x00099c0001d57983 */ /* 0x010f280000300800 */
[----:B------:R1:W-:Y:S04]  /*2b730*/  LDGSTS.E [R5+0x60580], desc[UR60][R8.64], P0 ;  /* 0x6058000008057fae */ /* 0x0003e8000812187c */
[----:B------:R1:W-:Y:S04]  /*2b740*/  STL [R1+0x8e0], R7 ;  /* 0x0008e00701007387 */ /* 0x0003e80000100800 */
        /* <DEDUP_REMOVED lines=13> */
[----:B--2---:R-:W-:-:S04]  /*2b820*/  IADD3 R6, P1, R6, R4, RZ ;  /* 0x0000000406067210 */ /* 0x004fc80007f3e0ff */
[----:B-1----:R-:W-:Y:S01]  /*2b830*/  MOV R8, R6 ;  /* 0x0000000600087202 */ /* 0x002fe20000000f00 */
[----:B------:R1:W-:Y:S01]  /*2b840*/  STL [R1+0x960], R6 ;  /* 0x0009600601007387 */ /* 0x0003e20000100800 */
[----:B---3--:R-:W-:Y:S01]  /*2b850*/  IADD3 R11, P2, R11, R4, RZ ;  /* 0x000000040b0b7210 */ /* 0x008fe20007f5e0ff */
[----:B------:R-:W-:-:S04]  /*2b860*/  IMAD.X R12, R12, 0x1, R3, P1 ;  /* 0x000000010c0c7824 */ /* 0x000fc800008e0603 */
        /* <DEDUP_REMOVED lines=31> */
[----:B----4-:R-:W-:-:S04]  /*2ba60*/  IADD3 R6, P1, R6, R4, RZ ;  /* 0x0000000406067210 */ /* 0x010fc80007f3e0ff */
[----:B-1----:R-:W-:Y:S01]  /*2ba70*/  MOV R8, R6 ;  /* 0x0000000600087202 */ /* 0x002fe20000000f00 */
[----:B------:R1:W-:Y:S01]  /*2ba80*/  STL [R1+0xa60], R6 ;  /* 0x000a600601007387 */ /* 0x0003e20000100800 */
[----:B--2---:R-:W-:Y:S01]  /*2ba90*/  IADD3 R12, P2, R12, R4, RZ ;  /* 0x000000040c0c7210 */ /* 0x004fe20007f5e0ff */
[----:B---3--:R-:W-:-:S04]  /*2baa0*/  IMAD.X R11, R11, 0x1, R3, P1 ;  /* 0x000000010b0b7824 */ /* 0x008fc800008e0603 */
[----:B------:R-:W-:Y:S01]  /*2bab0*/  IMAD.X R213, R213, 0x1, R3, P2 ;  /* 0x00000001d5d57824 */ /* 0x000fe200010e0603 */
        /* <DEDUP_REMOVED lines=8> */
[----:B-1----:R-:W-:Y:S01]  /*2bb40*/  IMAD.MOV.U32 R8, RZ, RZ, R12 ;  /* 0x000000ffff087224 */ /* 0x002fe200078e000c */
[----:B------:R-:W-:Y:S01]  /*2bb50*/  MOV R9, R213 ;  /* 0x000000d500097202 */ /* 0x000fe20000000f00 */
[----:B---3--:R-:W3:Y:S01]  /*2bb60*/  LDL.LU R12, [R1+0xb5c] ;  /* 0x000b5c00010c7983 */ /* 0x008ee20000300800 */
[----:B------:R-:W-:-:S03]  /*2bb70*/  IADD3 R212, P2, R212, R4, RZ ;  /* 0x00000004d4d47210 */ /* 0x000fc60007f5e0ff */
[----:B------:R-:W3:Y:S04]  /*2bb80*/  LDL.LU R213, [R1+0xb9c] ;  /* 0x000b9c0001d57983 */ /* 0x000ee80000300800 */
        /* <DEDUP_REMOVED lines=479> */
[----:B------:R-:W-:Y:S04]  /*2d980*/  STL [R1+0xbf8], R214 ;  /* 0x000bf8d601007387 */ /* 0x000fe80000100800 */
[----:B------:R1:W-:Y:S04]  /*2d990*/  STL [R1+0xbf4], R215 ;  /* 0x000bf4d701007387 */ /* 0x0003e80000100800 */
        /* <DEDUP_REMOVED lines=21> */
[----:B------:R-:W-:Y:S01]  /*2daf0*/  IADD3 R5, R9, UR5, RZ ;  /* 0x0000000509057c10 */ /* 0x000fe2000fffe0ff */
[----:B------:R-:W-:-:S02]  /*2db00*/  IMAD.MOV.U32 R9, RZ, RZ, R11 ;  /* 0x000000ffff097224 */ /* 0x000fc400078e000b */
[----:B-1----:R-:W2:Y:S04]  /*2db10*/  LDL.LU R11, [R1+0x9c0] ;  /* 0x0009c000010b7983 */ /* 0x002ea80000300800 */
[----:B------:R1:W-:Y:S02]  /*2db20*/  LDGSTS.E [R5+0x60380], desc[UR60][R8.64], P0 ;  /* 0x6038000008057fae */ /* 0x0003e4000812187c */
[----:B-1----:R-:W-:Y:S02]  /*2db30*/  MOV R8, R12 ;  /* 0x0000000c00087202 */ /* 0x002fe40000000f00 */
[----:B---3--:R-:W3:Y:S01]  /*2db40*/  LDL.LU R12, [R1+0x97c] ;  /* 0x00097c00010c7983 */ /* 0x008ee20000300800 */
[----:B------:R-:W-:-:S03]  /*2db50*/  IMAD.MOV.U32 R9, RZ, RZ, R213 ;  /* 0x000000ffff097224 */ /* 0x000fc600078e00d5 */
[----:B----4-:R-:W4:Y:S01]  /*2db60*/  LDL.LU R213, [R1+0x9bc] ;  /* 0x0009bc0001d57983 */ /* 0x010f220000300800 */
[-C--:B------:R-:W-:Y:S02]  /*2db70*/  IADD3 R7, P1, R7, R4.reuse, RZ ;  /* 0x0000000407077210 */ /* 0x080fe40007f3e0ff */
[----:B------:R-:W-:Y:S01]  /*2db80*/  IADD3 R214, P2, R214, R4, RZ ;  /* 0x00000004d6d67210 */ /* 0x000fe20007f5e0ff */
[----:B------:R1:W-:Y:S02]  /*2db90*/  LDGSTS.E [R5+0x60780], desc[UR60][R8.64], P0 ;  /* 0x6078000008057fae */ /* 0x0003e4000812187c */
[----:B------:R-:W-:Y:S01]  /*2dba0*/  IMAD.X R215, R215, 0x1, R3, P1 ;  /* 0x00000001d7d77824 */ /* 0x000fe200008e0603 */
[----:B------:R-:W-:Y:S01]  /*2dbb0*/  IADD3.X R212, R212, R3, RZ, P2, !PT ;  /* 0x00000003d4d47210 */ /* 0x000fe200017fe4ff */
[----:B------:R-:W-:Y:S01]  /*2dbc0*/  STL [R1+0x900], R7 ;  /* 0x0009000701007387 */ /* 0x000fe20000100800 */
[----:B-1----:R-:W-:Y:S02]  /*2dbd0*/  IMAD.MOV.U32 R8, RZ, RZ, R7 ;  /* 0x000000ffff087224 */ /* 0x002fe400078e0007 */
[----:B------:R-:W-:Y:S01]  /*2dbe0*/  IMAD.MOV.U32 R9, RZ, RZ, R215 ;  /* 0x000000ffff097224 */ /* 0x000fe200078e00d7 */
[----:B------:R1:W-:Y:S04]  /*2dbf0*/  STL [R1+0x8fc], R215 ;  /* 0x0008fcd701007387 */ /* 0x0003e80000100800 */
[----:B------:R1:W-:Y:S04]  /*2dc00*/  LDGSTS.E [R5+0x60b80], desc[UR60][R8.64], P0 ;  /* 0x60b8000008057fae */ /* 0x0003e8000812187c */
[----:B------:R-:W-:Y:S04]  /*2dc10*/  STL [R1+0x940], R214 ;  /* 0x000940d601007387 */ /* 0x000fe80000100800 */
[----:B-1----:R-:W4:Y:S01]  /*2dc20*/  LDL.LU R215, [R1+0xa00] ;  /* 0x000a000001d77983 */ /* 0x002f220000300800 */
[----:B------:R-:W-:Y:S01]  /*2dc30*/  MOV R8, R214 ;  /* 0x000000d600087202 */ /* 0x000fe20000000f00 */
[----:B------:R-:W-:-:S02]  /*2dc40*/  IMAD.MOV.U32 R9, RZ, RZ, R212 ;  /* 0x000000ffff097224 */ /* 0x000fc400078e00d4 */
[----:B------:R1:W-:Y:S04]  /*2dc50*/  STL [R1+0x93c], R212 ;  /* 0x00093cd401007387 */ /* 0x0003e80000100800 */
[----:B------:R2:W-:Y:S04]  /*2dc60*/  LDGSTS.E [R5+0x60f80], desc[UR60][R8.64], P0 ;  /* 0x60f8000008057fae */ /* 0x0005e8000812187c */
[----:B------:R-:W4:Y:S04]  /*2dc70*/  LDL.LU R7, [R1+0xa40] ;  /* 0x000a400001077983 */ /* 0x000f280000300800 */
[----:B-1----:R-:W5:Y:S04]  /*2dc80*/  LDL.LU R212, [R1+0xfec] ;  /* 0x000fec0001d47983 */ /* 0x002f680000300800 */
[----:B------:R-:W4:Y:S01]  /*2dc90*/  LDL.LU R214, [R1+0xa3c] ;  /* 0x000a3c0001d67983 */ /* 0x000f220000300800 */
[----:B--2---:R-:W-:-:S05]  /*2dca0*/  IADD3 R6, P1, R6, R4, RZ ;  /* 0x0000000406067210 */ /* 0x004fca0007f3e0ff */
[----:B------:R-:W-:Y:S01]  /*2dcb0*/  IMAD.MOV.U32 R8, RZ, RZ, R6 ;  /* 0x000000ffff087224 */ /* 0x000fe200078e0006 */
[----:B------:R-:W-:Y:S01]  /*2dcc0*/  STL [R1+0x980], R6 ;  /* 0x0009800601007387 */ /* 0x000fe20000100800 */
[----:B------:R-:W-:Y:S01]  /*2dcd0*/  IADD3 R11, P2, R11, R4, RZ ;  /* 0x000000040b0b7210 */ /* 0x000fe20007f5e0ff */
[----:B---3--:R-:W-:-:S04]  /*2dce0*/  IMAD.X R12, R12, 0x1, R3, P1 ;  /* 0x000000010c0c7824 */ /* 0x008fc800008e0603 */
[----:B------:R-:W-:Y:S01]  /*2dcf0*/  IMAD.MOV.U32 R9, RZ, RZ, R12 ;  /* 0x000000ffff097224 */ /* 0x000fe200078e000c */
[----:B----4-:R-:W-:Y:S01]  /*2dd00*/  IADD3.X R213, R213, R3, RZ, P2, !PT ;  /* 0x00000003d5d57210 */ /* 0x010fe200017fe4ff */
[----:B------:R1:W-:Y:S04]  /*2dd10*/  STL [R1+0x97c], R12 ;  /* 0x00097c0c01007387 */ /* 0x0003e80000100800 */
[----:B------:R2:W-:Y:S04]  /*2dd20*/  LDGSTS.E [R5+0x61380], desc[UR60][R8.64], P0 ;  /* 0x6138000008057fae */ /* 0x0005e8000812187c */
[----:B------:R-:W-:Y:S04]  /*2dd30*/  STL [R1+0x9c0], R11 ;  /* 0x0009c00b01007387 */ /* 0x000fe80000100800 */
[----:B-1----:R-:W3:Y:S01]  /*2dd40*/  LDL.LU R12, [R1+0xa80] ;  /* 0x000a8000010c7983 */ /* 0x002ee20000300800 */
[----:B--2---:R-:W-:Y:S01]  /*2dd50*/  MOV R8, R11 ;  /* 0x0000000b00087202 */ /* 0x004fe20000000f00 */
[----:B------:R-:W-:-:S02]  /*2dd60*/  IMAD.MOV.U32 R9, RZ, RZ, R213 ;  /* 0x000000ffff097224 */ /* 0x000fc400078e00d5 */
[----:B------:R1:W-:Y:S04]  /*2dd70*/  STL [R1+0x9bc], R213 ;  /* 0x0009bcd501007387 */ /* 0x0003e80000100800 */
[----:B------:R-:W2:Y:S04]  /*2dd80*/  LDL.LU R6, [R1+0xac0] ;  /* 0x000ac00001067983 */ /* 0x000ea80000300800 */
[----:B------:R4:W-:Y:S04]  /*2dd90*/  LDGSTS.E [R5+0x61780], desc[UR60][R8.64], P0 ;  /* 0x6178000008057fae */ /* 0x0009e8000812187c */
[----:B-1----:R-:W5:Y:S04]  /*2dda0*/  LDL.LU R213, [R1+0xfe8] ;  /* 0x000fe80001d57983 */ /* 0x002f680000300800 */
[----:B------:R-:W2:Y:S04]  /*2ddb0*/  LDL.LU R11, [R1+0xabc] ;  /* 0x000abc00010b7983 */ /* 0x000ea80000300800 */
[----:B------:R-:W3:Y:S01]  /*2ddc0*/  LDL.LU R9, [R1+0x9fc] ;  /* 0x0009fc0001097983 */ /* 0x000ee20000300800 */
[----:B------:R-:W-:-:S02]  /*2ddd0*/  IADD3 R215, P1, R215, R4, RZ ;  /* 0x00000004d7d77210 */ /* 0x000fc40007f3e0ff */
[----:B------:R-:W-:-:S03]  /*2dde0*/  IADD3 R7, P2, R7, R4, RZ ;  /* 0x0000000407077210 */ /* 0x000fc60007f5e0ff */
[----:B----4-:R-:W-:Y:S01]  /*2ddf0*/  IMAD.MOV.U32 R8, RZ, RZ, R215 ;  /* 0x000000ffff087224 */ /* 0x010fe200078e00d7 */
[----:B------:R1:W-:Y:S01]  /*2de00*/  STL [R1+0xa00], R215 ;  /* 0x000a00d701007387 */ /* 0x0003e20000100800 */
[----:B------:R-:W-:Y:S01]  /*2de10*/  IADD3.X R214, R214, R3, RZ, P2, !PT ;  /* 0x00000003d6d67210 */ /* 0x000fe200017fe4ff */
[----:B---3--:R-:W-:-:S05]  /*2de20*/  IMAD.X R9, R9, 0x1, R3, P1 ;  /* 0x0000000109097824 */ /* 0x008fca00008e0603 */
[----:B------:R3:W-:Y:S04]  /*2de30*/  STL [R1+0x9fc], R9 ;  /* 0x0009fc0901007387 */ /* 0x0007e80000100800 */
[----:B------:R4:W-:Y:S04]  /*2de40*/  LDGSTS.E [R5+0x61b80], desc[UR60][R8.64], P0 ;  /* 0x61b8000008057fae */ /* 0x0009e8000812187c */
[----:B------:R-:W-:Y:S04]  /*2de50*/  STL [R1+0xa40], R7 ;  /* 0x000a400701007387 */ /* 0x000fe80000100800 */
[----:B-1----:R-:W2:Y:S01]  /*2de60*/  LDL.LU R215, [R1+0xb40] ;  /* 0x000b400001d77983 */ /* 0x002ea20000300800 */
[----:B----4-:R-:W-:Y:S01]  /*2de70*/  IMAD.MOV.U32 R8, RZ, RZ, R7 ;  /* 0x000000ffff087224 */ /* 0x010fe200078e0007 */
[----:B---3--:R-:W-:-:S02]  /*2de80*/  MOV R9, R214 ;  /* 0x000000d600097202 */ /* 0x008fc40000000f00 */
[----:B------:R1:W-:Y:S04]  /*2de90*/  STL [R1+0xa3c], R214 ;  /* 0x000a3cd601007387 */ /* 0x0003e80000100800 */
[----:B------:R3:W-:Y:S04]  /*2dea0*/  LDGSTS.E [R5+0x61f80], desc[UR60][R8.64], P0 ;  /* 0x61f8000008057fae */ /* 0x0007e8000812187c */
[----:B-1----:R-:W4:Y:S04]  /*2deb0*/  LDL.LU R214, [R1+0xb3c] ;  /* 0x000b3c0001d67983 */ /* 0x002f280000300800 */
[----:B------:R-:W4:Y:S04]  /*2dec0*/  LDL.LU R7, [R1+0xbc0] ;  /* 0x000bc00001077983 */ /* 0x000f280000300800 */
[----:B------:R-:W4:Y:S01]  /*2ded0*/  LDL.LU R9, [R1+0xa7c] ;  /* 0x000a7c0001097983 */ /* 0x000f220000300800 */
[----:B------:R-:W-:-:S02]  /*2dee0*/  IADD3 R12, P1, R12, R4, RZ ;  /* 0x000000040c0c7210 */ /* 0x000fc40007f3e0ff */
[----:B--2---:R-:W-:Y:S02]  /*2def0*/  IADD3 R6, P2, R6, R4, RZ ;  /* 0x0000000406067210 */ /* 0x004fe40007f5e0ff */
[----:B---3--:R-:W-:Y:S01]  /*2df00*/  MOV R8, R12 ;  /* 0x0000000c00087202 */ /* 0x008fe20000000f00 */
[----:B------:R1:W-:Y:S02]  /*2df10*/  STL [R1+0xa80], R12 ;  /* 0x000a800c01007387 */ /* 0x0003e40000100800 */
[--C-:B------:R-:W-:Y:S02]  /*2df20*/  IMAD.X R11, R11, 0x1, R3.reuse, P2 ;  /* 0x000000010b0b7824 */ /* 0x100fe400010e0603 */
[----:B----4-:R-:W-:-:S05]  /*2df30*/  IMAD.X R9, R9, 0x1, R3, P1 ;  /* 0x0000000109097824 */ /* 0x010fca00008e0603 */
[----:B------:R2:W-:Y:S04]  /*2df40*/  STL [R1+0xa7c], R9 ;  /* 0x000a7c0901007387 */ /* 0x0005e80000100800 */
[----:B------:R3:W-:Y:S04]  /*2df50*/  LDGSTS.E [R5+0x62380], desc[UR60][R8.64], P0 ;  /* 0x6238000008057fae */ /* 0x0007e8000812187c */
[----:B------:R-:W-:Y:S04]  /*2df60*/  STL [R1+0xac0], R6 ;  /* 0x000ac00601007387 */ /* 0x000fe80000100800 */
[----:B-1----:R-:W4:Y:S01]  /*2df70*/  LDL.LU R12, [R1+0xbbc] ;  /* 0x000bbc00010c7983 */ /* 0x002f220000300800 */
[----:B---3--:R-:W-:-:S02]  /*2df80*/  IMAD.MOV.U32 R8, RZ, RZ, R6 ;  /* 0x000000ffff087224 */ /* 0x008fc400078e0006 */
[----:B--2---:R-:W-:Y:S01]  /*2df90*/  IMAD.MOV.U32 R9, RZ, RZ, R11 ;  /* 0x000000ffff097224 */ /* 0x004fe200078e000b */
[----:B------:R1:W-:Y:S04]  /*2dfa0*/  STL [R1+0xabc], R11 ;  /* 0x000abc0b01007387 */ /* 0x0003e80000100800 */
[----:B------:R2:W-:Y:S04]  /*2dfb0*/  LDGSTS.E [R5+0x62780], desc[UR60][R8.64], P0 ;  /* 0x6278000008057fae */ /* 0x0005e8000812187c */
[----:B-1----:R-:W3:Y:S04]  /*2dfc0*/  LDL.LU R11, [R1+0xc3c] ;  /* 0x000c3c00010b7983 */ /* 0x002ee80000300800 */
[----:B------:R-:W3:Y:S04]  /*2dfd0*/  LDL.LU R6, [R1+0xc40] ;  /* 0x000c400001067983 */ /* 0x000ee80000300800 */
[----:B------:R-:W4:Y:S04]  /*2dfe0*/  LDL.LU R8, [R1+0xafc] ;  /* 0x000afc0001087983 */ /* 0x000f280000300800 */
[----:B------:R-:W2:Y:S01]  /*2dff0*/  LDL.LU R9, [R1+0xb00] ;  /* 0x000b000001097983 */ /* 0x000ea20000300800 */
[----:B------:R-:W-:-:S05]  /*2e000*/  IADD3 R215, P2, R215, R4, RZ ;  /* 0x00000004d7d77210 */ /* 0x000fca0007f5e0ff */
[----:B------:R-:W-:Y:S01]  /*2e010*/  IMAD.X R214, R214, 0x1, R3, P2 ;  /* 0x00000001d6d67824 */ /* 0x000fe200010e0603 */
[----:B--2---:R-:W-:-:S04]  /*2e020*/  IADD3 R9, P1, R9, R4, RZ ;  /* 0x0000000409097210 */ /* 0x004fc80007f3e0ff */
[----:B----4-:R-:W-:Y:S01]  /*2e030*/  IADD3.X R8, R8, R3, RZ, P1, !PT ;  /* 0x0000000308087210 */ /* 0x010fe20000ffe4ff */
[----:B------:R1:W-:Y:S04]  /*2e040*/  STL [R1+0xb00], R9 ;  /* 0x000b000901007387 */ /* 0x0003e80000100800 */
[----:B------:R2:W-:Y:S01]  /*2e050*/  STL [R1+0xafc], R8 ;  /* 0x000afc0801007387 */ /* 0x0005e20000100800 */
[----:B-1----:R-:W-:-:S04]  /*2e060*/  LOP3.LUT R9, R9, R8, RZ, 0x3c, !PT ;  /* 0x0000000809097212 */ /* 0x002fc800078e3cff */
[----:B--2---:R-:W-:-:S04]  /*2e070*/  LOP3.LUT R8, R9, R8, RZ, 0x3c, !PT ;  /* 0x0000000809087212 */ /* 0x004fc800078e3cff */
[----:B------:R-:W-:Y:S01]  /*2e080*/  LOP3.LUT R9, R9, R8, RZ, 0x3c, !PT ;  /* 0x0000000809097212 */ /* 0x000fe200078e3cff */
[----:B------:R-:W-:Y:S04]  /*2e090*/  STL [R1+0xb40], R215 ;  /* 0x000b40d701007387 */ /* 0x000fe80000100800 */
[----:B------:R1:W-:Y:S04]  /*2e0a0*/  LDGSTS.E [R5+0x62b80], desc[UR60][R8.64], P0 ;  /* 0x62b8000008057fae */ /* 0x0003e8000812187c */
[----:B------:R2:W-:Y:S01]  /*2e0b0*/  STL [R1+0xb3c], R214 ;  /* 0x000b3cd601007387 */ /* 0x0005e20000100800 */
[----:B-1----:R-:W-:Y:S01]  /*2e0c0*/  IMAD.MOV.U32 R8, RZ, RZ, R215 ;  /* 0x000000ffff087224 */ /* 0x002fe200078e00d7 */
[----:B------:R-:W-:-:S02]  /*2e0d0*/  MOV R9, R214 ;  /* 0x000000d600097202 */ /* 0x000fc40000000f00 */
[----:B--2---:R-:W5:Y:S04]  /*2e0e0*/  LDL.LU R214, [R1+0xfe4] ;  /* 0x000fe40001d67983 */ /* 0x004f680000300800 */
[----:B------:R-:W5:Y:S04]  /*2e0f0*/  LDL.LU R215, [R1+0xfe0] ;  /* 0x000fe00001d77983 */ /* 0x000f680000300800 */
[----:B------:R1:W-:Y:S04]  /*2e100*/  LDGSTS.E [R5+0x62f80], desc[UR60][R8.64], P0 ;  /* 0x62f8000008057fae */ /* 0x0003e8000812187c */
[----:B------:R-:W2:Y:S04]  /*2e110*/  LDL.LU R8, [R1+0xb7c] ;  /* 0x000b7c0001087983 */ /* 0x000ea80000300800 */
[----:B------:R-:W1:Y:S01]  /*2e120*/  LDL.LU R9, [R1+0xb80] ;  /* 0x000b800001097983 */ /* 0x000e620000300800 */
[----:B------:R-:W-:-:S05]  /*2e130*/  IADD3 R7, P2, R7, R4, RZ ;  /* 0x0000000407077210 */ /* 0x000fca0007f5e0ff */
[----:B------:R-:W-:Y:S01]  /*2e140*/  IMAD.X R12, R12, 0x1, R3, P2 ;  /* 0x000000010c0c7824 */ /* 0x000fe200010e0603 */
[----:B-1----:R-:W-:-:S05]  /*2e150*/  IADD3 R9, P1, R9, R4, RZ ;  /* 0x0000000409097210 */ /* 0x002fca0007f3e0ff */
[----:B--2---:R-:W-:Y:S01]  /*2e160*/  IMAD.X R8, R8, 0x1, R3, P1 ;  /* 0x0000000108087824 */ /* 0x004fe200008e0603 */
[----:B------:R1:W-:Y:S04]  /*2e170*/  STL [R1+0xb80], R9 ;  /* 0x000b800901007387 */ /* 0x0003e80000100800 */
[----:B------:R2:W-:Y:S01]  /*2e180*/  STL [R1+0xb7c], R8 ;  /* 0x000b7c0801007387 */ /* 0x0005e20000100800 */
[----:B-1----:R-:W-:-:S04]  /*2e190*/  LOP3.LUT R9, R9, R8, RZ, 0x3c, !PT ;  /* 0x0000000809097212 */ /* 0x002fc800078e3cff */
[----:B--2---:R-:W-:-:S04]  /*2e1a0*/  LOP3.LUT R8, R9, R8, RZ, 0x3c, !PT ;  /* 0x0000000809087212 */ /* 0x004fc800078e3cff */
[----:B------:R-:W-:Y:S01]  /*2e1b0*/  LOP3.LUT R9, R9, R8, RZ, 0x3c, !PT ;  /* 0x0000000809097212 */ /* 0x000fe200078e3cff */
[----:B------:R1:W-:Y:S04]  /*2e1c0*/  STL [R1+0xbc0], R7 ;  /* 0x000bc00701007387 */ /* 0x0003e80000100800 */
[----:B------:R2:W-:Y:S04]  /*2e1d0*/  LDGSTS.E [R5+0x63380], desc[UR60][R8.64], P0 ;  /* 0x6338000008057fae */ /* 0x0005e8000812187c */
[----:B------:R4:W-:Y:S01]  /*2e1e0*/  STL [R1+0xbbc], R12 ;  /* 0x000bbc0c01007387 */ /* 0x0009e20000100800 */
[----:B--2---:R-:W-:Y:S01]  /*2e1f0*/  MOV R8, R7 ;  /* 0x0000000700087202 */ /* 0x004fe20000000f00 */
[----:B------:R-:W-:Y:S01]  /*2e200*/  IMAD.MOV.U32 R9, RZ, RZ, R12 ;  /* 0x000000ffff097224 */ /* 0x000fe200078e000c */
[----:B-1----:R-:W1:Y:S01]  /*2e210*/  LDC R7, c[0x0][0x230] ;  /* 0x00008c00ff077b82 */ /* 0x002e620000000800 */
[----:B----4-:R-:W5:Y:S04]  /*2e220*/  LDL.LU R12, [R1+0xfdc] ;  /* 0x000fdc00010c7983 */ /* 0x010f680000300800 */
[----:B------:R2:W-:Y:S04]  /*2e230*/  LDGSTS.E [R5+0x63780], desc[UR60][R8.64], P0 ;  /* 0x6378000008057fae */ /* 0x0005e8000812187c */
[----:B------:R-:W4:Y:S04]  /*2e240*/  LDL.LU R8, [R1+0xbfc] ;  /* 0x000bfc0001087983 */ /* 0x000f280000300800 */
[----:B------:R-:W2:Y:S01]  /*2e250*/  LDL.LU R9, [R1+0xc00] ;  /* 0x000c000001097983 */ /* 0x000ea20000300800 */
[----:B---3--:R-:W-:Y:S01]  /*2e260*/  IADD3 R6, P2, R6, R4, RZ ;  /* 0x0000000406067210 */ /* 0x008fe20007f5e0ff */
[----:B-1----:R-:W-:-:S03]  /*2e270*/  VIADD R7, R7, 0x7f ;  /* 0x0000007f07077836 */ /* 0x002fc60000000000 */
[----:B------:R-:W-:Y:S02]  /*2e280*/  IADD3.X R11, R11, R3, RZ, P2, !PT ;  /* 0x000000030b0b7210 */ /* 0x000fe400017fe4ff */
[----:B--2---:R-:W-:-:S05]  /*2e290*/  IADD3 R9, P1, R9, R4, RZ ;  /* 0x0000000409097210 */ /* 0x004fca0007f3e0ff */
[----:B----4-:R-:W-:Y:S01]  /*2e2a0*/  IMAD.X R8, R8, 0x1, R3, P1 ;  /* 0x0000000108087824 */ /* 0x010fe200008e0603 */
        /* <DEDUP_REMOVED lines=8> */
[----:B--2---:R-:W-:Y:S01]  /*2e330*/  IMAD.MOV.U32 R8, RZ, RZ, R6 ;  /* 0x000000ffff087224 */ /* 0x004fe200078e0006 */
[----:B-1----:R-:W-:-:S02]  /*2e340*/  SHF.R.S32.HI R6, RZ, 0x1f, R7 ;  /* 0x0000001fff067819 */ /* 0x002fc40000011407 */
[----:B------:R-:W-:Y:S02]  /*2e350*/  MOV R9, R11 ;  /* 0x0000000b00097202 */ /* 0x000fe40000000f00 */
[----:B---3--:R-:W5:Y:S01]  /*2e360*/  LDL.LU R11, [R1+0xfd8] ;  /* 0x000fd800010b7983 */ /* 0x008f620000300800 */
[----:B------:R-:W-:-:S03]  /*2e370*/  LEA.HI R6, R6, R7, RZ, 0x7 ;  /* 0x0000000706067211 */ /* 0x000fc600078f38ff */
[----:B------:R-:W5:Y:S01]  /*2e380*/  LDL.LU R7, [R1+0xfd4] ;  /* 0x000fd40001077983 */ /* 0x000f620000300800 */
[----:B------:R-:W-:Y:S01]  /*2e390*/  VIADD R13, R13, 0x1 ;  /* 0x000000010d0d7836 */ /* 0x000fe20000000000 */
[----:B------:R-:W-:Y:S02]  /*2e3a0*/  SHF.R.S32.HI R6, RZ, 0x7, R6 ;  /* 0x00000007ff067819 */ /* 0x000fe40000011406 */
[----:B------:R1:W-:Y:S02]  /*2e3b0*/  LDGSTS.E [R5+0x63f80], desc[UR60][R8.64], P0 ;  /* 0x63f8000008057fae */ /* 0x0003e4000812187c */
[----:B------:R-:W-:Y:S02]  /*2e3c0*/  ISETP.NE.U32.AND P0, PT, R13, R6, PT ;  /* 0x000000060d00720c */ /* 0x000fe40003f05070 */
[----:B------:R-:W0:Y:S01]  /*2e3d0*/  LDGDEPBAR ;  /* 0x00000000000079af */ /* 0x000e220000000000 */
[----:B-1----:R-:W-:-:S10]  /*2e3e0*/  IMAD.U32 R5, RZ, RZ, UR4 ;  /* 0x00000004ff057e24 */ /* 0x002fd4000f8e00ff */
[----:B------:R-:W-:Y:S05]  /*2e3f0*/  @P0 BRA `(.L_x_1) ;  /* 0xfffffee800f00947 */ /* 0x000fea000383ffff */
.L_x_0:
[----:B------:R-:W2:Y:S01]  /*2e400*/  LDL.LU R9, [R1+0xc58] ;  /* 0x000c580001097983 */ /* 0x000ea20000300800 */
[----:B------:R-:W-:-:S04]  /*2e410*/  DEPBAR.LE SB0, 0x0 ;  /* 0x000080000000791a */ /* 0x000fc80000000000 */
[----:B------:R-:W3:Y:S01]  /*2e420*/  LDL R8, [R1+0xc54] ;  /* 0x000c540001087983 */ /* 0x000ee20000100800 */
[----:B------:R-:W1:Y:S01]  /*2e430*/  S2R R5, SR_TID.X ;  /* 0x0000000000057919 */ /* 0x000e620000002100 */
[C---:B-----5:R-:W-:Y:S01]  /*2e440*/  IADD3 R0, R7.reuse, 0x1, RZ ;  /* 0x0000000107007810 */ /* 0x060fe20007ffe0ff */
[----:B------:R-:W-:Y:S02]  /*2e450*/  IMAD.MOV.U32 R18, RZ, RZ, R152 ;  /* 0x000000ffff127224 */ /* 0x000fe400078e0098 */
[----:B------:R-:W-:Y:S01]  /*2e460*/  IMAD.MOV.U32 R19, RZ, RZ, R154 ;  /* 0x000000ffff137224 */ /* 0x000fe200078e009a */
[----:B------:R-:W4:Y:S01]  /*2e470*/  LDL.LU R6, [R1+0xc50] ;  /* 0x000c500001067983 */ /* 0x000f220000300800 */
[----:B------:R-:W-:Y:S01]  /*2e480*/  IADD3 R2, R7, 0x2, RZ ;  /* 0x0000000207027810 */ /* 0x000fe20007ffe0ff */
[----:B------:R-:W-:Y:S01]  /*2e490*/  IMAD.MOV.U32 R21, RZ, RZ, R90 ;  /* 0x000000ffff157224 */ /* 0x000fe200078e005a */
[----:B------:R-:W-:Y:S01]  /*2e4a0*/  MOV R20, R88 ;  /* 0x0000005800147202 */ /* 0x000fe20000000f00 */
[----:B------:R-:W4:Y:S01]  /*2e4b0*/  LDL.LU R16, [R1] ;  /* 0x0000000001107983 */ /* 0x000f220000300800 */
[----:B------:R-:W-:Y:S01]  /*2e4c0*/  IMAD.MOV.U32 R22, RZ, RZ, R24 ;  /* 0x000000ffff167224 */ /* 0x000fe200078e0018 */
[----:B------:R-:W-:Y:S01]  /*2e4d0*/  MOV R23, R26 ;  /* 0x0000001a00177202 */ /* 0x000fe20000000f00 */
[----:B------:R-:W-:Y:S01]  /*2e4e0*/  IMAD.MOV.U32 R219, RZ, RZ, R195 ;  /* 0x000000ffffdb7224 */ /* 0x000fe200078e00c3 */
[----:B------:R-:W4:Y:S01]  /*2e4f0*/  LDL.LU R17, [R1+0x8] ;  /* 0x0000080001117983 */ /* 0x000f220000300800 */
[----:B------:R-:W-:Y:S01]  /*2e500*/  MOV R218, R193 ;  /* 0x000000c100da7202 */ /* 0x000fe20000000f00 */
[----:B------:R-:W-:Y:S01]  /*2e510*/  IMAD.MOV.U32 R223, RZ, RZ, R199 ;  /* 0x000000ffffdf7224 */ /* 0x000fe200078e00c7 */
        /* <DEDUP_REMOVED lines=9> */
[----:B------:R-:W-:-:S02]  /*2e5b0*/  IMAD.MOV.U32 R246, RZ, RZ, R81 ;  /* 0x000000fffff67224 */ /* 0x000fc400078e0051 */
[----:B------:R-:W-:Y:S01]  /*2e5c0*/  IMAD.MOV.U32 R247, RZ, RZ, R83 ;  /* 0x000000fffff77224 */ /* 0x000fe200078e0053 */
[----:B------:R-:W-:Y:S01]  /*2e5d0*/  MOV R238, R212 ;  /* 0x000000d400ee7202 */ /* 0x000fe20000000f00 */
[----:B------:R-:W-:Y:S01]  /*2e5e0*/  IMAD.MOV.U32 R239, RZ, RZ, R214 ;  /* 0x000000ffffef7224 */ /* 0x000fe200078e00d6 */
[----:B------:R-:W-:Y:S01]  /*2e5f0*/  ULDC.64 UR28, c[0x0][0x228] ;  /* 0x00008a00001c7ab9 */ /* 0x000fe20000000a00 */
[----:B------:R-:W-:Y:S01]  /*2e600*/  ULDC UR24, c[0x0][0x248] ;  /* 0x0000920000187ab9 */ /* 0x000fe20000000800 */
[C---:B-1----:R-:W-:Y:S01]  /*2e610*/  IMAD.SHL.U32 R4, R5.reuse, 0x10, RZ ;  /* 0x0000001005047824 */ /* 0x042fe200078e00ff */
[----:B------:R-:W-:Y:S01]  /*2e620*/  ULDC.64 UR22, c[0x0][0x228] ;  /* 0x00008a0000167ab9 */ /* 0x000fe20000000a00 */
[C---:B------:R-:W-:Y:S01]  /*2e630*/  IMAD.SHL.U32 R3, R5.reuse, 0x40, RZ ;  /* 0x0000004005037824 */ /* 0x040fe200078e00ff */
[----:B------:R-:W-:Y:S01]  /*2e640*/  LOP3.LUT R5, R5, 0x60, RZ, 0xc0, !PT ;  /* 0x0000006005057812 */ /* 0x000fe200078ec0ff */
[----:B------:R-:W-:Y:S01]  /*2e650*/  ULDC.64 UR20, c[0x0][0x228] ;  /* 0x00008a0000147ab9 */ /* 0x000fe20000000a00 */
[----:B------:R-:W-:Y:S01]  /*2e660*/  LOP3.LUT R4, R4, 0xf0, RZ, 0xc0, !PT ;  /* 0x000000f004047812 */ /* 0x000fe200078ec0ff */
[----:B------:R-:W-:Y:S01]  /*2e670*/  ULDC.64 UR18, c[0x0][0x228] ;  /* 0x00008a0000127ab9 */ /* 0x000fe20000000a00 */
[----:B------:R-:W-:Y:S01]  /*2e680*/  LOP3.LUT R3, R3, 0x400, RZ, 0xc0, !PT ;  /* 0x0000040003037812 */ /* 0x000fe200078ec0ff */
[----:B------:R-:W-:Y:S01]  /*2e690*/  ULDC.64 UR16, c[0x0][0x228] ;  /* 0x00008a0000107ab9 */ /* 0x000fe20000000a00 */
[----:B------:R-:W-:Y:S01]  /*2e6a0*/  ULDC.64 UR14, c[0x0][0x228] ;  /* 0x00008a00000e7ab9 */ /* 0x000fe20000000a00 */
[----:B------:R-:W-:Y:S01]  /*2e6b0*/  ULDC.64 UR12, c[0x0][0x228] ;  /* 0x00008a00000c7ab9 */ /* 0x000fe20000000a00 */
[----:B------:R-:W-:Y:S01]  /*2e6c0*/  ULDC.64 UR10, c[0x0][0x228] ;  /* 0x00008a00000a7ab9 */ /* 0x000fe20000000a00 */
[----:B------:R-:W-:Y:S01]  /*2e6d0*/  ULDC.64 UR8, c[0x0][0x228] ;  /* 0x00008a0000087ab9 */ /* 0x000fe20000000a00 */
[----:B------:R-:W-:Y:S01]  /*2e6e0*/  ULDC.64 UR6, c[0x0][0x228] ;  /* 0x00008a0000067ab9 */ /* 0x000fe20000000a00 */
[----:B------:R-:W-:Y:S01]  /*2e6f0*/  ULDC.64 UR26, c[0x0][0x228] ;  /* 0x00008a00001a7ab9 */ /* 0x000fe20000000a00 */
[----:B------:R-:W-:Y:S01]  /*2e700*/  BAR.SYNC.DEFER_BLOCKING 0x0 ;  /* 0x0000000000007b1d */ /* 0x000fe20000010000 */
[----:B--2---:R-:W-:-:S02]  /*2e710*/  R2UR UR4, R9 ;  /* 0x00000000090472ca */ /* 0x004fc400000e0000 */
[-C--:B---3--:R-:W-:Y:S01]  /*2e720*/  ISETP.GE.AND P4, PT, R0, R8.reuse, PT ;  /* 0x000000080000720c */ /* 0x088fe20003f86270 */
[C---:B------:R-:W-:Y:S01]  /*2e730*/  VIADD R0, R7.reuse, 0x4 ;  /* 0x0000000407007836 */ /* 0x040fe20000000000 */
[----:B------:R-:W-:Y:S01]  /*2e740*/  ISETP.GE.AND P6, PT, R2, R8, PT ;  /* 0x000000080200720c */ /* 0x000fe20003fc6270 */
[----:B------:R-:W-:-:S03]  /*2e750*/  VIADD R2, R7, 0x3 ;  /* 0x0000000307027836 */ /* 0x000fc60000000000 */
[----:B------:R-:W-:-:S05]  /*2e760*/  ISETP.GE.AND P1, PT, R0, R8, PT ;  /* 0x000000080000720c */ /* 0x000fca0003f26270 */
[----:B------:R-:W-:Y:S02]  /*2e770*/  IADD3 R3, R3, UR4, R4 ;  /* 0x0000000403037c10 */ /* 0x000fe4000fffe004 */
[----:B----4-:R-:W-:Y:S02]  /*2e780*/  ISETP.GE.AND P3, PT, R11, R6, PT ;  /* 0x000000060b00720c */ /* 0x010fe40003f66270 */
[----:B------:R-:W-:Y:S02]  /*2e790*/  LEA R0, R5, R3, 0x3 ;  /* 0x0000000305007211 */ /* 0x000fe400078e18ff */
[----:B------:R-:W-:-:S03]  /*2e7a0*/  ISETP.GE.AND P2, PT, R2, R8, PT ;  /* 0x000000080200720c */ /* 0x000fc60003f46270 */
[----:B------:R1:W-:Y:S04]  /*2e7b0*/  STSM.16.M88.4 [R0], R16 ;  /* 0x0000001000007844 */ /* 0x0003e80000000200 */
[----:B-1----:R-:W2:Y:S04]  /*2e7c0*/  LDL.LU R16, [R1+0x4] ;  /* 0x0000040001107983 */ /* 0x002ea80000300800 */
[----:B------:R-:W2:Y:S01]  /*2e7d0*/  LDL.LU R17, [R1+0xc] ;  /* 0x00000c0001117983 */ /* 0x000ea20000300800 */
[----:B------:R-:W1:Y:S01]  /*2e7e0*/  S2R R6, SR_TID.X ;  /* 0x0000000000067919 */ /* 0x000e620000002100 */
[----:B------:R-:W-:-:S02]  /*2e7f0*/  IMAD.MOV.U32 R18, RZ, RZ, R153 ;  /* 0x000000ffff127224 */ /* 0x000fc400078e0099 */
[----:B------:R-:W-:Y:S01]  /*2e800*/  IMAD.MOV.U32 R19, RZ, RZ, R155 ;  /* 0x000000ffff137224 */ /* 0x000fe200078e009b */
[----:B------:R-:W-:Y:S01]  /*2e810*/  BAR.SYNC.DEFER_BLOCKING 0x0 ;  /* 0x0000000000007b1d */ /* 0x000fe20000010000 */
[----:B-1----:R-:W-:-:S04]  /*2e820*/  LOP3.LUT R6, R6, 0x7f, RZ, 0xc0, !PT ;  /* 0x0000007f06067812 */ /* 0x002fc800078ec0ff */
[----:B------:R-:W-:Y:S01]  /*2e830*/  LEA R2, R6, UR4, 0x4 ;  /* 0x0000000406027c11 */ /* 0x000fe2000f8e20ff */
[----:B------:R-:W-:Y:S02]  /*2e840*/  ULDC.64 UR4, c[0x0][0x220] ;  /* 0x0000880000047ab9 */ /* 0x000fe40000000a00 */
[----:B------:R-:W1:Y:S02]  /*2e850*/  LDC R6, c[0x0][0x244] ;  /* 0x00009100ff067b82 */ /* 0x000e640000000800 */
[----:B------:R-:W3:Y:S06]  /*2e860*/  LDS.128 R152, [R2] ;  /* 0x0000000002987984 */ /* 0x000eec0000000c00 */
[----:B------:R-:W-:Y:S06]  /*2e870*/  BAR.SYNC.DEFER_BLOCKING 0x0 ;  /* 0x0000000000007b1d */ /* 0x000fec0000010000 */
[----:B------:R-:W-:Y:S02]  /*2e880*/  STSM.16.M88.4 [R0], R20 ;  /* 0x0000001400007844 */ /* 0x000fe40000000200 */
[----:B------:R-:W-:Y:S06]  /*2e890*/  BAR.SYNC.DEFER_BLOCKING 0x0 ;  /* 0x0000000000007b1d */ /* 0x000fec0000010000 */
[----:B------:R-:W4:Y:S02]  /*2e8a0*/  LDS.128 R20, [R2] ;  /* 0x0000000002147984 */ /* 0x000f240000000c00 */
[----:B------:R-:W-:Y:S06]  /*2e8b0*/  BAR.SYNC.DEFER_BLOCKING 0x0 ;  /* 0x0000000000007b1d */ /* 0x000fec0000010000 */
[----:B---3--:R-:W-:Y:S04]  /*2e8c0*/  STL.64 [R1+0x140], R152 ;  /* 0x0001409801007387 */ /* 0x008fe80000100a00 */
[----:B------:R-:W-:Y:S04]  /*2e8d0*/  STL.64 [R1+0x148], R154 ;  /* 0x0001489a01007387 */ /* 0x000fe80000100a00 */
[----:B----4-:R-:W-:Y:S04]  /*2e8e0*/  STL.64 [R1+0x130], R20 ;  /* 0x0001301401007387 */ /* 0x010fe80000100a00 */
[----:B------:R-:W-:Y:S04]  /*2e8f0*/  STL.64 [R1+0x138], R22 ;  /* 0x0001381601007387 */ /* 0x000fe80000100a00 */
[----:B--2---:R2:W-:Y:S04]  /*2e900*/  STSM.16.M88.4 [R0], R16 ;  /* 0x0000001000007844 */ /* 0x0045e80000000200 */
[----:B--2---:R-:W2:Y:S04]  /*2e910*/  LDL.LU R16, [R1+0x10] ;  /* 0x0000100001107983 */ /* 0x004ea80000300800 */
[----:B------:R-:W2:Y:S01]  /*2e920*/  LDL.LU R17, [R1+0x18] ;  /* 0x0000180001117983 */ /* 0x000ea20000300800 */
[----:B------:R-:W-:Y:S01]  /*2e930*/  IMAD.MOV.U32 R22, RZ, RZ, R25 ;  /* 0x000000ffff167224 */ /* 0x000fe200078e0019 */
[----:B------:R-:W-:Y:S01]  /*2e940*/  MOV R23, R27 ;  /* 0x0000001b00177202 */ /* 0x000fe20000000f00 */
[----:B------:R-:W-:Y:S01]  /*2e950*/  BAR.SYNC.DEFER_BLOCKING 0x0 ;  /* 0x0000000000007b1d */ /* 0x000fe20000010000 */
[----:B------:R-:W-:Y:S01]  /*2e960*/  MOV R20, R89 ;  /* 0x0000005900147202 */ /* 0x000fe20000000f00 */
[----:B------:R-:W-:-:S04]  /*2e970*/  IMAD.MOV.U32 R21, RZ, RZ, R91 ;  /* 0x000000ffff157224 */ /* 0x000fc800078e005b */
[----:B------:R-:W3:Y:S02]  /*2e980*/  LDS.128 R24, [R2] ;  /* 0x0000000002187984 */ /* 0x000ee40000000c00 */
[----:B------:R-:W-:Y:S06]  /*2e990*/  BAR.SYNC.DEFER_BLOCKING 0x0 ;  /* 0x0000000000007b1d */ /* 0x000fec0000010000 */
[----:B------:R-:W-:Y:S02]  /*2e9a0*/  STSM.16.M88.4 [R0], R20 ;  /* 0x0000001400007844 */ /* 0x000fe40000000200 */
[----:B------:R-:W-:Y:S06]  /*2e9b0*/  BAR.SYNC.DEFER_BLOCKING 0x0 ;  /* 0x0000000000007b1d */ /* 0x000fec0000010000 */
[----:B------:R-:W4:Y:S01]  /*2e9c0*/  LDS.128 R20, [R2] ;  /* 0x0000000002147984 */ /* 0x000f220000000c00 */
[----:B------:R-:W-:-:S02]  /*2e9d0*/  IMAD.MOV.U32 R18, RZ, RZ, R156 ;  /* 0x000000ffff127224 */ /* 0x000fc400078e009c */
[----:B------:R-:W-:Y:S01]  /*2e9e0*/  IMAD.MOV.U32 R19, RZ, RZ, R158 ;  /* 0x000000ffff137224 */ /* 0x000fe200078e009e */
[----:B------:R-:W-:Y:S06]  /*2e9f0*/  BAR.SYNC.DEFER_BLOCKING 0x0 ;  /* 0x0000000000007b1d */ /* 0x000fec0000010000 */
[----:B---3--:R-:W-:Y:S04]  /*2ea00*/  STL.64 [R1+0x120], R24 ;  /* 0x0001201801007387 */ /* 0x008fe80000100a00 */
[----:B------:R-:W-:Y:S04]  /*2ea10*/  STL.64 [R1+0x128], R26 ;  /* 0x0001281a01007387 */ /* 0x000fe80000100a00 */
[----:B----4-:R-:W-:Y:S04]  /*2ea20*/  STL.64 [R1+0x110], R20 ;  /* 0x0001101401007387 */ /* 0x010fe80000100a00 */
[----:B------:R-:W-:Y:S04]  /*2ea30*/  STL.64 [R1+0x118], R22 ;  /* 0x0001181601007387 */ /* 0x000fe80000100a00 */
[----:B--2---:R2:W-:Y:S01]  /*2ea40*/  STSM.16.M88.4 [R0], R16 ;  /* 0x0000001000007844 */ /* 0x0045e20000000200 */
[----:B------:R-:W-:Y:S06]  /*2ea50*/  BAR.SYNC.DEFER_BLOCKING 0x0 ;  /* 0x0000000000007b1d */ /* 0x000fec0000010000 */
[----:B--2---:R-:W2:Y:S04]  /*2ea60*/  LDL.LU R16, [R1+0x14] ;  /* 0x0000140001107983 */ /* 0x004ea80000300800 */
[----:B------:R-:W2:Y:S04]  /*2ea70*/  LDL.LU R17, [R1+0x1c] ;  /* 0x00001c0001117983 */ /* 0x000ea80000300800 */
[----:B------:R-:W3:Y:S01]  /*2ea80*/  LDS.128 R24, [R2] ;  /* 0x0000000002187984 */ /* 0x000ee20000000c00 */
[----:B------:R-:W-:Y:S01]  /*2ea90*/  MOV R20, R92 ;  /* 0x0000005c00147202 */ /* 0x000fe20000000f00 */
[----:B------:R-:W-:Y:S01]  /*2eaa0*/  IMAD.MOV.U32 R21, RZ, RZ, R94 ;  /* 0x000000ffff157224 */ /* 0x000fe200078e005e */
[----:B------:R-:W-:Y:S01]  /*2eab0*/  MOV R23, R30 ;  /* 0x0000001e00177202 */ /* 0x000fe20000000f00 */
[----:B------:R-:W-:Y:S01]  /*2eac0*/  IMAD.MOV.U32 R22, RZ, RZ, R28 ;  /* 0x000000ffff167224 */ /* 0x000fe200078e001c */
[----:B------:R-:W-:Y:S06]  /*2ead0*/  BAR.SYNC.DEFER_BLOCKING 0x0 ;  /* 0x0000000000007b1d */ /* 0x000fec0000010000 */
[----:B------:R-:W-:Y:S04]  /*2eae0*/  STSM.16.M88.4 [R0], R20 ;  /* 0x0000001400007844 */ /* 0x000fe80000000200 */
[----:B---3--:R-:W-:Y:S01]  /*2eaf0*/  STL [R1+0x100], R24 ;  /* 0x0001001801007387 */ /* 0x008fe20000100800 */
[----:B------:R-:W-:-:S03]  /*2eb00*/  MOV R13, R25 ;  /* 0x00000019000d7202 */ /* 0x000fc60000000f00 */
[----:B------:R-:W-:Y:S01]  /*2eb10*/  STL.64 [R1+0x108], R26 ;  /* 0x0001081a01007387 */ /* 0x000fe20000100a00 */
[----:B------:R-:W-:Y:S06]  /*2eb20*/  BAR.SYNC.DEFER_BLOCKING 0x0 ;  /* 0x0000000000007b1d */ /* 0x000fec0000010000 */
[----:B------:R-:W3:Y:S01]  /*2eb30*/  LDS.128 R24, [R2] ;  /* 0x0000000002187984 */ /* 0x000ee20000000c00 */
[----:B------:R-:W-:-:S03]  /*2eb40*/  IMAD.MOV.U32 R18, RZ, RZ, R157 ;  /* 0x000000ffff127224 */ /* 0x000fc600078e009d */
[----:B------:R3:W-:Y:S01]  /*2eb50*/  STL [R1+0xfd8], R13 ;  /* 0x000fd80d01007387 */ /* 0x0007e20000100800 */
[----:B------:R-:W-:Y:S01]  /*2eb60*/  IMAD.MOV.U32 R19, RZ, RZ, R159 ;  /* 0x000000ffff137224 */ /* 0x000fe200078e009f */
[----:B------:R-:W-:Y:S01]  /*2eb70*/  BAR.SYNC.DEFER_BLOCKING 0x0 ;  /* 0x0000000000007b1d */ /* 0x000fe20000010000 */
[----:B---3--:R-:W-:Y:S02]  /*2eb80*/  IMAD.MOV.U32 R13, RZ, RZ, R24 ;  /* 0x000000ffff0d7224 */ /* 0x008fe400078e0018 */
[----:B------:R-:W-:-:S03]  /*2eb90*/  IMAD.MOV.U32 R252, RZ, RZ, R27 ;  /* 0x000000fffffc7224 */ /* 0x000fc600078e001b */
[----:B------:R-:W-:Y:S04]  /*2eba0*/  STL [R1+0x14], R25 ;  /* 0x0000141901007387 */ /* 0x000fe80000100800 */
[----:B------:R-:W-:Y:S04]  /*2ebb0*/  STL [R1+0x18], R26 ;  /* 0x0000181a01007387 */ /* 0x000fe80000100800 */
[----:B------:R-:W-:Y:S04]  /*2ebc0*/  STL [R1+0xfdc], R13 ;  /* 0x000fdc0d01007387 */ /* 0x000fe80000100800 */
[----:B------:R-:W-:Y:S01]  /*2ebd0*/  STL [R1+0xfd4], R252 ;  /* 0x000fd4fc01007387 */ /* 0x000fe20000100800 */
[----:B------:R-:W-:Y:S01]  /*2ebe0*/  MOV R20, R93 ;  /* 0x0000005d00147202 */ /* 0x000fe20000000f00 */
[----:B------:R-:W-:Y:S01]  /*2ebf0*/  IMAD.MOV.U32 R21, RZ, RZ, R95 ;  /* 0x000000ffff157224 */ /* 0x000fe200078e005f */
[----:B------:R-:W-:Y:S01]  /*2ec00*/  MOV R23, R31 ;  /* 0x0000001f00177202 */ /* 0x000fe20000000f00 */
[----:B------:R-:W-:Y:S01]  /*2ec10*/  IMAD.MOV.U32 R22, RZ, RZ, R29 ;  /* 0x000000ffff167224 */ /* 0x000fe200078e001d */
[----:B--2---:R2:W-:Y:S01]  /*2ec20*/  STSM.16.M88.4 [R0], R16 ;  /* 0x0000001000007844 */ /* 0x0045e20000000200 */
[----:B------:R-:W-:Y:S06]  /*2ec30*/  BAR.SYNC.DEFER_BLOCKING 0x0 ;  /* 0x0000000000007b1d */ /* 0x000fec0000010000 */
[----:B--2---:R-:W2:Y:S04]  /*2ec40*/  LDL.LU R16, [R1+0x20] ;  /* 0x0000200001107983 */ /* 0x004ea80000300800 */
[----:B------:R-:W2:Y:S04]  /*2ec50*/  LDL.LU R17, [R1+0x28] ;  /* 0x0000280001117983 */ /* 0x000ea80000300800 */
[----:B------:R-:W3:Y:S01]  /*2ec60*/  LDS.128 R24, [R2] ;  /* 0x0000000002187984 */ /* 0x000ee20000000c00 */
[----:B------:R-:W-:Y:S06]  /*2ec70*/  BAR.SYNC.DEFER_BLOCKING 0x0 ;  /* 0x0000000000007b1d */ /* 0x000fec0000010000 */
[----:B------:R4:W-:Y:S02]  /*2ec80*/  STSM.16.M88.4 [R0], R20 ;  /* 0x0000001400007844 */ /* 0x0009e40000000200 */
[----:B------:R-:W-:Y:S01]  /*2ec90*/  BAR.SYNC.DEFER_BLOCKING 0x0 ;  /* 0x0000000000007b1d */ /* 0x000fe20000010000 */
[----:B---3--:R-:W-:Y:S01]  /*2eca0*/  IMAD.MOV.U32 R10, RZ, RZ, R27 ;  /* 0x000000ffff0a7224 */ /* 0x008fe200078e001b */
[----:B------:R-:W-:-:S04]  /*2ecb0*/  MOV R252, R26 ;  /* 0x0000001a00fc7202 */ /* 0x000fc80000000f00 */
[----:B------:R-:W-:Y:S04]  /*2ecc0*/  STL.64 [R1], R24 ;  /* 0x0000001801007387 */ /* 0x000fe80000100a00 */
[----:B------:R-:W-:Y:S04]  /*2ecd0*/  STL [R1+0xfe4], R10 ;  /* 0x000fe40a01007387 */ /* 0x000fe80000100800 */
[----:B------:R-:W-:Y:S04]  /*2ece0*/  STL [R1+0xfe0], R252 ;  /* 0x000fe0fc01007387 */ /* 0x000fe80000100800 */
[----:B----4-:R-:W3:Y:S04]  /*2ecf0*/  LDL.LU R20, [R1+0x24] ;  /* 0x0000240001147983 */ /* 0x010ee80000300800 */
[----:B------:R-:W3:Y:S04]  /*2ed00*/  LDL.LU R21, [R1+0x2c] ;  /* 0x00002c0001157983 */ /* 0x000ee80000300800 */
[----:B------:R-:W4:Y:S01]  /*2ed10*/  LDS.128 R248, [R2] ;  /* 0x0000000002f87984 */ /* 0x000f220000000c00 */
[----:B------:R-:W-:-:S02]  /*2ed20*/  IMAD.MOV.U32 R18, RZ, RZ, R160 ;  /* 0x000000ffff127224 */ /* 0x000fc400078e00a0 */
[----:B------:R-:W-:Y:S01]  /*2ed30*/  IMAD.MOV.U32 R19, RZ, RZ, R162 ;  /* 0x000000ffff137224 */ /* 0x000fe200078e00a2 */
[----:B------:R-:W-:Y:S06]  /*2ed40*/  BAR.SYNC.DEFER_BLOCKING 0x0 ;  /* 0x0000000000007b1d */ /* 0x000fec0000010000 */
[----:B------:R-:W4:Y:S04]  /*2ed50*/  LDL.LU R28, [R1+0x30] ;  /* 0x00003000011c7983 */ /* 0x000f280000300800 */
[----:B------:R-:W4:Y:S01]  /*2ed60*/  LDL.LU R29, [R1+0x38] ;  /* 0x00003800011d7983 */ /* 0x000f220000300800 */
[----:B------:R-:W-:Y:S01]  /*2ed70*/  MOV R22, R161 ;  /* 0x000000a100167202 */ /* 0x000fe20000000f00 */
[----:B------:R-:W-:-:S02]  /*2ed80*/  IMAD.MOV.U32 R23, RZ, RZ, R163 ;  /* 0x000000ffff177224 */ /* 0x000fc400078e00a3 */
[----:B--2---:R2:W-:Y:S01]  /*2ed90*/  STSM.16.M88.4 [R0], R16 ;  /* 0x0000001000007844 */ /* 0x0045e20000000200 */
[----:B------:R-:W-:Y:S06]  /*2eda0*/  BAR.SYNC.DEFER_BLOCKING 0x0 ;  /* 0x0000000000007b1d */ /* 0x000fec0000010000 */
[----:B------:R-:W1:Y:S01]  /*2edb0*/  LDS.128 R240, [R2] ;  /* 0x0000000002f07984 */ /* 0x000e620000000c00 */
[----:B--2---:R-:W-:Y:S01]  /*2edc0*/  IMAD.MOV.U32 R16, RZ, RZ, R96 ;  /* 0x000000ffff107224 */ /* 0x004fe200078e0060 */
[----:B------:R-:W-:Y:S01]  /*2edd0*/  MOV R17, R98 ;  /* 0x0000006200117202 */ /* 0x000fe20000000f00 */
[----:B------:R-:W-:-:S02]  /*2ede0*/  IMAD.MOV.U32 R18, RZ, RZ, R32 ;  /* 0x000000ffff127224 */ /* 0x000fc400078e0020 */
[----:B------:R-:W-:Y:S01]  /*2edf0*/  IMAD.MOV.U32 R19, RZ, RZ, R34 ;  /* 0x000000ffff137224 */ /* 0x000fe200078e0022 */
[----:B------:R-:W-:Y:S06]  /*2ee00*/  BAR.SYNC.DEFER_BLOCKING 0x0 ;  /* 0x0000000000007b1d */ /* 0x000fec0000010000 */
[----:B------:R-:W2:Y:S04]  /*2ee10*/  LDL.LU R32, [R1+0x34] ;  /* 0x0000340001207983 */ /* 0x000ea80000300800 */
[----:B------:R-:W-:Y:S01]  /*2ee20*/  STSM.16.M88.4 [R0], R16 ;  /* 0x0000001000007844 */ /* 0x000fe20000000200 */
[----:B------:R-:W-:Y:S06]  /*2ee30*/  BAR.SYNC.DEFER_BLOCKING 0x0 ;  /* 0x0000000000007b1d */ /* 0x000fec0000010000 */
[----:B------:R-:W1:Y:S02]  /*2ee40*/  LDS.128 R16, [R2] ;  /* 0x0000000002107984 */ /* 0x000e640000000c00 */
[----:B------:R-:W-:Y:S06]  /*2ee50*/  BAR.SYNC.DEFER_BLOCKING 0x0 ;  /* 0x0000000000007b1d */ /* 0x000fec0000010000 */
[----:B---3--:R3:W-:Y:S02]  /*2ee60*/  STSM.16.M88.4 [R0], R20 ;  /* 0x0000001400007844 */ /* 0x0087e40000000200 */
[----:B------:R-:W-:Y:S01]  /*2ee70*/  BAR.SYNC.DEFER_BLOCKING 0x0 ;  /* 0x0000000000007b1d */ /* 0x000fe20000010000 */
[----:B---3--:R-:W-:-:S05]  /*2ee80*/  IMAD.MOV.U32 R22, RZ, RZ, R33 ;  /* 0x000000ffff167224 */ /* 0x008fca00078e0021 */
[----:B------:R-:W2:Y:S04]  /*2ee90*/  LDL.LU R33, [R1+0x3c] ;  /* 0x00003c0001217983 */ /* 0x000ea80000300800 */
[----:B------:R-:W3:Y:S04]  /*2eea0*/  LDL.LU R92, [R1+0x40] ;  /* 0x00004000015c7983 */ /* 0x000ee80000300800 */
[----:B------:R-:W3:Y:S04]  /*2eeb0*/  LDL.LU R93, [R1+0x48] ;  /* 0x00004800015d7983 */ /* 0x000ee80000300800 */
[----:B------:R-:W1:Y:S01]  /*2eec0*/  LDS.128 R24, [R2] ;  /* 0x0000000002187984 */ /* 0x000e620000000c00 */
[----:B------:R-:W-:Y:S01]  /*2eed0*/  IMAD.MOV.U32 R20, RZ, RZ, R97 ;  /* 0x000000ffff147224 */ /* 0x000fe200078e0061 */
[----:B------:R-:W-:Y:S01]  /*2eee0*/  MOV R21, R99 ;  /* 0x0000006300157202 */ /* 0x000fe20000000f00 */
[----:B------:R-:W-:Y:S01]  /*2eef0*/  IMAD.MOV.U32 R23, RZ, RZ, R35 ;  /* 0x000000ffff177224 */ /* 0x000fe200078e0023 */
[----:B------:R-:W-:Y:S01]  /*2ef00*/  BAR.SYNC.DEFER_BLOCKING 0x0 ;  /* 0x0000000000007b1d */ /* 0x000fe20000010000 */
[----:B------:R-:W-:Y:S01]  /*2ef10*/  MOV R30, R164 ;  /* 0x000000a4001e7202 */ /* 0x000fe20000000f00 */
[----:B------:R-:W-:-:S04]  /*2ef20*/  IMAD.MOV.U32 R31, RZ, RZ, R166 ;  /* 0x000000ffff1f7224 */ /* 0x000fc800078e00a6 */
[----:B------:R-:W3:Y:S04]  /*2ef30*/  LDL.LU R96, [R1+0x44] ;  /* 0x0000440001607983 */ /* 0x000ee80000300800 */
[----:B------:R-:W3:Y:S04]  /*2ef40*/  LDL.LU R97, [R1+0x4c] ;  /* 0x00004c0001617983 */ /* 0x000ee80000300800 */
[----:B------:R-:W-:Y:S01]  /*2ef50*/  STSM.16.M88.4 [R0], R20 ;  /* 0x0000001400007844 */ /* 0x000fe20000000200 */
[----:B------:R-:W-:Y:S06]  /*2ef60*/  BAR.SYNC.DEFER_BLOCKING 0x0 ;  /* 0x0000000000007b1d */ /* 0x000fec0000010000 */
[----:B------:R-:W1:Y:S02]  /*2ef70*/  LDS.128 R20, [R2] ;  /* 0x0000000002147984 */ /* 0x000e640000000c00 */
[----:B------:R-:W-:Y:S06]  /*2ef80*/  BAR.SYNC.DEFER_BLOCKING 0x0 ;  /* 0x0000000000007b1d */ /* 0x000fec0000010000 */
[----:B----4-:R4:W-:Y:S02]  /*2ef90*/  STSM.16.M88.4 [R0], R28 ;  /* 0x0000001c00007844 */ /* 0x0109e40000000200 */
[----:B------:R-:W-:Y:S06]  /*2efa0*/  BAR.SYNC.DEFER_BLOCKING 0x0 ;  /* 0x0000000000007b1d */ /* 0x000fec0000010000 */
[----:B------:R-:W1:Y:S01]  /*2efb0*/  LDS.128 R88, [R2] ;  /* 0x0000000002587984 */ /* 0x000e620000000c00 */
[----:B----4-:R-:W-:Y:S01]  /*2efc0*/  IMAD.MOV.U32 R28, RZ, RZ, R100 ;  /* 0x000000ffff1c7224 */ /* 0x010fe200078e0064 */
[----:B------:R-:W-:Y:S01]  /*2efd0*/  MOV R29, R102 ;  /* 0x00000066001d7202 */ /* 0x000fe20000000f00 */
[----:B------:R-:W-:-:S02]  /*2efe0*/  IMAD.MOV.U32 R30, RZ, RZ, R36 ;  /* 0x000000ffff1e7224 */ /* 0x000fc400078e0024 */
[----:B------:R-:W-:Y:S01]  /*2eff0*/  IMAD.MOV.U32 R31, RZ, RZ, R38 ;  /* 0x000000ffff1f7224 */ /* 0x000fe200078e0026 */
[----:B------:R-:W-:Y:S06]  /*2f000*/  BAR.SYNC.DEFER_BLOCKING 0x0 ;  /* 0x0000000000007b1d */ /* 0x000fec0000010000 */
[----:B------:R-:W-:Y:S02]  /*2f010*/  STSM.16.M88.4 [R0], R28 ;  /* 0x0000001c00007844 */ /* 0x000fe40000000200 */
[----:B------:R-:W-:Y:S01]  /*2f020*/  BAR.SYNC.DEFER_BLOCKING 0x0 ;  /* 0x0000000000007b1d */ /* 0x000fe20000010000 */
[----:B------:R-:W-:Y:S01]  /*2f030*/  MOV R34, R165 ;  /* 0x000000a500227202 */ /* 0x000fe20000000f00 */
[----:B------:R-:W-:-:S04]  /*2f040*/  IMAD.MOV.U32 R35, RZ, RZ, R167 ;  /* 0x000000ffff237224 */ /* 0x000fc800078e00a7 */
[----:B------:R-:W4:Y:S02]  /*2f050*/  LDS.128 R28, [R2] ;  /* 0x00000000021c7984 */ /* 0x000f240000000c00 */
[----:B------:R-:W-:Y:S01]  /*2f060*/  BAR.SYNC.DEFER_BLOCKING 0x0 ;  /* 0x0000000000007b1d */ /* 0x000fe20000010000 */
[----:B------:R-:W-:Y:S01]  /*2f070*/  MOV R94, R168 ;  /* 0x000000a8005e7202 */ /* 0x000fe20000000f00 */
[----:B------:R-:W-:-:S04]  /*2f080*/  IMAD.MOV.U32 R95, RZ, RZ, R170 ;  /* 0x000000ffff5f7224 */ /* 0x000fc800078e00aa */
[----:B--2---:R2:W-:Y:S02]  /*2f090*/  STSM.16.M88.4 [R0], R32 ;  /* 0x0000002000007844 */ /* 0x0045e40000000200 */
[----:B--2---:R-:W-:Y:S02]  /*2f0a0*/  IMAD.MOV.U32 R34, RZ, RZ, R37 ;  /* 0x000000ffff227224 */ /* 0x004fe400078e0025 */
[----:B------:R-:W-:Y:S01]  /*2f0b0*/  IMAD.MOV.U32 R35, RZ, RZ, R39 ;  /* 0x000000ffff237224 */ /* 0x000fe200078e0027 */
[----:B------:R-:W-:Y:S01]  /*2f0c0*/  BAR.SYNC.DEFER_BLOCKING 0x0 ;  /* 0x0000000000007b1d */ /* 0x000fe20000010000 */
[----:B------:R-:W-:Y:S01]  /*2f0d0*/  IMAD.MOV.U32 R32, RZ, RZ, R101 ;  /* 0x000000ffff207224 */ /* 0x000fe200078e0065 */
[----:B------:R-:W-:-:S04]  /*2f0e0*/  MOV R33, R103 ;  /* 0x0000006700217202 */ /* 0x000fc80000000f00 */
[----:B------:R-:W2:Y:S02]  /*2f0f0*/  LDS.128 R36, [R2] ;  /* 0x0000000002247984 */ /* 0x000ea40000000c00 */
[----:B------:R-:W-:Y:S06]  /*2f100*/  BAR.SYNC.DEFER_BLOCKING 0x0 ;  /* 0x0000000000007b1d */ /* 0x000fec0000010000 */
[----:B------:R-:W-:Y:S02]  /*2f110*/  STSM.16.M88.4 [R0], R32 ;  /* 0x0000002000007844 */ /* 0x000fe40000000200 */
[----:B------:R-:W-:Y:S06]  /*2f120*/  BAR.SYNC.DEFER_BLOCKING 0x0 ;  /* 0x0000000000007b1d */ /* 0x000fec0000010000 */
[----:B------:R-:W2:Y:S02]  /*2f130*/  LDS.128 R32, [R2] ;  /* 0x0000000002207984 */ /* 0x000ea40000000c00 */
[----:B------:R-:W-:Y:S06]  /*2f140*/  BAR.SYNC.DEFER_BLOCKING 0x0 ;  /* 0x0000000000007b1d */ /* 0x000fec0000010000 */
[----:B---3--:R3:W-:Y:S02]  /*2f150*/  STSM.16.M88.4 [R0], R92 ;  /* 0x0000005c00007844 */ /* 0x0087e40000000200 */
[----:B------:R-:W-:Y:S06]  /*2f160*/  BAR.SYNC.DEFER_BLOCKING 0x0 ;  /* 0x0000000000007b1d */ /* 0x000fec0000010000 */
[----:B------:R-:W2:Y:S01]  /*2f170*/  LDS.128 R100, [R2] ;  /* 0x0000000002647984 */ /* 0x000ea20000000c00 */
[----:B---3--:R-:W-:Y:S01]  /*2f180*/  IMAD.MOV.U32 R92, RZ, RZ, R104 ;  /* 0x000000ffff5c7224 */ /* 0x008fe200078e0068 */
[----:B------:R-:W-:Y:S01]  /*2f190*/  MOV R93, R106 ;  /* 0x0000006a005d7202 */ /* 0x000fe20000000f00 */
[----:B------:R-:W-:Y:S01]  /*2f1a0*/  IMAD.MOV.U32 R94, RZ, RZ, R40 ;  /* 0x000000ffff5e7224 */ /* 0x000fe200078e0028 */
[----:B------:R-:W-:Y:S01]  /*2f1b0*/  MOV R98, R169 ;  /* 0x000000a900627202 */ /* 0x000fe20000000f00 */
[----:B------:R-:W-:Y:S01]  /*2f1c0*/  IMAD.MOV.U32 R95, RZ, RZ, R42 ;  /* 0x000000ffff5f7224 */ /* 0x000fe200078e002a */
[----:B------:R-:W-:Y:S01]  /*2f1d0*/  BAR.SYNC.DEFER_BLOCKING 0x0 ;  /* 0x0000000000007b1d */ /* 0x000fe20000010000 */
[----:B------:R-:W-:-:S05]  /*2f1e0*/  IMAD.MOV.U32 R99, RZ, RZ, R171 ;  /* 0x000000ffff637224 */ /* 0x000fca00078e00ab */
[----:B------:R-:W3:Y:S04]  /*2f1f0*/  LDL.LU R104, [R1+0x50] ;  /* 0x0000500001687983 */ /* 0x000ee80000300800 */
[----:B------:R-:W-:Y:S01]  /*2f200*/  STSM.16.M88.4 [R0], R92 ;  /* 0x0000005c00007844 */ /* 0x000fe20000000200 */
[----:B------:R-:W-:Y:S06]  /*2f210*/  BAR.SYNC.DEFER_BLOCKING 0x0 ;  /* 0x0000000000007b1d */ /* 0x000fec0000010000 */
[----:B------:R-:W2:Y:S02]  /*2f220*/  LDS.128 R92, [R2] ;  /* 0x00000000025c7984 */ /* 0x000ea40000000c00 */
[----:B------:R-:W-:Y:S06]  /*2f230*/  BAR.SYNC.DEFER_BLOCKING 0x0 ;  /* 0x0000000000007b1d */ /* 0x000fec0000010000 */
[----:B------:R1:W-:Y:S02]  /*2f240*/  STSM.16.M88.4 [R0], R96 ;  /* 0x0000006000007844 */ /* 0x0003e40000000200 */
[----:B-1----:R-:W-:-:S02]  /*2f250*/  IMAD.MOV.U32 R96, RZ, RZ, R105 ;  /* 0x000000ffff607224 */ /* 0x002fc400078e0069 */
[----:B------:R-:W3:Y:S04]  /*2f260*/  LDL.LU R105, [R1+0x58] ;  /* 0x0000580001697983 */ /* 0x000ee80000300800 */
[----:B------:R-:W4:Y:S04]  /*2f270*/  LDL.LU R152, [R1+0x54] ;  /* 0x0000540001987983 */ /* 0x000f280000300800 */
[----:B------:R-:W4:Y:S01]  /*2f280*/  LDL.LU R153, [R1+0x5c] ;  /* 0x00005c0001997983 */ /* 0x000f220000300800 */
[----:B------:R-:W-:Y:S02]  /*2f290*/  IMAD.MOV.U32 R98, RZ, RZ, R41 ;  /* 0x000000ffff627224 */ /* 0x000fe400078e0029 */
[----:B------:R-:W-:Y:S01]  /*2f2a0*/  IMAD.MOV.U32 R99, RZ, RZ, R43 ;  /* 0x000000ffff637224 */ /* 0x000fe200078e002b */
[----:B------:R-:W-:Y:S01]  /*2f2b0*/  BAR.SYNC.DEFER_BLOCKING 0x0 ;  /* 0x0000000000007b1d */ /* 0x000fe20000010000 */
[----:B------:R-:W-:-:S05]  /*2f2c0*/  MOV R97, R107 ;  /* 0x0000006b00617202 */ /* 0x000fca0000000f00 */
[----:B------:R-:W1:Y:S02]  /*2f2d0*/  LDS.128 R40, [R2] ;  /* 0x0000000002287984 */ /* 0x000e640000000c00 */
[----:B------:R-:W-:Y:S06]  /*2f2e0*/  BAR.SYNC.DEFER_BLOCKING 0x0 ;  /* 0x0000000000007b1d */ /* 0x000fec0000010000 */
[----:B------:R-:W-:Y:S02]  /*2f2f0*/  STSM.16.M88.4 [R0], R96 ;  /* 0x0000006000007844 */ /* 0x000fe40000000200 */
[----:B------:R-:W-:Y:S01]  /*2f300*/  BAR.SYNC.DEFER_BLOCKING 0x0 ;  /* 0x0000000000007b1d */ /* 0x000fe20000010000 */
[----:B------:R-:W-:Y:S01]  /*2f310*/  MOV R106, R172 ;  /* 0x000000ac006a7202 */ /* 0x000fe20000000f00 */
[----:B------:R-:W-:-:S04]  /*2f320*/  IMAD.MOV.U32 R107, RZ, RZ, R174 ;  /* 0x000000ffff6b7224 */ /* 0x000fc800078e00ae */
[----:B------:R-:W1:Y:S02]  /*2f330*/  LDS.128 R96, [R2] ;  /* 0x0000000002607984 */ /* 0x000e640000000c00 */
[----:B------:R-:W-:Y:S01]  /*2f340*/  BAR.SYNC.DEFER_BLOCKING 0x0 ;  /* 0x0000000000007b1d */ /* 0x000fe20000010000 */
[----:B------:R-:W-:Y:S01]  /*2f350*/  MOV R154, R173 ;  /* 0x000000ad009a7202 */ /* 0x000fe20000000f00 */
[----:B------:R-:W-:-:S04]  /*2f360*/  IMAD.MOV.U32 R155, RZ, RZ, R175 ;  /* 0x000000ffff9b7224 */ /* 0x000fc800078e00af */
[----:B---3--:R3:W-:Y:S02]  /*2f370*/  STSM.16.M88.4 [R0], R104 ;  /* 0x0000006800007844 */ /* 0x0087e40000000200 */
[----:B------:R-:W-:Y:S06]  /*2f380*/  BAR.SYNC.DEFER_BLOCKING 0x0 ;  /* 0x0000000000007b1d */ /* 0x000fec0000010000 */
[----:B------:R-:W1:Y:S01]  /*2f390*/  LDS.128 R156, [R2] ;  /* 0x00000000029c7984 */ /* 0x000e620000000c00 */
[----:B---3--:R-:W-:Y:S01]  /*2f3a0*/  IMAD.MOV.U32 R104, RZ, RZ, R108 ;  /* 0x000000ffff687224 */ /* 0x008fe200078e006c */
[----:B------:R-:W-:Y:S01]  /*2f3b0*/  MOV R105, R110 ;  /* 0x0000006e00697202 */ /* 0x000fe20000000f00 */
[----:B------:R-:W-:-:S02]  /*2f3c0*/  IMAD.MOV.U32 R106, RZ, RZ, R44 ;  /* 0x000000ffff6a7224 */ /* 0x000fc400078e002c */
[----:B------:R-:W-:Y:S01]  /*2f3d0*/  IMAD.MOV.U32 R107, RZ, RZ, R46 ;  /* 0x000000ffff6b7224 */ /* 0x000fe200078e002e */
[----:B------:R-:W-:Y:S06]  /*2f3e0*/  BAR.SYNC.DEFER_BLOCKING 0x0 ;  /* 0x0000000000007b1d */ /* 0x000fec0000010000 */
[----:B------:R-:W-:Y:S02]  /*2f3f0*/  STSM.16.M88.4 [R0], R104 ;  /* 0x0000006800007844 */ /* 0x000fe40000000200 */
[----:B------:R-:W-:Y:S06]  /*2f400*/  BAR.SYNC.DEFER_BLOCKING 0x0 ;  /* 0x0000000000007b1d */ /* 0x000fec0000010000 */
[----:B------:R-:W3:Y:S02]  /*2f410*/  LDS.128 R104, [R2] ;  /* 0x0000000002687984 */ /* 0x000ee40000000c00 */
[----:B------:R-:W-:Y:S06]  /*2f420*/  BAR.SYNC.DEFER_BLOCKING 0x0 ;  /* 0x0000000000007b1d */ /* 0x000fec0000010000 */
[----:B----4-:R4:W-:Y:S04]  /*2f430*/  STSM.16.M88.4 [R0], R152 ;  /* 0x0000009800007844 */ /* 0x0109e80000000200 */
[----:B----4-:R-:W4:Y:S04]  /*2f440*/  LDL.LU R152, [R1+0x60] ;  /* 0x0000600001987983 */ /* 0x010f280000300800 */
[----:B------:R-:W4:Y:S04]  /*2f450*/  LDL.LU R153, [R1+0x68] ;  /* 0x0000680001997983 */ /* 0x000f280000300800 */
[----:B------:R-:W2:Y:S04]  /*2f460*/  LDL.LU R160, [R1+0x64] ;  /* 0x0000640001a07983 */ /* 0x000ea80000300800 */
[----:B------:R-:W2:Y:S01]  /*2f470*/  LDL.LU R161, [R1+0x6c] ;  /* 0x00006c0001a17983 */ /* 0x000ea20000300800 */
[----:B------:R-:W-:Y:S01]  /*2f480*/  IMAD.MOV.U32 R108, RZ, RZ, R109 ;  /* 0x000000ffff6c7224 */ /* 0x000fe200078e006d */
[----:B------:R-:W-:Y:S01]  /*2f490*/  MOV R109, R111 ;  /* 0x0000006f006d7202 */ /* 0x000fe20000000f00 */
[----:B------:R-:W-:-:S02]  /*2f4a0*/  IMAD.MOV.U32 R110, RZ, RZ, R45 ;  /* 0x000000ffff6e7224 */ /* 0x000fc400078e002d */
[----:B------:R-:W-:Y:S01]  /*2f4b0*/  IMAD.MOV.U32 R111, RZ, RZ, R47 ;  /* 0x000000ffff6f7224 */ /* 0x000fe200078e002f */
[----:B------:R-:W-:Y:S06]  /*2f4c0*/  BAR.SYNC.DEFER_BLOCKING 0x0 ;  /* 0x0000000000007b1d */ /* 0x000fec0000010000 */
[----:B------:R-:W3:Y:S02]  /*2f4d0*/  LDS.128 R44, [R2] ;  /* 0x00000000022c7984 */ /* 0x000ee40000000c00 */
[----:B------:R-:W-:Y:S06]  /*2f4e0*/  BAR.SYNC.DEFER_BLOCKING 0x0 ;  /* 0x0000000000007b1d */ /* 0x000fec0000010000 */
[----:B------:R-:W-:Y:S02]  /*2f4f0*/  STSM.16.M88.4 [R0], R108 ;  /* 0x0000006c00007844 */ /* 0x000fe40000000200 */
[----:B------:R-:W-:Y:S01]  /*2f500*/  BAR.SYNC.DEFER_BLOCKING 0x0 ;  /* 0x0000000000007b1d */ /* 0x000fe20000010000 */
[----:B------:R-:W-:Y:S01]  /*2f510*/  MOV R154, R176 ;  /* 0x000000b0009a7202 */ /* 0x000fe20000000f00 */
[----:B------:R-:W-:-:S04]  /*2f520*/  IMAD.MOV.U32 R155, RZ, RZ, R178 ;  /* 0x000000ffff9b7224 */ /* 0x000fc800078e00b2 */
[----:B------:R-:W3:Y:S02]  /*2f530*/  LDS.128 R108, [R2] ;  /* 0x00000000026c7984 */ /* 0x000ee40000000c00 */
[----:B------:R-:W-:Y:S01]  /*2f540*/  BAR.SYNC.DEFER_BLOCKING 0x0 ;  /* 0x0000000000007b1d */ /* 0x000fe20000010000 */
[----:B------:R-:W-:Y:S01]  /*2f550*/  MOV R162, R177 ;  /* 0x000000b100a27202 */ /* 0x000fe20000000f00 */
[----:B------:R-:W-:-:S04]  /*2f560*/  IMAD.MOV.U32 R163, RZ, RZ, R179 ;  /* 0x000000ffffa37224 */ /* 0x000fc800078e00b3 */
[----:B----4-:R4:W-:Y:S02]  /*2f570*/  STSM.16.M88.4 [R0], R152 ;  /* 0x0000009800007844 */ /* 0x0109e40000000200 */
[----:B------:R-:W-:Y:S06]  /*2f580*/  BAR.SYNC.DEFER_BLOCKING 0x0 ;  /* 0x0000000000007b1d */ /* 0x000fec0000010000 */
[----:B------:R-:W3:Y:S01]  /*2f590*/  LDS.128 R164, [R2] ;  /* 0x0000000002a47984 */ /* 0x000ee20000000c00 */
[----:B----4-:R-:W-:Y:S01]  /*2f5a0*/  IMAD.MOV.U32 R152, RZ, RZ, R112 ;  /* 0x000000ffff987224 */ /* 0x010fe200078e0070 */
[----:B------:R-:W-:Y:S01]  /*2f5b0*/  MOV R153, R114 ;  /* 0x0000007200997202 */ /* 0x000fe20000000f00 */
[----:B------:R-:W-:-:S02]  /*2f5c0*/  IMAD.MOV.U32 R154, RZ, RZ, R48 ;  /* 0x000000ffff9a7224 */ /* 0x000fc400078e0030 */
[----:B------:R-:W-:Y:S01]  /*2f5d0*/  IMAD.MOV.U32 R155, RZ, RZ, R50 ;  /* 0x000000ffff9b7224 */ /* 0x000fe200078e0032 */
[----:B------:R-:W-:Y:S06]  /*2f5e0*/  BAR.SYNC.DEFER_BLOCKING 0x0 ;  /* 0x0000000000007b1d */ /* 0x000fec0000010000 */
[----:B------:R-:W-:Y:S02]  /*2f5f0*/  STSM.16.M88.4 [R0], R152 ;  /* 0x0000009800007844 */ /* 0x000fe40000000200 */
[----:B------:R-:W-:Y:S06]  /*2f600*/  BAR.SYNC.DEFER_BLOCKING 0x0 ;  /* 0x0000000000007b1d */ /* 0x000fec0000010000 */
[----:B------:R-:W4:Y:S02]  /*2f610*/  LDS.128 R152, [R2] ;  /* 0x0000000002987984 */ /* 0x000f240000000c00 */
[----:B------:R-:W-:Y:S06]  /*2f620*/  BAR.SYNC.DEFER_BLOCKING 0x0 ;  /* 0x0000000000007b1d */ /* 0x000fec0000010000 */
[----:B--2---:R2:W-:Y:S04]  /*2f630*/  STSM.16.M88.4 [R0], R160 ;  /* 0x000000a000007844 */ /* 0x0045e80000000200 */
[----:B--2---:R-:W2:Y:S04]  /*2f640*/  LDL.LU R160, [R1+0x70] ;  /* 0x0000700001a07983 */ /* 0x004ea80000300800 */
[----:B------:R-:W2:Y:S04]  /*2f650*/  LDL.LU R161, [R1+0x78] ;  /* 0x0000780001a17983 */ /* 0x000ea80000300800 */
[----:B------:R-:W3:Y:S04]  /*2f660*/  LDL.LU R168, [R1+0x74] ;  /* 0x0000740001a87983 */ /* 0x000ee80000300800 */
[----:B------:R-:W3:Y:S01]  /*2f670*/  LDL.LU R169, [R1+0x7c] ;  /* 0x00007c0001a97983 */ /* 0x000ee20000300800 */
[----:B------:R-:W-:Y:S01]  /*2f680*/  IMAD.MOV.U32 R112, RZ, RZ, R113 ;  /* 0x000000ffff707224 */ /* 0x000fe200078e0071 */
[----:B------:R-:W-:Y:S01]  /*2f690*/  MOV R113, R115 ;  /* 0x0000007300717202 */ /* 0x000fe20000000f00 */
[----:B------:R-:W-:-:S02]  /*2f6a0*/  IMAD.MOV.U32 R114, RZ, RZ, R49 ;  /* 0x000000ffff727224 */ /* 0x000fc400078e0031 */
[----:B------:R-:W-:Y:S01]  /*2f6b0*/  IMAD.MOV.U32 R115, RZ, RZ, R51 ;  /* 0x000000ffff737224 */ /* 0x000fe200078e0033 */
[----:B------:R-:W-:Y:S06]  /*2f6c0*/  BAR.SYNC.DEFER_BLOCKING 0x0 ;  /* 0x0000000000007b1d */ /* 0x000fec0000010000 */
[----:B------:R-:W4:Y:S02]  /*2f6d0*/  LDS.128 R48, [R2] ;  /* 0x0000000002307984 */ /* 0x000f240000000c00 */
        /* <DEDUP_REMOVED lines=10> */
[----:B------:R-:W-:Y:S06]  /*2f780*/  BAR.SYNC.DEFER_BLOCKING 0x0 ;  /* 0x0000000000007b1d */ /* 0x000fec0000010000 */
[----:B------:R-:W4:Y:S01]  /*2f790*/  LDS.128 R172, [R2] ;  /* 0x0000000002ac7984 */ /* 0x000f220000000c00 */
[----:B--2---:R-:W-:Y:S01]  /*2f7a0*/  IMAD.MOV.U32 R160, RZ, RZ, R116 ;  /* 0x000000ffffa07224 */ /* 0x004fe200078e0074 */
[----:B------:R-:W-:Y:S01]  /*2f7b0*/  MOV R161, R118 ;  /* 0x0000007600a17202 */ /* 0x000fe20000000f00 */
[----:B------:R-:W-:-:S02]  /*2f7c0*/  IMAD.MOV.U32 R162, RZ, RZ, R52 ;  /* 0x000000ffffa27224 */ /* 0x000fc400078e0034 */
[----:B------:R-:W-:Y:S01]  /*2f7d0*/  IMAD.MOV.U32 R163, RZ, RZ, R54 ;  /* 0x000000ffffa37224 */ /* 0x000fe200078e0036 */
[----:B------:R-:W-:Y:S06]  /*2f7e0*/  BAR.SYNC.DEFER_BLOCKING 0x0 ;  /* 0x0000000000007b1d */ /* 0x000fec0000010000 */
[----:B------:R-:W-:Y:S02]  /*2f7f0*/  STSM.16.M88.4 [R0], R160 ;  /* 0x000000a000007844 */ /* 0x000fe40000000200 */
[----:B------:R-:W-:Y:S06]  /*2f800*/  BAR.SYNC.DEFER_BLOCKING 0x0 ;  /* 0x0000000000007b1d */ /* 0x000fec0000010000 */
[----:B------:R-:W2:Y:S02]  /*2f810*/  LDS.128 R160, [R2] ;  /* 0x0000000002a07984 */ /* 0x000ea40000000c00 */
[----:B------:R-:W-:Y:S06]  /*2f820*/  BAR.SYNC.DEFER_BLOCKING 0x0 ;  /* 0x0000000000007b1d */ /* 0x000fec0000010000 */
[----:B---3--:R3:W-:Y:S04]  /*2f830*/  STSM.16.M88.4 [R0], R168 ;  /* 0x000000a800007844 */ /* 0x0087e80000000200 */
[----:B---3--:R-:W3:Y:S04]  /*2f840*/  LDL.LU R168, [R1+0x80] ;  /* 0x0000800001a87983 */ /* 0x008ee80000300800 */
[----:B------:R-:W3:Y:S04]  /*2f850*/  LDL.LU R169, [R1+0x88] ;  /* 0x0000880001a97983 */ /* 0x000ee80000300800 */
[----:B------:R-:W4:Y:S04]  /*2f860*/  LDL.LU R176, [R1+0x84] ;  /* 0x0000840001b07983 */ /* 0x000f280000300800 */
[----:B------:R-:W4:Y:S01]  /*2f870*/  LDL.LU R177, [R1+0x8c] ;  /* 0x00008c0001b17983 */ /* 0x000f220000300800 */
[----:B------:R-:W-:Y:S01]  /*2f880*/  IMAD.MOV.U32 R116, RZ, RZ, R117 ;  /* 0x000000ffff747224 */ /* 0x000fe200078e0075 */
[----:B------:R-:W-:Y:S01]  /*2f890*/  MOV R117, R119 ;  /* 0x0000007700757202 */ /* 0x000fe20000000f00 */
[----:B------:R-:W-:-:S02]  /*2f8a0*/  IMAD.MOV.U32 R118, RZ, RZ, R53 ;  /* 0x000000ffff767224 */ /* 0x000fc400078e0035 */
[----:B------:R-:W-:Y:S01]  /*2f8b0*/  IMAD.MOV.U32 R119, RZ, RZ, R55 ;  /* 0x000000ffff777224 */ /* 0x000fe200078e0037 */
[----:B------:R-:W-:Y:S06]  /*2f8c0*/  BAR.SYNC.DEFER_BLOCKING 0x0 ;  /* 0x0000000000007b1d */ /* 0x000fec0000010000 */
[----:B------:R-:W2:Y:S02]  /*2f8d0*/  LDS.128 R52, [R2] ;  /* 0x0000000002347984 */ /* 0x000ea40000000c00 */
[----:B------:R-:W-:Y:S06]  /*2f8e0*/  BAR.SYNC.DEFER_BLOCKING 0x0 ;  /* 0x0000000000007b1d */ /* 0x000fec0000010000 */
[----:B------:R-:W-:Y:S02]  /*2f8f0*/  STSM.16.M88.4 [R0], R116 ;  /* 0x0000007400007844 */ /* 0x000fe40000000200 */
[----:B------:R-:W-:Y:S01]  /*2f900*/  BAR.SYNC.DEFER_BLOCKING 0x0 ;  /* 0x0000000000007b1d */ /* 0x000fe20000010000 */
[----:B------:R-:W-:Y:S01]  /*2f910*/  MOV R170, R184 ;  /* 0x000000b800aa7202 */ /* 0x000fe20000000f00 */
[----:B------:R-:W-:-:S04]  /*2f920*/  IMAD.MOV.U32 R171, RZ, RZ, R186 ;  /* 0x000000ffffab7224 */ /* 0x000fc800078e00ba */
[----:B------:R-:W2:Y:S02]  /*2f930*/  LDS.128 R116, [R2] ;  /* 0x0000000002747984 */ /* 0x000ea40000000c00 */
[----:B------:R-:W-:Y:S01]  /*2f940*/  BAR.SYNC.DEFER_BLOCKING 0x0 ;  /* 0x0000000000007b1d */ /* 0x000fe20000010000 */
[----:B------:R-:W-:Y:S01]  /*2f950*/  MOV R178, R185 ;  /* 0x000000b900b27202 */ /* 0x000fe20000000f00 */
[----:B------:R-:W-:-:S04]  /*2f960*/  IMAD.MOV.U32 R179, RZ, RZ, R187 ;  /* 0x000000ffffb37224 */ /* 0x000fc800078e00bb */
[----:B---3--:R3:W-:Y:S02]  /*2f970*/  STSM.16.M88.4 [R0], R168 ;  /* 0x000000a800007844 */ /* 0x0087e40000000200 */
[----:B------:R-:W-:Y:S06]  /*2f980*/  BAR.SYNC.DEFER_BLOCKING 0x0 ;  /* 0x0000000000007b1d */ /* 0x000fec0000010000 */
[----:B------:R-:W2:Y:S01]  /*2f990*/  LDS.128 R180, [R2] ;  /* 0x0000000002b47984 */ /* 0x000ea20000000c00 */
        /* <DEDUP_REMOVED lines=46> */
[----:B------:R-:W-:Y:S01]  /*2fc80*/  BAR.SYNC.DEFER_BLOCKING 0x0 ;  /* 0x0000000000007b1d */ /* 0x000fe20000010000 */
[----:B------:R-:W-:Y:S01]  /*2fc90*/  IMAD.MOV.U32 R124, RZ, RZ, R125 ;  /* 0x000000ffff7c7224 */ /* 0x000fe200078e007d */
[----:B------:R-:W-:Y:S01]  /*2fca0*/  MOV R125, R127 ;  /* 0x0000007f007d7202 */ /* 0x000fe20000000f00 */
[----:B------:R-:W-:-:S02]  /*2fcb0*/  IMAD.MOV.U32 R126, RZ, RZ, R61 ;  /* 0x000000ffff7e7224 */ /* 0x000fc400078e003d */
[----:B------:R-:W-:Y:S02]  /*2fcc0*/  IMAD.MOV.U32 R127, RZ, RZ, R63 ;  /* 0x000000ffff7f7224 */ /* 0x000fe400078e003f */
[----:B------:R-:W4:Y:S01]  /*2fcd0*/  LDS.128 R60, [R2] ;  /* 0x00000000023c7984 */ /* 0x000f220000000c00 */
[----:B------:R-:W-:Y:S06]  /*2fce0*/  BAR.SYNC.DEFER_BLOCKING 0x0 ;  /* 0x0000000000007b1d */ /* 0x000fec0000010000 */
[----:B------:R-:W-:Y:S02]  /*2fcf0*/  STSM.16.M88.4 [R0], R124 ;  /* 0x0000007c00007844 */ /* 0x000fe40000000200 */
[----:B------:R-:W-:Y:S01]  /*2fd00*/  BAR.SYNC.DEFER_BLOCKING 0x0 ;  /* 0x0000000000007b1d */ /* 0x000fe20000010000 */
[----:B------:R-:W-:Y:S01]  /*2fd10*/  MOV R186, R192 ;  /* 0x000000c000ba7202 */ /* 0x000fe20000000f00 */
[----:B------:R-:W-:-:S04]  /*2fd20*/  IMAD.MOV.U32 R187, RZ, RZ, R194 ;  /* 0x000000ffffbb7224 */ /* 0x000fc800078e00c2 */
[----:B------:R-:W4:Y:S02]  /*2fd30*/  LDS.128 R124, [R2] ;  /* 0x00000000027c7984 */ /* 0x000f240000000c00 */
[----:B------:R-:W-:Y:S06]  /*2fd40*/  BAR.SYNC.DEFER_BLOCKING 0x0 ;  /* 0x0000000000007b1d */ /* 0x000fec0000010000 */
        /* <DEDUP_REMOVED lines=17> */
[----:B------:R-:W-:Y:S01]  /*2fe60*/  BAR.SYNC.DEFER_BLOCKING 0x0 ;  /* 0x0000000000007b1d */ /* 0x000fe20000010000 */
[----:B------:R-:W-:Y:S01]  /*2fe70*/  IMAD.MOV.U32 R128, RZ, RZ, R129 ;  /* 0x000000ffff807224 */ /* 0x000fe200078e0081 */
[----:B------:R-:W-:Y:S01]  /*2fe80*/  MOV R129, R131 ;  /* 0x0000008300817202 */ /* 0x000fe20000000f00 */
[----:B------:R-:W-:-:S02]  /*2fe90*/  IMAD.MOV.U32 R130, RZ, RZ, R65 ;  /* 0x000000ffff827224 */ /* 0x000fc400078e0041 */
[----:B------:R-:W-:Y:S02]  /*2fea0*/  IMAD.MOV.U32 R131, RZ, RZ, R67 ;  /* 0x000000ffff837224 */ /* 0x000fe400078e0043 */
[----:B------:R-:W2:Y:S01]  /*2feb0*/  LDS.128 R64, [R2] ;  /* 0x0000000002407984 */ /* 0x000ea20000000c00 */
[----:B------:R-:W-:Y:S06]  /*2fec0*/  BAR.SYNC.DEFER_BLOCKING 0x0 ;  /* 0x0000000000007b1d */ /* 0x000fec0000010000 */
[----:B------:R-:W-:Y:S02]  /*2fed0*/  STSM.16.M88.4 [R0], R128 ;  /* 0x0000008000007844 */ /* 0x000fe40000000200 */
[----:B------:R-:W-:Y:S01]  /*2fee0*/  BAR.SYNC.DEFER_BLOCKING 0x0 ;  /* 0x0000000000007b1d */ /* 0x000fe20000010000 */
[----:B------:R-:W-:Y:S01]  /*2fef0*/  MOV R218, R196 ;  /* 0x000000c400da7202 */ /* 0x000fe20000000f00 */
[----:B------:R-:W-:-:S04]  /*2ff00*/  IMAD.MOV.U32 R219, RZ, RZ, R198 ;  /* 0x000000ffffdb7224 */ /* 0x000fc800078e00c6 */
[----:B------:R-:W2:Y:S02]  /*2ff10*/  LDS.128 R128, [R2] ;  /* 0x0000000002807984 */ /* 0x000ea40000000c00 */
[----:B------:R-:W-:Y:S06]  /*2ff20*/  BAR.SYNC.DEFER_BLOCKING 0x0 ;  /* 0x0000000000007b1d */ /* 0x000fec0000010000 */
        /* <DEDUP_REMOVED lines=17> */
[----:B------:R-:W-:Y:S01]  /*30040*/  BAR.SYNC.DEFER_BLOCKING 0x0 ;  /* 0x0000000000007b1d */ /* 0x000fe20000010000 */
[----:B------:R-:W-:Y:S01]  /*30050*/  IMAD.MOV.U32 R132, RZ, RZ, R133 ;  /* 0x000000ffff847224 */ /* 0x000fe200078e0085 */
[----:B------:R-:W-:Y:S01]  /*30060*/  MOV R133, R135 ;  /* 0x0000008700857202 */ /* 0x000fe20000000f00 */
[----:B------:R-:W-:-:S02]  /*30070*/  IMAD.MOV.U32 R134, RZ, RZ, R69 ;  /* 0x000000ffff867224 */ /* 0x000fc400078e0045 */
[----:B------:R-:W-:Y:S02]  /*30080*/  IMAD.MOV.U32 R135, RZ, RZ, R71 ;  /* 0x000000ffff877224 */ /* 0x000fe400078e0047 */
[----:B------:R-:W3:Y:S01]  /*30090*/  LDS.128 R68, [R2] ;  /* 0x0000000002447984 */ /* 0x000ee20000000c00 */
[----:B------:R-:W-:Y:S06]  /*300a0*/  BAR.SYNC.DEFER_BLOCKING 0x0 ;  /* 0x0000000000007b1d */ /* 0x000fec0000010000 */
[----:B------:R-:W-:Y:S02]  /*300b0*/  STSM.16.M88.4 [R0], R132 ;  /* 0x0000008400007844 */ /* 0x000fe40000000200 */
[----:B------:R-:W-:Y:S01]  /*300c0*/  BAR.SYNC.DEFER_BLOCKING 0x0 ;  /* 0x0000000000007b1d */ /* 0x000fe20000010000 */
[----:B------:R-:W-:Y:S01]  /*300d0*/  MOV R222, R200 ;  /* 0x000000c800de7202 */ /* 0x000fe20000000f00 */
[----:B------:R-:W-:-:S04]  /*300e0*/  IMAD.MOV.U32 R223, RZ, RZ, R202 ;  /* 0x000000ffffdf7224 */ /* 0x000fc800078e00ca */
[----:B------:R-:W3:Y:S02]  /*300f0*/  LDS.128 R132, [R2] ;  /* 0x0000000002847984 */ /* 0x000ee40000000c00 */
[----:B------:R-:W-:Y:S06]  /*30100*/  BAR.SYNC.DEFER_BLOCKING 0x0 ;  /* 0x0000000000007b1d */ /* 0x000fec0000010000 */
        /* <DEDUP_REMOVED lines=65> */
[----:B------:R-:W-:Y:S01]  /*30520*/  BAR.SYNC.DEFER_BLOCKING 0x0 ;  /* 0x0000000000007b1d */ /* 0x000fe20000010000 */
[----:B------:R-:W-:-:S02]  /*30530*/  IMAD.MOV.U32 R230, RZ, RZ, R80 ;  /* 0x000000ffffe67224 */ /* 0x000fc400078e0050 */
[----:B------:R-:W-:-:S05]  /*30540*/  IMAD.MOV.U32 R231, RZ, RZ, R82 ;  /* 0x000000ffffe77224 */ /* 0x000fca00078e0052 */
[----:B------:R-:W-:Y:S01]  /*30550*/  STSM.16.M88.4 [R0], R228 ;  /* 0x000000e400007844 */ /* 0x000fe20000000200 */
[----:B------:R-:W-:Y:S06]  /*30560*/  BAR.SYNC.DEFER_BLOCKING 0x0 ;  /* 0x0000000000007b1d */ /* 0x000fec0000010000 */
[----:B------:R-:W3:Y:S02]  /*30570*/  LDS.128 R228, [R2] ;  /* 0x0000000002e47984 */ /* 0x000ee40000000c00 */
[----:B------:R-:W-:Y:S06]  /*30580*/  BAR.SYNC.DEFER_BLOCKING 0x0 ;  /* 0x0000000000007b1d */ /* 0x000fec0000010000 */
[----:B----4-:R-:W-:Y:S02]  /*30590*/  STSM.16.M88.4 [R0], R232 ;  /* 0x000000e800007844 */ /* 0x010fe40000000200 */
[----:B------:R-:W-:Y:S06]  /*305a0*/  BAR.SYNC.DEFER_BLOCKING 0x0 ;  /* 0x0000000000007b1d */ /* 0x000fec0000010000 */
[----:B------:R-:W4:Y:S02]  /*305b0*/  LDS.128 R144, [R2] ;  /* 0x0000000002907984 */ /* 0x000f240000000c00 */
[----:B------:R-:W-:Y:S06]  /*305c0*/  BAR.SYNC.DEFER_BLOCKING 0x0 ;  /* 0x0000000000007b1d */ /* 0x000fec0000010000 */
[----:B------:R1:W-:Y:S02]  /*305d0*/  STSM.16.M88.4 [R0], R244 ;  /* 0x000000f400007844 */ /* 0x0003e40000000200 */
[----:B------:R-:W-:Y:S06]  /*305e0*/  BAR.SYNC.DEFER_BLOCKING 0x0 ;  /* 0x0000000000007b1d */ /* 0x000fec0000010000 */
[----:B-1----:R-:W2:Y:S04]  /*305f0*/  LDL.LU R246, [R1+0xc54] ;  /* 0x000c540001f67983 */ /* 0x002ea80000300800 */
[----:B------:R-:W3:Y:S04]  /*30600*/  LDL.LU R236, [R1+0xf0] ;  /* 0x0000f00001ec7983 */ /* 0x000ee80000300800 */
[----:B------:R-:W3:Y:S04]  /*30610*/  LDL.LU R237, [R1+0xf8] ;  /* 0x0000f80001ed7983 */ /* 0x000ee80000300800 */
[----:B------:R-:W1:Y:S01]  /*30620*/  LDS.128 R80, [R2] ;  /* 0x0000000002507984 */ /* 0x000e620000000c00 */
[----:B------:R-:W-:Y:S01]  /*30630*/  BAR.SYNC.DEFER_BLOCKING 0x0 ;  /* 0x0000000000007b1d */ /* 0x000fe20000010000 */
[----:B------:R-:W-:Y:S01]  /*30640*/  IMAD.MOV.U32 R232, RZ, RZ, R148 ;  /* 0x000000ffffe87224 */ /* 0x000fe200078e0094 */
[----:B------:R-:W-:Y:S01]  /*30650*/  MOV R233, R150 ;  /* 0x0000009600e97202 */ /* 0x000fe20000000f00 */
[----:B------:R-:W-:-:S02]  /*30660*/  IMAD.MOV.U32 R234, RZ, RZ, R84 ;  /* 0x000000ffffea7224 */ /* 0x000fc400078e0054 */
[----:B------:R-:W-:Y:S01]  /*30670*/  IMAD.MOV.U32 R235, RZ, RZ, R86 ;  /* 0x000000ffffeb7224 */ /* 0x000fe200078e0056 */
[----:B---3--:R-:W-:Y:S02]  /*30680*/  STSM.16.M88.4 [R0], R236 ;  /* 0x000000ec00007844 */ /* 0x008fe40000000200 */
[----:B------:R-:W-:Y:S06]  /*30690*/  BAR.SYNC.DEFER_BLOCKING 0x0 ;  /* 0x0000000000007b1d */ /* 0x000fec0000010000 */
[----:B------:R-:W3:Y:S02]  /*306a0*/  LDS.128 R236, [R2] ;  /* 0x0000000002ec7984 */ /* 0x000ee40000000c00 */
[----:B------:R-:W-:Y:S06]  /*306b0*/  BAR.SYNC.DEFER_BLOCKING 0x0 ;  /* 0x0000000000007b1d */ /* 0x000fec0000010000 */
[----:B------:R4:W-:Y:S04]  /*306c0*/  STSM.16.M88.4 [R0], R232 ;  /* 0x000000e800007844 */ /* 0x0009e80000000200 */
[----:B----4-:R-:W4:Y:S04]  /*306d0*/  LDL.LU R232, [R1+0xf4] ;  /* 0x0000f40001e87983 */ /* 0x010f280000300800 */
[----:B------:R-:W4:Y:S04]  /*306e0*/  LDL.LU R233, [R1+0xfc] ;  /* 0x0000fc0001e97983 */ /* 0x000f280000300800 */
[----:B------:R-:W2:Y:S01]  /*306f0*/  LDL.LU R10, [R1+0x140] ;  /* 0x00014000010a7983 */ /* 0x000ea20000300800 */
[----:B------:R-:W-:Y:S01]  /*30700*/  MOV R234, R213 ;  /* 0x000000d500ea7202 */ /* 0x000fe20000000f00 */
[----:B------:R-:W-:Y:S01]  /*30710*/  IMAD.MOV.U32 R235, RZ, RZ, R215 ;  /* 0x000000ffffeb7224 */ /* 0x000fe200078e00d7 */
[----:B------:R-:W-:Y:S01]  /*30720*/  BAR.SYNC.DEFER_BLOCKING 0x0 ;  /* 0x0000000000007b1d */ /* 0x000fe20000010000 */
[----:B------:R-:W-:Y:S01]  /*30730*/  MOV R148, R149 ;  /* 0x0000009500947202 */ /* 0x000fe20000000f00 */
[----:B------:R-:W-:-:S02]  /*30740*/  IMAD.MOV.U32 R150, RZ, RZ, R85 ;  /* 0x000000ffff967224 */ /* 0x000fc400078e0055 */
[----:B------:R-:W-:Y:S01]  /*30750*/  IMAD R3, R11, R6, RZ ;  /* 0x000000060b037224 */ /* 0x000fe200078e02ff */
[----:B------:R-:W-:Y:S01]  /*30760*/  ISETP.LT.AND P3, PT, R7, UR29, !P3 ;  /* 0x0000001d07007c0c */ /* 0x000fe2000df61270 */
[----:B------:R-:W3:Y:S04]  /*30770*/  LDL.LU R252, [R1+0x130] ;  /* 0x0001300001fc7983 */ /* 0x000ee80000300800 */
[----:B------:R-:W1:Y:S01]  /*30780*/  LDS.128 R212, [R2] ;  /* 0x0000000002d47984 */ /* 0x000e620000000c00 */
[----:B------:R-:W-:Y:S01]  /*30790*/  BAR.SYNC.DEFER_BLOCKING 0x0 ;  /* 0x0000000000007b1d */ /* 0x000fe20000010000 */
[----:B------:R-:W-:Y:S01]  /*307a0*/  IMAD.MOV.U32 R149, RZ, RZ, R151 ;  /* 0x000000ffff957224 */ /* 0x000fe200078e0097 */
[----:B------:R-:W-:Y:S02]  /*307b0*/  MOV R151, R87 ;  /* 0x0000005700977202 */ /* 0x000fe40000000f00 */
[----:B------:R-:W-:Y:S01]  /*307c0*/  LEA R4, P0, R3, UR4, 0x2 ;  /* 0x0000000403047c11 */ /* 0x000fe2000f8010ff */
[----:B------:R-:W-:-:S03]  /*307d0*/  IMAD R6, R6, 0x80, R3 ;  /* 0x0000008006067824 */ /* 0x000fc600078e0203 */
[----:B------:R-:W-:Y:S01]  /*307e0*/  LEA.HI.X.SX32 R5, R3, UR5, 0x2, P0 ;  /* 0x0000000503057c11 */ /* 0x000fe200080f16ff */
[----:B------:R-:W3:Y:S01]  /*307f0*/  LDL.LU R13, [R1+0x148] ;  /* 0x00014800010d7983 */ /* 0x000ee20000300800 */
[----:B------:R-:W-:-:S03]  /*30800*/  LEA R8, P5, R6, UR4, 0x2 ;  /* 0x0000000406087c11 */ /* 0x000fc6000f8a10ff */
[----:B------:R-:W3:Y:S04]  /*30810*/  LDL.LU R244, [R1+0x13c] ;  /* 0x00013c0001f47983 */ /* 0x000ee80000300800 */
[----:B------:R-:W3:Y:S01]  /*30820*/  LDL.LU R245, [R1+0x12c] ;  /* 0x00012c0001f57983 */ /* 0x000ee20000300800 */
[----:B------:R-:W-:-:S03]  /*30830*/  VIADD R3, R7, 0x5 ;  /* 0x0000000507037836 */ /* 0x000fc60000000000 */
[----:B------:R-:W3:Y:S01]  /*30840*/  LDL.LU R247, [R1+0x11c] ;  /* 0x00011c0001f77983 */ /* 0x000ee20000300800 */
[----:B------:R-:W-:Y:S01]  /*30850*/  LEA.HI.X.SX32 R9, R6, UR5, 0x2, P5 ;  /* 0x0000000506097c11 */ /* 0x000fe2000a8f16ff */
[----:B------:R-:W-:Y:S02]  /*30860*/  ULDC.64 UR4, c[0x0][0x228] ;  /* 0x00008a0000047ab9 */ /* 0x000fe40000000a00 */
[----:B----4-:R4:W-:Y:S01]  /*30870*/  STSM.16.M88.4 [R0], R232 ;  /* 0x000000e800007844 */ /* 0x0109e20000000200 */
[----:B------:R-:W-:Y:S06]  /*30880*/  BAR.SYNC.DEFER_BLOCKING 0x0 ;  /* 0x0000000000007b1d */ /* 0x000fec0000010000 */
[----:B----4-:R-:W4:Y:S04]  /*30890*/  LDL.LU R232, [R1+0x124] ;  /* 0x0001240001e87983 */ /* 0x010f280000300800 */
[----:B------:R-:W4:Y:S04]  /*308a0*/  LDL.LU R233, [R1+0x114] ;  /* 0x0001140001e97983 */ /* 0x000f280000300800 */
[----:B------:R-:W4:Y:S04]  /*308b0*/  LDL.LU R234, [R1+0x118] ;  /* 0x0001180001ea7983 */ /* 0x000f280000300800 */
[----:B------:R-:W1:Y:S01]  /*308c0*/  LDS.128 R84, [R2] ;  /* 0x0000000002547984 */ /* 0x000e620000000c00 */
[----:B------:R-:W-:Y:S06]  /*308d0*/  BAR.SYNC.DEFER_BLOCKING 0x0 ;  /* 0x0000000000007b1d */ /* 0x000fec0000010000 */
[----:B------:R-:W4:Y:S04]  /*308e0*/  LDL.LU R235, [R1+0x14c] ;  /* 0x00014c0001eb7983 */ /* 0x000f280000300800 */
[----:B------:R-:W4:Y:S04]  /*308f0*/  LDL.LU R6, [R1+0x134] ;  /* 0x0001340001067983 */ /* 0x000f280000300800 */
[----:B------:R2:W-:Y:S02]  /*30900*/  STSM.16.M88.4 [R0], R148 ;  /* 0x0000009400007844 */ /* 0x0005e40000000200 */
[----:B--2---:R-:W-:-:S04]  /*30910*/  IMAD R148, R7, UR24, RZ ;  /* 0x0000001807947c24 */ /* 0x004fc8000f8e02ff */
[----:B------:R-:W-:Y:S01]  /*30920*/  IMAD.WIDE R150, R148, 0x4, R4 ;  /* 0x0000000494967825 */ /* 0x000fe200078e0204 */
[----:B------:R-:W-:Y:S06]  /*30930*/  BAR.SYNC.DEFER_BLOCKING 0x0 ;  /* 0x0000000000007b1d */ /* 0x000fec0000010000 */
[----:B------:R2:W-:Y:S01]  /*30940*/  @P3 STG.E desc[UR60][R150.64], R10 ;  /* 0x0000000a96003986 */ /* 0x0005e2000c10193c */
[----:B------:R-:W-:-:S03]  /*30950*/  ISETP.GE.AND P3, PT, R3, R246, PT ;  /* 0x000000f60300720c */ /* 0x000fc60003f66270 */
[----:B--2---:R-:W2:Y:S04]  /*30960*/  LDL.LU R10, [R1+0xfe4] ;  /* 0x000fe400010a7983 */ /* 0x004ea80000300800 */
[----:B------:R-:W4:Y:S04]  /*30970*/  LDL.LU R150, [R1+0x110] ;  /* 0x0001100001967983 */ /* 0x000f280000300800 */
[----:B------:R-:W2:Y:S04]  /*30980*/  LDL.LU R151, [R1+0x144] ;  /* 0x0001440001977983 */ /* 0x000ea80000300800 */
[----:B------:R-:W4:Y:S01]  /*30990*/  LDL.LU R3, [R1+0x120] ;  /* 0x0001200001037983 */ /* 0x000f220000300800 */
[----:B------:R-:W-:-:S02]  /*309a0*/  ISETP.GE.AND P0, PT, R7, R246, PT ;  /* 0x000000f60700720c */ /* 0x000fc40003f06270 */
[----:B------:R-:W-:Y:S02]  /*309b0*/  ISETP.LT.AND P5, PT, R11, UR20, !P4 ;  /* 0x000000140b007c0c */ /* 0x000fe4000e7a1270 */
[----:B------:R-:W-:Y:S01]  /*309c0*/  ISETP.LT.AND P0, PT, R12, UR22, !P0 ;  /* 0x000000160c007c0c */ /* 0x000fe2000c701270 */
[----:B------:R-:W-:Y:S01]  /*309d0*/  VIADD R0, R148, UR24 ;  /* 0x0000001894007c36 */ /* 0x000fe20008000000 */
[----:B------:R-:W-:Y:S01]  /*309e0*/  ISETP.LT.AND P4, PT, R12, UR18, !P4 ;  /* 0x000000120c007c0c */ /* 0x000fe2000e781270 */
[----:B------:R-:W-:-:S04]  /*309f0*/  IMAD.WIDE R148, R148, 0x4, R8 ;  /* 0x0000000494947825 */ /* 0x000fc800078e0208 */
[----:B------:R-:W-:-:S06]  /*30a00*/  IMAD.WIDE R14, R0, 0x4, R4 ;  /* 0x00000004000e7825 */ /* 0x000fcc00078e0204 */
[----:B---3--:R3:W-:Y:S01]  /*30a10*/  @P0 STG.E desc[UR60][R148.64], R252 ;  /* 0x000000fc94000986 */ /* 0x0087e2000c10193c */
[C---:B------:R-:W-:Y:S02]  /*30a20*/  ISETP.LT.AND P0, PT, R11.reuse, UR12, !P2 ;  /* 0x0000000c0b007c0c */ /* 0x040fe4000d701270 */
[----:B---3--:R-:W-:Y:S01]  /*30a30*/  IADD3 R148, R0, UR24, RZ ;  /* 0x0000001800947c10 */ /* 0x008fe2000fffe0ff */
[----:B------:R-:W3:Y:S01]  /*30a40*/  LDL.LU R252, [R1+0xfe0] ;  /* 0x000fe00001fc7983 */ /* 0x000ee20000300800 */
[C---:B------:R-:W-:Y:S01]  /*30a50*/  ISETP.LT.AND P2, PT, R12.reuse, UR10, !P2 ;  /* 0x0000000a0c007c0c */ /* 0x040fe2000d741270 */
[----:B------:R-:W-:Y:S02]  /*30a60*/  ULDC UR10, c[0x0][0x228] ;  /* 0x00008a00000a7ab9 */ /* 0x000fe40000000800 */
[----:B----4-:R4:W-:Y:S01]  /*30a70*/  @P5 STG.E desc[UR60][R14.64], R3 ;  /* 0x000000030e005986 */ /* 0x0109e2000c10193c */
[----:B------:R-:W-:Y:S02]  /*30a80*/  ISETP.LT.AND P5, PT, R11, UR16, !P6 ;  /* 0x000000100b007c0c */ /* 0x000fe4000f7a1270 */
[----:B------:R-:W-:Y:S01]  /*30a90*/  ISETP.LT.AND P6, PT, R12, UR14, !P6 ;  /* 0x0000000e0c007c0c */ /* 0x000fe2000f7c1270 */
[----:B----4-:R-:W-:-:S05]  /*30aa0*/  IMAD.WIDE R14, R0, 0x4, R8 ;  /* 0x00000004000e7825 */ /* 0x010fca00078e0208 */
[----:B------:R4:W-:Y:S01]  /*30ab0*/  @P4 STG.E desc[UR60][R14.64], R150 ;  /* 0x000000960e004986 */ /* 0x0009e2000c10193c */
[C---:B------:R-:W-:Y:S02]  /*30ac0*/  VIADD R3, R148.reuse, UR24 ;  /* 0x0000001894037c36 */ /* 0x040fe40008000000 */
[----:B----4-:R-:W-:-:S04]  /*30ad0*/  IMAD.WIDE R14, R148, 0x4, R4 ;  /* 0x00000004940e7825 */ /* 0x010fc800078e0204 */
[----:B------:R-:W-:Y:S01]  /*30ae0*/  IMAD.WIDE R148, R148, 0x4, R8 ;  /* 0x0000000494947825 */ /* 0x000fe200078e0208 */
[----:B--2---:R2:W-:Y:S04]  /*30af0*/  @P5 STG.E desc[UR60][R14.64], R151 ;  /* 0x000000970e005986 */ /* 0x0045e8000c10193c */
[----:B------:R4:W-:Y:S01]  /*30b00*/  @P6 STG.E desc[UR60][R148.64], R6 ;  /* 0x0000000694006986 */ /* 0x0009e2000c10193c */
[----:B------:R-:W-:Y:S02]  /*30b10*/  VIADD R0, R7, 0x6 ;  /* 0x0000000607007836 */ /* 0x000fe40000000000 */
[----:B--2---:R-:W-:-:S05]  /*30b20*/  IMAD.WIDE R14, R3, 0x4, R4 ;  /* 0x00000004030e7825 */ /* 0x004fca00078e0204 */
[----:B------:R2:W-:Y:S01]  /*30b30*/  @P0 STG.E desc[UR60][R14.64], R232 ;  /* 0x000000e80e000986 */ /* 0x0005e2000c10193c */
[----:B------:R-:W-:Y:S01]  /*30b40*/  ISETP.LT.AND P0, PT, R11, UR8, !P1 ;  /* 0x000000080b007c0c */ /* 0x000fe2000cf01270 */
[C---:B----4-:R-:W-:Y:S01]  /*30b50*/  VIADD R6, R7.reuse, 0x8 ;  /* 0x0000000807067836 */ /* 0x050fe20000000000 */
[----:B------:R-:W-:Y:S01]  /*30b60*/  ISETP.GE.AND P4, PT, R0, R246, PT ;  /* 0x000000f60000720c */ /* 0x000fe20003f86270 */
[----:B------:R-:W-:Y:S01]  /*30b70*/  ULDC UR8, c[0x0][0x228] ;  /* 0x00008a0000087ab9 */ /* 0x000fe20000000800 */
[----:B------:R-:W-:Y:S01]  /*30b80*/  IADD3 R0, R7, 0x7, RZ ;  /* 0x0000000707007810 */ /* 0x000fe20007ffe0ff */
[----:B--2---:R-:W-:-:S04]  /*30b90*/  IMAD.WIDE R14, R3, 0x4, R8 ;  /* 0x00000004030e7825 */ /* 0x004fc800078e0208 */
[----:B------:R-:W-:Y:S01]  /*30ba0*/  VIADD R3, R3, UR24 ;  /* 0x0000001803037c36 */ /* 0x000fe20008000000 */
[----:B------:R2:W-:Y:S01]  /*30bb0*/  @P2 STG.E desc[UR60][R14.64], R233 ;  /* 0x000000e90e002986 */ /* 0x0005e2000c10193c */
[----:B------:R-:W-:Y:S02]  /*30bc0*/  ISETP.GE.AND P5, PT, R0, R246, PT ;  /* 0x000000f60000720c */ /* 0x000fe40003fa6270 */
[C---:B------:R-:W-:Y:S01]  /*30bd0*/  IMAD.WIDE R150, R3.reuse, 0x4, R8 ;  /* 0x0000000403967825 */ /* 0x040fe200078e0208 */
[----:B------:R-:W-:-:S03]  /*30be0*/  IADD3 R0, R3, UR24, RZ ;  /* 0x0000001803007c10 */ /* 0x000fc6000fffe0ff */
[----:B--2---:R-:W-:Y:S02]  /*30bf0*/  IMAD.WIDE R232, R3, 0x4, R4 ;  /* 0x0000000403e87825 */ /* 0x004fe400078e0204 */
[----:B------:R-:W2:Y:S04]  /*30c00*/  LDL.LU R3, [R1+0x128] ;  /* 0x0001280001037983 */ /* 0x000ea80000300800 */
[----:B------:R4:W-:Y:S04]  /*30c10*/  @P0 STG.E desc[UR60][R232.64], R13 ;  /* 0x0000000de8000986 */ /* 0x0009e8000c10193c */
[----:B----4-:R-:W4:Y:S04]  /*30c20*/  LDL.LU R13, [R1+0xfdc] ;  /* 0x000fdc00010d7983 */ /* 0x010f280000300800 */
[----:B------:R-:W3:Y:S04]  /*30c30*/  LDL.LU R233, [R1+0x138] ;  /* 0x0001380001e97983 */ /* 0x000ee80000300800 */
[----:B------:R-:W4:Y:S01]  /*30c40*/  LDL.LU R232, [R1+0x100] ;  /* 0x0001000001e87983 */ /* 0x000f220000300800 */
[----:B------:R-:W-:-:S02]  /*30c50*/  ISETP.LT.AND P1, PT, R12, UR6, !P1 ;  /* 0x000000060c007c0c */ /* 0x000fc4000cf21270 */
[----:B------:R-:W-:Y:S01]  /*30c60*/  ISETP.LT.AND P6, PT, R11, UR4, !P3 ;  /* 0x000000040b007c0c */ /* 0x000fe2000dfc1270 */
[----:B------:R-:W-:Y:S01]  /*30c70*/  ULDC UR4, c[0x0][0x228] ;  /* 0x00008a0000047ab9 */ /* 0x000fe20000000800 */
[----:B------:R-:W-:Y:S01]  /*30c80*/  ISETP.LT.AND P3, PT, R12, UR26, !P3 ;  /* 0x0000001a0c007c0c */ /* 0x000fe2000df61270 */
[----:B------:R-:W-:Y:S01]  /*30c90*/  IMAD.WIDE R148, R0, 0x4, R4 ;  /* 0x0000000400947825 */ /* 0x000fe200078e0204 */
[----:B------:R-:W-:-:S03]  /*30ca0*/  ULDC UR6, c[0x0][0x228] ;  /* 0x00008a0000067ab9 */ /* 0x000fc60000000800 */
[----:B------:R-:W-:Y:S01]  /*30cb0*/  IMAD.WIDE R14, R0, 0x4, R8 ;  /* 0x00000004000e7825 */ /* 0x000fe200078e0208 */
[----:B------:R-:W-:-:S03]  /*30cc0*/  ISETP.GE.AND P2, PT, R6, R246, PT ;  /* 0x000000f60600720c */ /* 0x000fc60003f46270 */
[----:B------:R-:W-:-:S05]  /*30cd0*/  VIADD R6, R7, 0x9 ;  /* 0x0000000907067836 */ /* 0x000fca0000000000 */
[----:B------:R-:W-:Y:S02]  /*30ce0*/  ISETP.GE.AND P0, PT, R6, R246, PT ;  /* 0x000000f60600720c */ /* 0x000fe40003f06270 */
[----:B------:R-:W4:Y:S04]  /*30cf0*/  LDL.LU R6, [R1] ;  /* 0x0000000001067983 */ /* 0x000f280000300800 */
[----:B---3--:R3:W-:Y:S01]  /*30d00*/  @P1 STG.E desc[UR60][R150.64], R233 ;  /* 0x000000e996001986 */ /* 0x0087e2000c10193c */
[C---:B------:R-:W-:Y:S02]  /*30d10*/  ISETP.LT.AND P1, PT, R11.reuse, UR28, !P4 ;  /* 0x0000001c0b007c0c */ /* 0x040fe4000e721270 */
[----:B------:R-:W-:Y:S01]  /*30d20*/  ISETP.LT.AND P4, PT, R12, UR4, !P4 ;  /* 0x000000040c007c0c */ /* 0x000fe2000e781270 */
[----:B--2---:R-:W-:Y:S01]  /*30d30*/  @P6 STG.E desc[UR60][R148.64], R3 ;  /* 0x0000000394006986 */ /* 0x004fe2000c10193c */
[----:B------:R-:W-:Y:S01]  /*30d40*/  ISETP.LT.AND P6, PT, R11, UR6, !P5 ;  /* 0x000000060b007c0c */ /* 0x000fe2000efc1270 */
[----:B------:R-:W-:-:S02]  /*30d50*/  ULDC UR4, c[0x0][0x228] ;  /* 0x00008a0000047ab9 */ /* 0x000fc40000000800 */
[----:B------:R2:W-:Y:S01]  /*30d60*/  @P3 STG.E desc[UR60][R14.64], R234 ;  /* 0x000000ea0e003986 */ /* 0x0005e2000c10193c */
[----:B---3--:R-:W-:Y:S01]  /*30d70*/  VIADD R150, R0, UR24 ;  /* 0x0000001800967c36 */ /* 0x008fe20008000000 */
[----:B------:R-:W-:Y:S01]  /*30d80*/  ISETP.LT.AND P5, PT, R12, UR8, !P5 ;  /* 0x000000080c007c0c */ /* 0x000fe2000efa1270 */
[----:B------:R-:W-:Y:S01]  /*30d90*/  ULDC UR6, c[0x0][0x228] ;  /* 0x00008a0000067ab9 */ /* 0x000fe20000000800 */
[----:B------:R-:W-:Y:S01]  /*30da0*/  ULDC UR8, c[0x0][0x228] ;  /* 0x00008a0000087ab9 */ /* 0x000fe20000000800 */
[C---:B------:R-:W-:Y:S02]  /*30db0*/  VIADD R0, R150.reuse, UR24 ;  /* 0x0000001896007c36 */ /* 0x040fe40008000000 */
[C---:B--2---:R-:W-:Y:S01]  /*30dc0*/  IMAD.WIDE R14, R150.reuse, 0x4, R4 ;  /* 0x00000004960e7825 */ /* 0x044fe200078e0204 */
[----:B------:R-:W2:Y:S03]  /*30dd0*/  LDL.LU R234, [R1+0x14] ;  /* 0x0000140001ea7983 */ /* 0x000ea60000300800 */
[----:B------:R-:W-:Y:S01]  /*30de0*/  IMAD.WIDE R150, R150, 0x4, R8 ;  /* 0x0000000496967825 */ /* 0x000fe200078e0208 */
[----:B------:R3:W-:Y:S04]  /*30df0*/  @P1 STG.E desc[UR60][R14.64], R235 ;  /* 0x000000eb0e001986 */ /* 0x0007e8000c10193c */
[----:B------:R-:W-:Y:S01]  /*30e00*/  @P4 STG.E desc[UR60][R150.64], R244 ;  /* 0x000000f496004986 */ /* 0x000fe2000c10193c */
[----:B------:R-:W-:Y:S01]  /*30e10*/  ISETP.LT.AND P4, PT, R11, UR4, !P2 ;  /* 0x000000040b007c0c */ /* 0x000fe2000d781270 */
[----:B------:R-:W-:Y:S01]  /*30e20*/  IMAD.WIDE R148, R0, 0x4, R4 ;  /* 0x0000000400947825 */ /* 0x000fe200078e0204 */
[----:B------:R-:W-:-:S03]  /*30e30*/  ULDC UR4, c[0x0][0x228] ;  /* 0x00008a0000047ab9 */ /* 0x000fc60000000800 */
[C---:B------:R-:W-:Y:S02]  /*30e40*/  VIADD R233, R0.reuse, UR24 ;  /* 0x0000001800e97c36 */ /* 0x040fe40008000000 */
[----:B---3--:R-:W-:Y:S01]  /*30e50*/  IMAD.WIDE R14, R0, 0x4, R8 ;  /* 0x00000004000e7825 */ /* 0x008fe200078e0208 */
[----:B------:R3:W-:Y:S01]  /*30e60*/  @P6 STG.E desc[UR60][R148.64], R245 ;  /* 0x000000f594006986 */ /* 0x0007e2000c10193c */
[----:B------:R-:W-:Y:S01]  /*30e70*/  ISETP.LT.AND P2, PT, R12, UR4, !P2 ;  /* 0x000000040c007c0c */ /* 0x000fe2000d741270 */
[----:B------:R-:W-:Y:S02]  /*30e80*/  ULDC UR4, c[0x0][0x228] ;  /* 0x00008a0000047ab9 */ /* 0x000fe40000000800 */
[----:B------:R1:W-:Y:S04]  /*30e90*/  @P5 STG.E desc[UR60][R14.64], R247 ;  /* 0x000000f70e005986 */ /* 0x0003e8000c10193c */
[----:B------:R-:W2:Y:S01]  /*30ea0*/  LDL.LU R235, [R1+0x4] ;  /* 0x0000040001eb7983 */ /* 0x000ea20000300800 */
[----:B---3--:R-:W-:-:S03]  /*30eb0*/  VIADD R148, R233, UR24 ;  /* 0x00000018e9947c36 */ /* 0x008fc60008000000 */
[----:B------:R-:W3:Y:S01]  /*30ec0*/  LDL.LU R244, [R1+0x108] ;  /* 0x0001080001f47983 */ /* 0x000ee20000300800 */
[----:B-1----:R-:W-:-:S03]  /*30ed0*/  IMAD.WIDE R14, R233, 0x4, R4 ;  /* 0x00000004e90e7825 */ /* 0x002fc600078e0204 */
[----:B------:R-:W3:Y:S04]  /*30ee0*/  LDL.LU R245, [R1+0x18] ;  /* 0x0000180001f57983 */ /* 0x000ee80000300800 */
[----:B----4-:R1:W-:Y:S04]  /*30ef0*/  @P4 STG.E desc[UR60][R14.64], R232 ;  /* 0x000000e80e004986 */ /* 0x0103e8000c10193c */
[----:B------:R-:W4:Y:S01]  /*30f00*/  LDL.LU R247, [R1+0x10c] ;  /* 0x00010c0001f77983 */ /* 0x000f220000300800 */
[----:B-1----:R-:W-:-:S05]  /*30f10*/  IMAD.WIDE R232, R233, 0x4, R8 ;  /* 0x00000004e9e87825 */ /* 0x002fca00078e0208 */
[----:B------:R1:W-:Y:S04]  /*30f20*/  @P2 STG.E desc[UR60][R232.64], R13 ;  /* 0x0000000de8002986 */ /* 0x0003e8000c10193c */
[----:B-1----:R-:W2:Y:S01]  /*30f30*/  LDL.LU R13, [R1+0xfd8] ;  /* 0x000fd800010d7983 */ /* 0x002ea20000300800 */
[----:B------:R-:W-:Y:S02]  /*30f40*/  IADD3 R3, R7, 0xa, RZ ;  /* 0x0000000a07037810 */ /* 0x000fe40007ffe0ff */
[----:B------:R-:W-:Y:S01]  /*30f50*/  ISETP.LT.AND P5, PT, R11, UR6, !P0 ;  /* 0x000000060b007c0c */ /* 0x000fe2000c7a1270 */
[----:B------:R-:W-:Y:S01]  /*30f60*/  IMAD.WIDE R150, R148, 0x4, R4 ;  /* 0x0000000494967825 */ /* 0x000fe200078e0204 */
[-C--:B------:R-:W-:Y:S01]  /*30f70*/  ISETP.GE.AND P3, PT, R3, R246.reuse, PT ;  /* 0x000000f60300720c */ /* 0x080fe20003f66270 */
[----:B------:R-:W-:Y:S01]  /*30f80*/  ULDC UR6, c[0x0][0x228] ;  /* 0x00008a0000067ab9 */ /* 0x000fe20000000800 */
[----:B------:R-:W-:Y:S01]  /*30f90*/  ISETP.LT.AND P0, PT, R12, UR8, !P0 ;  /* 0x000000080c007c0c */ /* 0x000fe2000c701270 */
[----:B------:R-:W-:Y:S01]  /*30fa0*/  VIADD R3, R7, 0xb ;  /* 0x0000000b07037836 */ /* 0x000fe20000000000 */
[----:B------:R-:W-:Y:S01]  /*30fb0*/  ISETP.LT.AND P6, PT, R11, UR10, !P3 ;  /* 0x0000000a0b007c0c */ /* 0x000fe2000dfc1270 */
[----:B------:R-:W-:Y:S01]  /*30fc0*/  ULDC UR8, c[0x0][0x228] ;  /* 0x00008a0000087ab9 */ /* 0x000fe20000000800 */
[C---:B------:R-:W-:Y:S01]  /*30fd0*/  IADD3 R0, R148.reuse, UR24, RZ ;  /* 0x0000001894007c10 */ /* 0x040fe2000fffe0ff */
[----:B------:R-:W-:Y:S01]  /*30fe0*/  IMAD.WIDE R148, R148, 0x4, R8 ;  /* 0x0000000494947825 */ /* 0x000fe200078e0208 */
[-C--:B------:R-:W-:Y:S01]  /*30ff0*/  ISETP.GE.AND P1, PT, R3, R246.reuse, PT ;  /* 0x000000f60300720c */ /* 0x080fe20003f26270 */
[----:B------:R-:W-:Y:S01]  /*31000*/  ULDC UR10, c[0x0][0x228] ;  /* 0x00008a00000a7ab9 */ /* 0x000fe20000000800 */
[----:B------:R-:W-:Y:S01]  /*31010*/  IADD3 R3, R7, 0xc, RZ ;  /* 0x0000000c07037810 */ /* 0x000fe20007ffe0ff */
[----:B------:R-:W-:Y:S01]  /*31020*/  IMAD.WIDE R14, R0, 0x4, R4 ;  /* 0x00000004000e7825 */ /* 0x000fe200078e0204 */
[C---:B------:R-:W-:Y:S01]  /*31030*/  ISETP.LT.AND P3, PT, R12.reuse, UR4, !P3 ;  /* 0x000000040c007c0c */ /* 0x040fe2000df61270 */
[----:B------:R1:W-:Y:S01]  /*31040*/  @P5 STG.E desc[UR60][R150.64], R6 ;  /* 0x0000000696005986 */ /* 0x0003e2000c10193c */
[----:B------:R-:W-:Y:S01]  /*31050*/  ULDC UR4, c[0x0][0x228] ;  /* 0x00008a0000047ab9 */ /* 0x000fe20000000800 */
[----:B------:R-:W-:Y:S01]  /*31060*/  ISETP.LT.AND P5, PT, R11, UR6, !P1 ;  /* 0x000000060b007c0c */ /* 0x000fe2000cfa1270 */
[----:B------:R-:W-:Y:S01]  /*31070*/  ULDC UR6, c[0x0][0x228] ;  /* 0x00008a0000067ab9 */ /* 0x000fe20000000800 */
[----:B------:R-:W-:Y:S01]  /*31080*/  @P0 STG.E desc[UR60][R148.64], R248 ;  /* 0x000000f894000986 */ /* 0x000fe2000c10193c */
[----:B------:R-:W-:Y:S01]  /*31090*/  ISETP.LT.AND P1, PT, R12, UR4, !P1 ;  /* 0x000000040c007c0c */ /* 0x000fe2000cf21270 */
[----:B------:R-:W-:Y:S01]  /*310a0*/  ULDC UR4, c[0x0][0x228] ;  /* 0x00008a0000047ab9 */ /* 0x000fe20000000800 */
[----:B------:R-:W-:Y:S01]  /*310b0*/  ISETP.GE.AND P4, PT, R3, R246, PT ;  /* 0x000000f60300720c */ /* 0x000fe20003f86270 */
[----:B------:R-:W-:-:S02]  /*310c0*/  VIADD R3, R7, 0xd ;  /* 0x0000000d07037836 */ /* 0x000fc40000000000 */
[----:B-1----:R-:W-:-:S03]  /*310d0*/  IMAD.WIDE R150, R0, 0x4, R8 ;  /* 0x0000000400967825 */ /* 0x002fc600078e0208 */
[----:B------:R-:W-:Y:S01]  /*310e0*/  ISETP.GE.AND P2, PT, R3, R246, PT ;  /* 0x000000f60300720c */ /* 0x000fe20003f46270 */
[----:B------:R-:W-:-:S05]  /*310f0*/  VIADD R3, R7, 0xe ;  /* 0x0000000e07037836 */ /* 0x000fca0000000000 */
[----:B------:R-:W-:Y:S01]  /*31100*/  ISETP.GE.AND P0, PT, R3, R246, PT ;  /* 0x000000f60300720c */ /* 0x000fe20003f06270 */
[----:B--2---:R1:W-:Y:S01]  /*31110*/  @P6 STG.E desc[UR60][R14.64], R13 ;  /* 0x0000000d0e006986 */ /* 0x0043e2000c10193c */
[----:B------:R-:W-:Y:S01]  /*31120*/  ISETP.LT.AND P6, PT, R11, UR8, !P4 ;  /* 0x000000080b007c0c */ /* 0x000fe2000e7c1270 */
[----:B------:R-:W-:Y:S01]  /*31130*/  ULDC UR8, c[0x0][0x228] ;  /* 0x00008a0000087ab9 */ /* 0x000fe20000000800 */
[----:B------:R-:W-:Y:S02]  /*31140*/  ISETP.LT.AND P4, PT, R12, UR4, !P4 ;  /* 0x000000040c007c0c */ /* 0x000fe4000e781270 */
[----:B-1----:R-:W-:Y:S01]  /*31150*/  IADD3 R13, R0, UR24, RZ ;  /* 0x00000018000d7c10 */ /* 0x002fe2000fffe0ff */
[----:B------:R1:W-:Y:S01]  /*31160*/  @P3 STG.E desc[UR60][R150.64], R234 ;  /* 0x000000ea96003986 */ /* 0x0003e2000c10193c */
[----:B------:R-:W-:-:S03]  /*31170*/  ULDC UR4, c[0x0][0x228] ;  /* 0x00008a0000047ab9 */ /* 0x000fc60000000800 */
[----:B------:R-:W-:-:S04]  /*31180*/  IMAD.WIDE R14, R13, 0x4, R4 ;  /* 0x000000040d0e7825 */ /* 0x000fc800078e0204 */
[C---:B------:R-:W-:Y:S01]  /*31190*/  IMAD.WIDE R148, R13.reuse, 0x4, R8 ;  /* 0x000000040d947825 */ /* 0x040fe200078e0208 */
[----:B------:R2:W-:Y:S03]  /*311a0*/  @P5 STG.E desc[UR60][R14.64], R235 ;  /* 0x000000eb0e005986 */ /* 0x0005e6000c10193c */
[----:B------:R-:W-:Y:S01]  /*311b0*/  VIADD R3, R13, UR24 ;  /* 0x000000180d037c36 */ /* 0x000fe20008000000 */
[----:B------:R3:W-:Y:S01]  /*311c0*/  @P1 STG.E desc[UR60][R148.64], R249 ;  /* 0x000000f994001986 */ /* 0x0007e2000c10193c */
[----:B------:R-:W-:Y:S01]  /*311d0*/  ISETP.LT.AND P1, PT, R11, UR4, !P2 ;  /* 0x000000040b007c0c */ /* 0x000fe2000d721270 */
[----:B------:R-:W-:Y:S01]  /*311e0*/  ULDC UR4, c[0x0][0x228] ;  /* 0x00008a0000047ab9 */ /* 0x000fe20000000800 */
[C---:B------:R-:W-:Y:S02]  /*311f0*/  VIADD R13, R3.reuse, UR24 ;  /* 0x00000018030d7c36 */ /* 0x040fe40008000000 */
[----:B-1----:R-:W-:-:S04]  /*31200*/  IMAD.WIDE R150, R3, 0x4, R4 ;  /* 0x0000000403967825 */ /* 0x002fc800078e0204 */
[----:B--2---:R-:W-:-:S04]  /*31210*/  IMAD.WIDE R14, R13, 0x4, R4 ;  /* 0x000000040d0e7825 */ /* 0x004fc800078e0204 */
[--C-:B---3--:R-:W-:Y:S01]  /*31220*/  IMAD.WIDE R148, R3, 0x4, R8.reuse ;  /* 0x0000000403947825 */ /* 0x108fe200078e0208 */
[----:B------:R-:W-:Y:S04]  /*31230*/  @P6 STG.E desc[UR60][R150.64], R244 ;  /* 0x000000f496006986 */ /* 0x000fe8000c10193c */
[----:B------:R-:W-:Y:S04]  /*31240*/  @P4 STG.E desc[UR60][R148.64], R245 ;  /* 0x000000f594004986 */ /* 0x000fe8000c10193c */
[----:B------:R1:W-:Y:S04]  /*31250*/  @P1 STG.E desc[UR60][R14.64], R252 ;  /* 0x000000fc0e001986 */ /* 0x0003e8000c10193c */
[----:B-1----:R-:W2:Y:S01]  /*31260*/  LDL.LU R252, [R1+0xfd4] ;  /* 0x000fd40001fc7983 */ /* 0x002ea20000300800 */
[----:B------:R-:W-:Y:S01]  /*31270*/  VIADD R0, R7, 0xf ;  /* 0x0000000f07007836 */ /* 0x000fe20000000000 */
[----:B------:R-:W-:Y:S01]  /*31280*/  ISETP.LT.AND P2, PT, R12, UR4, !P2 ;  /* 0x000000040c007c0c */ /* 0x000fe2000d741270 */
[----:B------:R-:W-:Y:S01]  /*31290*/  ULDC UR4, c[0x0][0x228] ;  /* 0x00008a0000047ab9 */ /* 0x000fe20000000800 */
[----:B------:R-:W-:Y:S01]  /*312a0*/  ISETP.LT.AND P6, PT, R11, UR6, !P0 ;  /* 0x000000060b007c0c */ /* 0x000fe2000c7c1270 */
[----:B------:R-:W-:Y:S01]  /*312b0*/  IMAD.WIDE R150, R13, 0x4, R8 ;  /* 0x000000040d967825 */ /* 0x000fe200078e0208 */
[----:B------:R-:W-:Y:S01]  /*312c0*/  ISETP.GE.AND P3, PT, R0, R246, PT ;  /* 0x000000f60000720c */ /* 0x000fe20003f66270 */
[----:B------:R-:W-:Y:S01]  /*312d0*/  ULDC UR6, c[0x0][0x228] ;  /* 0x00008a0000067ab9 */ /* 0x000fe20000000800 */
[----:B------:R-:W-:-:S02]  /*312e0*/  IADD3 R0, R7, 0x10, RZ ;  /* 0x0000001007007810 */ /* 0x000fc40007ffe0ff */
[----:B------:R-:W-:Y:S01]  /*312f0*/  ISETP.LT.AND P0, PT, R12, UR4, !P0 ;  /* 0x000000040c007c0c */ /* 0x000fe2000c701270 */
[----:B------:R-:W-:Y:S01]  /*31300*/  ULDC UR4, c[0x0][0x228] ;  /* 0x00008a0000047ab9 */ /* 0x000fe20000000800 */
[----:B------:R-:W-:Y:S02]  /*31310*/  IADD3 R3, R13, UR24, RZ ;  /* 0x000000180d037c10 */ /* 0x000fe4000fffe0ff */
[----:B------:R-:W-:Y:S01]  /*31320*/  ISETP.GE.AND P5, PT, R0, R246, PT ;  /* 0x000000f60000720c */ /* 0x000fe20003fa6270 */
[----:B------:R-:W-:Y:S01]  /*31330*/  VIADD R0, R7, 0x7f ;  /* 0x0000007f07007836 */ /* 0x000fe20000000000 */
[----:B------:R1:W-:Y:S01]  /*31340*/  @P2 STG.E desc[UR60][R150.64], R250 ;  /* 0x000000fa96002986 */ /* 0x0003e2000c10193c */
[----:B------:R-:W-:Y:S01]  /*31350*/  IMAD.WIDE R232, R3, 0x4, R4 ;  /* 0x0000000403e87825 */ /* 0x000fe200078e0204 */
[----:B------:R-:W-:Y:S01]  /*31360*/  ISETP.LT.AND P2, PT, R11, UR4, !P3 ;  /* 0x000000040b007c0c */ /* 0x000fe2000df41270 */
[----:B------:R-:W-:Y:S01]  /*31370*/  ULDC UR4, c[0x0][0x22c] ;  /* 0x00008b0000047ab9 */ /* 0x000fe20000000800 */
[----:B------:R-:W-:Y:S01]  /*31380*/  ISETP.GE.AND P1, PT, R0, UR27, PT ;  /* 0x0000001b00007c0c */ /* 0x000fe2000bf26270 */
[C---:B------:R-:W-:Y:S01]  /*31390*/  IMAD.WIDE R14, R3.reuse, 0x4, R8 ;  /* 0x00000004030e7825 */ /* 0x040fe200078e0208 */
[----:B------:R-:W-:Y:S01]  /*313a0*/  IADD3 R3, R3, UR24, RZ ;  /* 0x0000001803037c10 */ /* 0x000fe2000fffe0ff */
[----:B----4-:R3:W-:Y:S02]  /*313b0*/  @P6 STG.E desc[UR60][R232.64], R247 ;  /* 0x000000f7e8006986 */ /* 0x0107e4000c10193c */
[----:B------:R-:W-:Y:S01]  /*313c0*/  VIADD R0, R7, 0x12 ;  /* 0x0000001207007836 */ /* 0x000fe20000000000 */
[----:B------:R-:W-:Y:S01]  /*313d0*/  ISETP.LT.AND P3, PT, R12, UR6, !P3 ;  /* 0x000000060c007c0c */ /* 0x000fe2000df61270 */
[----:B------:R-:W-:Y:S01]  /*313e0*/  IMAD.WIDE R148, R3, 0x4, R4 ;  /* 0x0000000403947825 */ /* 0x000fe200078e0204 */
[----:B------:R-:W-:Y:S01]  /*313f0*/  ISETP.LT.AND P6, PT, R11, UR8, !P5 ;  /* 0x000000080b007c0c */ /* 0x000fe2000efc1270 */
[----:B------:R-:W-:Y:S01]  /*31400*/  ULDC UR6, c[0x0][0x228] ;  /* 0x00008a0000067ab9 */ /* 0x000fe20000000800 */
[----:B------:R-:W-:Y:S01]  /*31410*/  ULDC UR8, c[0x0][0x228] ;  /* 0x00008a0000087ab9 */ /* 0x000fe20000000800 */
[----:B------:R-:W-:-:S02]  /*31420*/  VIADD R13, R3, UR24 ;  /* 0x00000018030d7c36 */ /* 0x000fc40008000000 */
[----:B------:R-:W-:Y:S02]  /*31430*/  VIADD R6, R7, 0x11 ;  /* 0x0000001107067836 */ /* 0x000fe40000000000 */
[----:B-1----:R-:W-:-:S04]  /*31440*/  IMAD.WIDE R150, R3, 0x4, R8 ;  /* 0x0000000403967825 */ /* 0x002fc800078e0208 */
[----:B---3--:R-:W-:Y:S01]  /*31450*/  IMAD.WIDE R232, R13, 0x4, R4 ;  /* 0x000000040de87825 */ /* 0x008fe200078e0204 */
[----:B------:R-:W-:-:S03]  /*31460*/  ISETP.GE.AND P4, PT, R6, R246, PT ;  /* 0x000000f60600720c */ /* 0x000fc60003f86270 */
[----:B------:R-:W-:Y:S01]  /*31470*/  VIADD R3, R13, UR24 ;  /* 0x000000180d037c36 */ /* 0x000fe20008000000 */
[----:B--2---:R1:W-:Y:S01]  /*31480*/  @P0 STG.E desc[UR60][R14.64], R252 ;  /* 0x000000fc0e000986 */ /* 0x0043e2000c10193c */
[----:B------:R-:W-:Y:S01]  /*31490*/  ISETP.GE.AND P0, PT, R0, UR4, PT ;  /* 0x0000000400007c0c */ /* 0x000fe2000bf06270 */
[----:B------:R-:W-:Y:S01]  /*314a0*/  VIADD R0, R7, 0x13 ;  /* 0x0000001307007836 */ /* 0x000fe20000000000 */
[----:B------:R-:W-:Y:S01]  /*314b0*/  ULDC UR4, c[0x0][0x22c] ;  /* 0x00008b0000047ab9 */ /* 0x000fe20000000800 */
[----:B------:R2:W-:Y:S03]  /*314c0*/  @P2 STG.E desc[UR60][R148.64], R10 ;  /* 0x0000000a94002986 */ /* 0x0005e6000c10193c */
[----:B------:R-:W-:Y:S01]  /*314d0*/  ISETP.GE.AND P2, PT, R0, UR4, PT ;  /* 0x0000000400007c0c */ /* 0x000fe2000bf46270 */
[----:B------:R-:W-:Y:S01]  /*314e0*/  ULDC UR4, c[0x0][0x228] ;  /* 0x00008a0000047ab9 */ /* 0x000fe20000000800 */
[----:B------:R3:W-:Y:S01]  /*314f0*/  @P3 STG.E desc[UR60][R150.64], R251 ;  /* 0x000000fb96003986 */ /* 0x0007e2000c10193c */
[----:B------:R-:W-:Y:S01]  /*31500*/  ISETP.LT.AND P5, PT, R12, UR4, !P5 ;  /* 0x000000040c007c0c */ /* 0x000fe2000efa1270 */
[----:B------:R-:W-:-:S02]  /*31510*/  ULDC UR4, c[0x0][0x228] ;  /* 0x00008a0000047ab9 */ /* 0x000fc40000000800 */
[----:B------:R-:W-:Y:S01]  /*31520*/  @P6 STG.E desc[UR60][R232.64], R240 ;  /* 0x000000f0e8006986 */ /* 0x000fe2000c10193c */
[----:B------:R-:W-:Y:S01]  /*31530*/  ISETP.LT.AND P6, PT, R11, UR4, !P4 ;  /* 0x000000040b007c0c */ /* 0x000fe2000e7c1270 */
[----:B------:R-:W-:Y:S01]  /*31540*/  ULDC UR4, c[0x0][0x22c] ;  /* 0x00008b0000047ab9 */ /* 0x000fe20000000800 */
[----:B------:R-:W-:Y:S01]  /*31550*/  IADD3 R0, R7, 0x14, RZ ;  /* 0x0000001407007810 */ /* 0x000fe20007ffe0ff */
[----:B-1----:R-:W-:Y:S01]  /*31560*/  IMAD.WIDE R14, R13, 0x4, R8 ;  /* 0x000000040d0e7825 */ /* 0x002fe200078e0208 */
[----:B------:R-:W-:Y:S01]  /*31570*/  ISETP.LT.AND P4, PT, R12, UR6, !P4 ;  /* 0x000000060c007c0c */ /* 0x000fe2000e781270 */
[----:B------:R-:W-:Y:S01]  /*31580*/  ULDC UR6, c[0x0][0x228] ;  /* 0x00008a0000067ab9 */ /* 0x000fe20000000800 */
[----:B------:R-:W-:Y:S01]  /*31590*/  ISETP.GE.AND P3, PT, R0, UR4, PT ;  /* 0x0000000400007c0c */ /* 0x000fe2000bf66270 */
[----:B------:R-:W-:Y:S01]  /*315a0*/  VIADD R0, R7, 0x15 ;  /* 0x0000001507007836 */ /* 0x000fe20000000000 */
[----:B------:R-:W-:Y:S01]  /*315b0*/  ULDC UR4, c[0x0][0x22c] ;  /* 0x00008b0000047ab9 */ /* 0x000fe20000000800 */
[C---:B--2---:R-:W-:Y:S01]  /*315c0*/  IMAD.WIDE R148, R3.reuse, 0x4, R4 ;  /* 0x0000000403947825 */ /* 0x044fe200078e0204 */
[----:B------:R1:W-:Y:S02]  /*315d0*/  @P5 STG.E desc[UR60][R14.64], R16 ;  /* 0x000000100e005986 */ /* 0x0003e4000c10193c */
[----:B------:R-:W-:Y:S01]  /*315e0*/  ISETP.GE.AND P5, PT, R0, UR4, PT ;  /* 0x0000000400007c0c */ /* 0x000fe2000bfa6270 */
[----:B------:R-:W-:Y:S01]  /*315f0*/  ULDC UR4, c[0x0][0x228] ;  /* 0x00008a0000047ab9 */ /* 0x000fe20000000800 */
[----:B------:R2:W-:Y:S01]  /*31600*/  @P6 STG.E desc[UR60][R148.64], R24 ;  /* 0x0000001894006986 */ /* 0x0005e2000c10193c */
[----:B---3--:R-:W-:Y:S01]  /*31610*/  IMAD.WIDE R150, R3, 0x4, R8 ;  /* 0x0000000403967825 */ /* 0x008fe200078e0208 */
[----:B------:R-:W-:Y:S01]  /*31620*/  ISETP.LT.AND P6, PT, R11, UR4, !P0 ;  /* 0x000000040b007c0c */ /* 0x000fe2000c7c1270 */
[----:B------:R-:W-:Y:S01]  /*31630*/  ULDC UR4, c[0x0][0x228] ;  /* 0x00008a0000047ab9 */ /* 0x000fe20000000800 */
[C---:B------:R-:W-:Y:S01]  /*31640*/  ISETP.LT.AND P0, PT, R12.reuse, UR6, !P0 ;  /* 0x000000060c007c0c */ /* 0x040fe2000c701270 */
[----:B------:R-:W-:Y:S01]  /*31650*/  VIADD R0, R7, 0x16 ;  /* 0x0000001607007836 */ /* 0x000fe20000000000 */
[----:B------:R-:W-:Y:S01]  /*31660*/  IADD3 R3, R3, UR24, RZ ;  /* 0x0000001803037c10 */ /* 0x000fe2000fffe0ff */
[----:B------:R3:W-:Y:S01]  /*31670*/  @P4 STG.E desc[UR60][R150.64], R20 ;  /* 0x0000001496004986 */ /* 0x0007e2000c10193c */
[----:B------:R-:W-:Y:S01]  /*31680*/  ISETP.LT.AND P4, PT, R11, UR4, !P2 ;  /* 0x000000040b007c0c */ /* 0x000fe2000d781270 */
[----:B------:R-:W-:Y:S01]  /*31690*/  ULDC UR6, c[0x0][0x228] ;  /* 0x00008a0000067ab9 */ /* 0x000fe20000000800 */
[----:B------:R-:W-:Y:S01]  /*316a0*/  ULDC UR4, c[0x0][0x22c] ;  /* 0x00008b0000047ab9 */ /* 0x000fe20000000800 */
[----:B-1----:R-:W-:Y:S01]  /*316b0*/  IMAD.WIDE R14, R3, 0x4, R4 ;  /* 0x00000004030e7825 */ /* 0x002fe200078e0204 */
[----:B------:R-:W-:Y:S01]  /*316c0*/  ISETP.LT.AND P2, PT, R12, UR6, !P2 ;  /* 0x000000060c007c0c */ /* 0x000fe2000d741270 */
[----:B------:R-:W-:-:S02]  /*316d0*/  ULDC UR6, c[0x0][0x228] ;  /* 0x00008a0000067ab9 */ /* 0x000fc40000000800 */
[C---:B--2---:R-:W-:Y:S01]  /*316e0*/  IMAD.WIDE R148, R3.reuse, 0x4, R8 ;  /* 0x0000000403947825 */ /* 0x044fe200078e0208 */
[----:B------:R1:W-:Y:S03]  /*316f0*/  @P6 STG.E desc[UR60][R14.64], R241 ;  /* 0x000000f10e006986 */ /* 0x0003e6000c10193c */
[----:B------:R-:W-:Y:S01]  /*31700*/  VIADD R3, R3, UR24 ;  /* 0x0000001803037c36 */ /* 0x000fe20008000000 */
[----:B------:R-:W-:Y:S01]  /*31710*/  ISETP.GE.AND P6, PT, R0, UR4, PT ;  /* 0x0000000400007c0c */ /* 0x000fe2000bfc6270 */
[----:B------:R-:W-:Y:S02]  /*31720*/  ULDC UR4, c[0x0][0x228] ;  /* 0x00008a0000047ab9 */ /* 0x000fe40000000800 */
[----:B---3--:R-:W-:Y:S01]  /*31730*/  IMAD.WIDE R150, R3, 0x4, R4 ;  /* 0x0000000403967825 */ /* 0x008fe200078e0204 */
[----:B------:R2:W-:Y:S01]  /*31740*/  @P0 STG.E desc[UR60][R148.64], R17 ;  /* 0x0000001194000986 */ /* 0x0005e2000c10193c */
[----:B------:R-:W-:-:S02]  /*31750*/  IADD3 R0, R7, 0x17, RZ ;  /* 0x0000001707007810 */ /* 0x000fc40007ffe0ff */
[----:B------:R-:W-:Y:S01]  /*31760*/  ISETP.LT.AND P0, PT, R11, UR4, !P3 ;  /* 0x000000040b007c0c */ /* 0x000fe2000df01270 */
[----:B------:R-:W-:Y:S01]  /*31770*/  ULDC UR4, c[0x0][0x22c] ;  /* 0x00008b0000047ab9 */ /* 0x000fe20000000800 */
[----:B------:R-:W-:Y:S01]  /*31780*/  @P4 STG.E desc[UR60][R150.64], R25 ;  /* 0x0000001996004986 */ /* 0x000fe2000c10193c */
[C---:B------:R-:W-:Y:S01]  /*31790*/  IMAD.WIDE R232, R3.reuse, 0x4, R8 ;  /* 0x0000000403e87825 */ /* 0x040fe200078e0208 */
[----:B------:R-:W-:Y:S01]  /*317a0*/  ISETP.GE.AND P4, PT, R0, UR4, PT ;  /* 0x0000000400007c0c */ /* 0x000fe2000bf86270 */
[----:B------:R-:W-:Y:S02]  /*317b0*/  ULDC UR4, c[0x0][0x228] ;  /* 0x00008a0000047ab9 */ /* 0x000fe40000000800 */
[----:B------:R-:W-:Y:S01]  /*317c0*/  VIADD R3, R3, UR24 ;  /* 0x0000001803037c36 */ /* 0x000fe20008000000 */
[----:B------:R-:W-:Y:S01]  /*317d0*/  ISETP.LT.AND P3, PT, R12, UR4, !P3 ;  /* 0x000000040c007c0c */ /* 0x000fe2000df61270 */
[----:B------:R3:W-:Y:S01]  /*317e0*/  @P2 STG.E desc[UR60][R232.64], R21 ;  /* 0x00000015e8002986 */ /* 0x0007e2000c10193c */
[----:B------:R-:W-:Y:S01]  /*317f0*/  VIADD R0, R7, 0x18 ;  /* 0x0000001807007836 */ /* 0x000fe20000000000 */
[----:B------:R-:W-:Y:S01]  /*31800*/  ISETP.LT.AND P2, PT, R11, UR6, !P5 ;  /* 0x000000060b007c0c */ /* 0x000fe2000ef41270 */
[C---:B-1----:R-:W-:Y:S01]  /*31810*/  IMAD.WIDE R14, R3.reuse, 0x4, R4 ;  /* 0x00000004030e7825 */ /* 0x042fe200078e0204 */
[----:B------:R-:W-:Y:S01]  /*31820*/  ULDC UR4, c[0x0][0x22c] ;  /* 0x00008b0000047ab9 */ /* 0x000fe20000000800 */
[C---:B------:R-:W-:Y:S01]  /*31830*/  IADD3 R13, R3.reuse, UR24, RZ ;  /* 0x00000018030d7c10 */ /* 0x040fe2000fffe0ff */
[----:B------:R-:W-:Y:S01]  /*31840*/  ULDC UR6, c[0x0][0x228] ;  /* 0x00008a0000067ab9 */ /* 0x000fe20000000800 */
[----:B--2---:R-:W-:Y:S01]  /*31850*/  IMAD.WIDE R16, R3, 0x4, R8 ;  /* 0x0000000403107825 */ /* 0x004fe200078e0208 */
[----:B------:R1:W-:Y:S01]  /*31860*/  @P0 STG.E desc[UR60][R14.64], R242 ;  /* 0x000000f20e000986 */ /* 0x0003e2000c10193c */
[----:B------:R-:W-:Y:S01]  /*31870*/  ISETP.GE.AND P0, PT, R0, UR4, PT ;  /* 0x0000000400007c0c */ /* 0x000fe2000bf06270 */
[----:B------:R-:W-:Y:S01]  /*31880*/  ULDC UR4, c[0x0][0x228] ;  /* 0x00008a0000047ab9 */ /* 0x000fe20000000800 */
[----:B------:R-:W-:Y:S01]  /*31890*/  VIADD R0, R7, 0x19 ;  /* 0x0000001907007836 */ /* 0x000fe20000000000 */
[----:B------:R-:W-:Y:S01]  /*318a0*/  ISETP.LT.AND P5, PT, R12, UR4, !P5 ;  /* 0x000000040c007c0c */ /* 0x000fe2000efa1270 */
[----:B---3--:R-:W-:Y:S01]  /*318b0*/  IMAD.WIDE R20, R13, 0x4, R4 ;  /* 0x000000040d147825 */ /* 0x008fe200078e0204 */
[----:B------:R-:W-:Y:S01]  /*318c0*/  ULDC UR4, c[0x0][0x22c] ;  /* 0x00008b0000047ab9 */ /* 0x000fe20000000800 */
[----:B------:R2:W-:Y:S01]  /*318d0*/  @P3 STG.E desc[UR60][R16.64], R18 ;  /* 0x0000001210003986 */ /* 0x0005e2000c10193c */
[----:B------:R-:W-:Y:S01]  /*318e0*/  ISETP.GE.AND P3, PT, R0, UR4, PT ;  /* 0x0000000400007c0c */ /* 0x000fe2000bf66270 */
[----:B------:R-:W-:-:S02]  /*318f0*/  ULDC UR4, c[0x0][0x228] ;  /* 0x00008a0000047ab9 */ /* 0x000fc40000000800 */
[----:B------:R3:W-:Y:S01]  /*31900*/  @P2 STG.E desc[UR60][R20.64], R26 ;  /* 0x0000001a14002986 */ /* 0x0007e2000c10193c */
[----:B------:R-:W-:Y:S01]  /*31910*/  ISETP.LT.AND P2, PT, R11, UR4, !P6 ;  /* 0x000000040b007c0c */ /* 0x000fe2000f741270 */
[----:B-1----:R-:W-:Y:S01]  /*31920*/  IMAD.WIDE R14, R13, 0x4, R8 ;  /* 0x000000040d0e7825 */ /* 0x002fe200078e0208 */
[----:B------:R-:W-:-:S03]  /*31930*/  ULDC UR4, c[0x0][0x228] ;  /* 0x00008a0000047ab9 */ /* 0x000fc60000000800 */
[----:B------:R-:W-:Y:S01]  /*31940*/  VIADD R13, R13, UR24 ;  /* 0x000000180d0d7c36 */ /* 0x000fe20008000000 */
[----:B------:R-:W-:Y:S01]  /*31950*/  ISETP.LT.AND P6, PT, R12, UR4, !P6 ;  /* 0x000000040c007c0c */ /* 0x000fe2000f7c1270 */
[----:B------:R-:W-:Y:S01]  /*31960*/  ULDC UR4, c[0x0][0x228] ;  /* 0x00008a0000047ab9 */ /* 0x000fe20000000800 */
[----:B------:R1:W-:Y:S01]  /*31970*/  @P5 STG.E desc[UR60][R14.64], R22 ;  /* 0x000000160e005986 */ /* 0x0003e2000c10193c */
[----:B--2---:R-:W-:Y:S01]  /*31980*/  IMAD.WIDE R16, R13, 0x4, R4 ;  /* 0x000000040d107825 */ /* 0x004fe200078e0204 */
[----:B------:R-:W-:Y:S01]  /*31990*/  ISETP.LT.AND P5, PT, R11, UR4, !P4 ;  /* 0x000000040b007c0c */ /* 0x000fe2000e7a1270 */
[----:B------:R-:W-:Y:S01]  /*319a0*/  ULDC UR4, c[0x0][0x22c] ;  /* 0x00008b0000047ab9 */ /* 0x000fe20000000800 */
[----:B------:R-:W-:Y:S01]  /*319b0*/  IADD3 R0, R7, 0x1a, RZ ;  /* 0x0000001a07007810 */ /* 0x000fe20007ffe0ff */
[C---:B------:R-:W-:Y:S01]  /*319c0*/  VIADD R3, R13.reuse, UR24 ;  /* 0x000000180d037c36 */ /* 0x040fe20008000000 */
[----:B------:R2:W-:Y:S02]  /*319d0*/  @P2 STG.E desc[UR60][R16.64], R243 ;  /* 0x000000f310002986 */ /* 0x0005e4000c10193c */
[----:B------:R-:W-:Y:S01]  /*319e0*/  ISETP.GE.AND P2, PT, R0, UR4, PT ;  /* 0x0000000400007c0c */ /* 0x000fe2000bf46270 */
[----:B------:R-:W-:Y:S01]  /*319f0*/  ULDC UR4, c[0x0][0x228] ;  /* 0x00008a0000047ab9 */ /* 0x000fe20000000800 */
[----:B---3--:R-:W-:Y:S01]  /*31a00*/  IMAD.WIDE R20, R13, 0x4, R8 ;  /* 0x000000040d147825 */ /* 0x008fe200078e0208 */
[----:B------:R-:W-:Y:S01]  /*31a10*/  ISETP.LT.AND P4, PT, R12, UR4, !P4 ;  /* 0x000000040c007c0c */ /* 0x000fe2000e781270 */
[----:B------:R-:W-:-:S02]  /*31a20*/  ULDC UR4, c[0x0][0x228] ;  /* 0x00008a0000047ab9 */ /* 0x000fc40000000800 */
[----:B------:R-:W-:Y:S01]  /*31a30*/  IMAD.WIDE R24, R3, 0x4, R4 ;  /* 0x0000000403187825 */ /* 0x000fe200078e0204 */
[----:B------:R3:W-:Y:S04]  /*31a40*/  @P6 STG.E desc[UR60][R20.64], R19 ;  /* 0x0000001314006986 */ /* 0x0007e8000c10193c */
[----:B------:R-:W-:Y:S01]  /*31a50*/  @P5 STG.E desc[UR60][R24.64], R27 ;  /* 0x0000001b18005986 */ /* 0x000fe2000c10193c */
[----:B------:R-:W-:Y:S01]  /*31a60*/  ISETP.LT.AND P5, PT, R11, UR4, !P0 ;  /* 0x000000040b007c0c */ /* 0x000fe2000c7a1270 */
[C---:B-1----:R-:W-:Y:S01]  /*31a70*/  IMAD.WIDE R14, R3.reuse, 0x4, R8 ;  /* 0x00000004030e7825 */ /* 0x042fe200078e0208 */
[----:B------:R-:W-:Y:S01]  /*31a80*/  IADD3 R13, R3, UR24, RZ ;  /* 0x00000018030d7c10 */ /* 0x000fe2000fffe0ff */
[----:B------:R-:W-:Y:S01]  /*31a90*/  ULDC UR4, c[0x0][0x22c] ;  /* 0x00008b0000047ab9 */ /* 0x000fe20000000800 */
[----:B------:R-:W-:Y:S01]  /*31aa0*/  ISETP.LT.AND P0, PT, R12, UR6, !P0 ;  /* 0x000000060c007c0c */ /* 0x000fe2000c701270 */
[----:B------:R-:W-:Y:S01]  /*31ab0*/  VIADD R0, R7, 0x1b ;  /* 0x0000001b07007836 */ /* 0x000fe20000000000 */
[----:B------:R1:W-:Y:S01]  /*31ac0*/  @P4 STG.E desc[UR60][R14.64], R23 ;  /* 0x000000170e004986 */ /* 0x0003e2000c10193c */
[----:B--2---:R-:W-:Y:S01]  /*31ad0*/  IMAD.WIDE R16, R13, 0x4, R4 ;  /* 0x000000040d107825 */ /* 0x004fe200078e0204 */
[----:B------:R-:W-:Y:S01]  /*31ae0*/  ISETP.LT.AND P6, PT, R11, UR8, !P3 ;  /* 0x000000080b007c0c */ /* 0x000fe2000dfc1270 */
[----:B------:R-:W-:Y:S01]  /*31af0*/  ULDC UR6, c[0x0][0x228] ;  /* 0x00008a0000067ab9 */ /* 0x000fe20000000800 */
[----:B------:R-:W-:Y:S01]  /*31b00*/  ISETP.GE.AND P4, PT, R0, UR4, PT ;  /* 0x0000000400007c0c */ /* 0x000fe2000bf86270 */
[----:B------:R-:W-:Y:S01]  /*31b10*/  VIADD R0, R7, 0x1c ;  /* 0x0000001c07007836 */ /* 0x000fe20000000000 */
[----:B------:R-:W-:Y:S01]  /*31b20*/  ULDC UR4, c[0x0][0x22c] ;  /* 0x00008b0000047ab9 */ /* 0x000fe20000000800 */
[C---:B---3--:R-:W-:Y:S01]  /*31b30*/  IMAD.WIDE R18, R13.reuse, 0x4, R8 ;  /* 0x000000040d127825 */ /* 0x048fe200078e0208 */
[----:B------:R-:W-:Y:S01]  /*31b40*/  ISETP.LT.AND P3, PT, R12, UR6, !P3 ;  /* 0x000000060c007c0c */ /* 0x000fe2000df61270 */
[----:B------:R2:W-:Y:S01]  /*31b50*/  @P5 STG.E desc[UR60][R16.64], R88 ;  /* 0x0000005810005986 */ /* 0x0005e2000c10193c */
[----:B------:R-:W-:Y:S01]  /*31b60*/  ISETP.GE.AND P5, PT, R0, UR4, PT ;  /* 0x0000000400007c0c */ /* 0x000fe2000bfa6270 */
[----:B------:R-:W-:Y:S01]  /*31b70*/  VIADD R3, R13, UR24 ;  /* 0x000000180d037c36 */ /* 0x000fe20008000000 */
[----:B------:R-:W-:Y:S01]  /*31b80*/  ULDC UR4, c[0x0][0x228] ;  /* 0x00008a0000047ab9 */ /* 0x000fe20000000800 */
[----:B------:R3:W-:Y:S01]  /*31b90*/  @P0 STG.E desc[UR60][R18.64], R28 ;  /* 0x0000001c12000986 */ /* 0x0007e2000c10193c */
[----:B------:R-:W-:Y:S01]  /*31ba0*/  ISETP.LT.AND P0, PT, R11, UR4, !P2 ;  /* 0x000000040b007c0c */ /* 0x000fe2000d701270 */
[C---:B------:R-:W-:Y:S01]  /*31bb0*/  IMAD.WIDE R20, R3.reuse, 0x4, R4 ;  /* 0x0000000403147825 */ /* 0x040fe200078e0204 */
[----:B------:R-:W-:Y:S01]  /*31bc0*/  ULDC UR6, c[0x0][0x228] ;  /* 0x00008a0000067ab9 */ /* 0x000fe20000000800 */
[----:B------:R-:W-:Y:S01]  /*31bd0*/  ULDC UR8, c[0x0][0x228] ;  /* 0x00008a0000087ab9 */ /* 0x000fe20000000800 */
[----:B------:R-:W4:Y:S01]  /*31be0*/  LDS.128 R24, [R2] ;  /* 0x0000000002187984 */ /* 0x000f220000000c00 */
[----:B-1----:R-:W-:Y:S01]  /*31bf0*/  IMAD.WIDE R14, R3, 0x4, R8 ;  /* 0x00000004030e7825 */ /* 0x002fe200078e0208 */
[----:B------:R-:W-:Y:S01]  /*31c00*/  IADD3 R0, R7, 0x1d, RZ ;  /* 0x0000001d07007810 */ /* 0x000fe20007ffe0ff */
[----:B------:R-:W-:Y:S01]  /*31c10*/  ULDC UR4, c[0x0][0x22c] ;  /* 0x00008b0000047ab9 */ /* 0x000fe20000000800 */
[----:B------:R1:W-:Y:S01]  /*31c20*/  @P6 STG.E desc[UR60][R20.64], R36 ;  /* 0x0000002414006986 */ /* 0x0003e2000c10193c */
[----:B------:R-:W-:Y:S01]  /*31c30*/  VIADD R3, R3, UR24 ;  /* 0x0000001803037c36 */ /* 0x000fe20008000000 */
[----:B------:R-:W-:Y:S01]  /*31c40*/  ISETP.LT.AND P2, PT, R12, UR6, !P2 ;  /* 0x000000060c007c0c */ /* 0x000fe2000d741270 */
[----:B------:R-:W-:Y:S01]  /*31c50*/  ULDC UR6, c[0x0][0x228] ;  /* 0x00008a0000067ab9 */ /* 0x000fe20000000800 */
[----:B------:R-:W-:Y:S01]  /*31c60*/  ISETP.LT.AND P6, PT, R11, UR8, !P4 ;  /* 0x000000080b007c0c */ /* 0x000fe2000e7c1270 */
[----:B------:R1:W-:Y:S01]  /*31c70*/  @P3 STG.E desc[UR60][R14.64], R32 ;  /* 0x000000200e003986 */ /* 0x0003e2000c10193c */
[----:B--2---:R-:W-:Y:S01]  /*31c80*/  IMAD.WIDE R16, R3, 0x4, R4 ;  /* 0x0000000403107825 */ /* 0x004fe200078e0204 */
[----:B------:R-:W-:Y:S01]  /*31c90*/  ISETP.GE.AND P3, PT, R0, UR4, PT ;  /* 0x0000000400007c0c */ /* 0x000fe2000bf66270 */
[----:B------:R-:W-:Y:S01]  /*31ca0*/  ULDC UR4, c[0x0][0x22c] ;  /* 0x00008b0000047ab9 */ /* 0x000fe20000000800 */
[----:B------:R-:W-:Y:S01]  /*31cb0*/  IADD3 R0, R7, 0x1e, RZ ;  /* 0x0000001e07007810 */ /* 0x000fe20007ffe0ff */
[C---:B------:R-:W-:Y:S01]  /*31cc0*/  VIADD R13, R3.reuse, UR24 ;  /* 0x00000018030d7c36 */ /* 0x040fe20008000000 */
[----:B------:R2:W-:Y:S01]  /*31cd0*/  @P0 STG.E desc[UR60][R16.64], R89 ;  /* 0x0000005910000986 */ /* 0x0005e2000c10193c */
[----:B---3--:R-:W-:Y:S01]  /*31ce0*/  IMAD.WIDE R18, R3, 0x4, R8 ;  /* 0x0000000403127825 */ /* 0x008fe200078e0208 */
[----:B------:R-:W-:Y:S01]  /*31cf0*/  ISETP.GE.AND P0, PT, R0, UR4, PT ;  /* 0x0000000400007c0c */ /* 0x000fe2000bf06270 */
[----:B------:R-:W-:Y:S01]  /*31d00*/  ULDC UR4, c[0x0][0x228] ;  /* 0x00008a0000047ab9 */ /* 0x000fe20000000800 */
[----:B------:R-:W-:Y:S01]  /*31d10*/  ULDC UR8, c[0x0][0x228] ;  /* 0x00008a0000087ab9 */ /* 0x000fe20000000800 */
[----:B-1----:R-:W-:Y:S01]  /*31d20*/  IMAD.WIDE R20, R13, 0x4, R4 ;  /* 0x000000040d147825 */ /* 0x002fe200078e0204 */
[----:B------:R-:W-:Y:S01]  /*31d30*/  ISETP.LT.AND P4, PT, R12, UR4, !P4 ;  /* 0x000000040c007c0c */ /* 0x000fe2000e781270 */
[----:B------:R1:W-:Y:S01]  /*31d40*/  @P2 STG.E desc[UR60][R18.64], R29 ;  /* 0x0000001d12002986 */ /* 0x0003e2000c10193c */
[----:B------:R-:W-:Y:S01]  /*31d50*/  ULDC UR4, c[0x0][0x228] ;  /* 0x00008a0000047ab9 */ /* 0x000fe20000000800 */
[----:B------:R-:W-:-:S02]  /*31d60*/  VIADD R0, R7, 0x1f ;  /* 0x0000001f07007836 */ /* 0x000fc40000000000 */
[----:B------:R-:W-:Y:S01]  /*31d70*/  @P6 STG.E desc[UR60][R20.64], R37 ;  /* 0x0000002514006986 */ /* 0x000fe2000c10193c */
[----:B------:R-:W-:Y:S01]  /*31d80*/  ISETP.LT.AND P6, PT, R11, UR4, !P5 ;  /* 0x000000040b007c0c */ /* 0x000fe2000efc1270 */
[----:B------:R-:W-:Y:S01]  /*31d90*/  ULDC UR4, c[0x0][0x22c] ;  /* 0x00008b0000047ab9 */ /* 0x000fe20000000800 */
[C---:B------:R-:W-:Y:S01]  /*31da0*/  VIADD R3, R13.reuse, UR24 ;  /* 0x000000180d037c36 */ /* 0x040fe20008000000 */
[----:B------:R-:W-:Y:S01]  /*31db0*/  ISETP.LT.AND P5, PT, R12, UR6, !P5 ;  /* 0x000000060c007c0c */ /* 0x000fe2000efa1270 */
[----:B------:R-:W-:Y:S01]  /*31dc0*/  IMAD.WIDE R14, R13, 0x4, R8 ;  /* 0x000000040d0e7825 */ /* 0x000fe200078e0208 */
[----:B------:R-:W-:Y:S01]  /*31dd0*/  ISETP.GE.AND P2, PT, R0, UR4, PT ;  /* 0x0000000400007c0c */ /* 0x000fe2000bf46270 */
[----:B------:R-:W-:Y:S01]  /*31de0*/  ULDC UR4, c[0x0][0x22c] ;  /* 0x00008b0000047ab9 */ /* 0x000fe20000000800 */
[----:B------:R-:W-:Y:S01]  /*31df0*/  IADD3 R0, R7, 0x20, RZ ;  /* 0x0000002007007810 */ /* 0x000fe20007ffe0ff */
[C---:B--2---:R-:W-:Y:S01]  /*31e00*/  IMAD.WIDE R16, R3.reuse, 0x4, R4 ;  /* 0x0000000403107825 */ /* 0x044fe200078e0204 */
[----:B------:R2:W-:Y:S01]  /*31e10*/  @P4 STG.E desc[UR60][R14.64], R33 ;  /* 0x000000210e004986 */ /* 0x0005e2000c10193c */
[----:B------:R-:W-:Y:S01]  /*31e20*/  ULDC UR6, c[0x0][0x228] ;  /* 0x00008a0000067ab9 */ /* 0x000fe20000000800 */
[----:B------:R-:W-:Y:S01]  /*31e30*/  ISETP.GE.AND P4, PT, R0, UR4, PT ;  /* 0x0000000400007c0c */ /* 0x000fe2000bf86270 */
[----:B------:R-:W-:Y:S01]  /*31e40*/  ULDC UR4, c[0x0][0x228] ;  /* 0x00008a0000047ab9 */ /* 0x000fe20000000800 */
[----:B------:R3:W-:Y:S01]  /*31e50*/  @P6 STG.E desc[UR60][R16.64], R90 ;  /* 0x0000005a10006986 */ /* 0x0007e2000c10193c */
[----:B-1----:R-:W-:Y:S01]  /*31e60*/  IMAD.WIDE R18, R3, 0x4, R8 ;  /* 0x0000000403127825 */ /* 0x002fe200078e0208 */
[----:B------:R-:W-:Y:S01]  /*31e70*/  ISETP.LT.AND P6, PT, R11, UR4, !P3 ;  /* 0x000000040b007c0c */ /* 0x000fe2000dfc1270 */
[----:B------:R-:W-:Y:S01]  /*31e80*/  ULDC UR4, c[0x0][0x228] ;  /* 0x00008a0000047ab9 */ /* 0x000fe20000000800 */
[----:B------:R-:W-:Y:S01]  /*31e90*/  ISETP.LT.AND P3, PT, R12, UR6, !P3 ;  /* 0x000000060c007c0c */ /* 0x000fe2000df61270 */
[----:B------:R-:W-:Y:S01]  /*31ea0*/  VIADD R3, R3, UR24 ;  /* 0x0000001803037c36 */ /* 0x000fe20008000000 */
[----:B------:R1:W-:Y:S01]  /*31eb0*/  @P5 STG.E desc[UR60][R18.64], R30 ;  /* 0x0000001e12005986 */ /* 0x0003e2000c10193c */
[----:B------:R-:W-:Y:S01]  /*31ec0*/  ISETP.LT.AND P5, PT, R11, UR4, !P0 ;  /* 0x000000040b007c0c */ /* 0x000fe2000c7a1270 */
[----:B------:R-:W-:Y:S01]  /*31ed0*/  VIADD R0, R7, 0x21 ;  /* 0x0000002107007836 */ /* 0x000fe20000000000 */
[----:B------:R-:W-:Y:S01]  /*31ee0*/  ULDC UR6, c[0x0][0x228] ;  /* 0x00008a0000067ab9 */ /* 0x000fe20000000800 */
[----:B--2---:R-:W-:Y:S01]  /*31ef0*/  IMAD.WIDE R14, R3, 0x4, R4 ;  /* 0x00000004030e7825 */ /* 0x004fe200078e0204 */
[----:B------:R-:W-:-:S03]  /*31f00*/  ULDC UR4, c[0x0][0x22c] ;  /* 0x00008b0000047ab9 */ /* 0x000fc60000000800 */
[C---:B---3--:R-:W-:Y:S01]  /*31f10*/  IMAD.WIDE R16, R3.reuse, 0x4, R8 ;  /* 0x0000000403107825 */ /* 0x048fe200078e0208 */
[----:B------:R-:W-:Y:S01]  /*31f20*/  IADD3 R3, R3, UR24, RZ ;  /* 0x0000001803037c10 */ /* 0x000fe2000fffe0ff */
[----:B------:R2:W-:Y:S01]  /*31f30*/  @P6 STG.E desc[UR60][R14.64], R38 ;  /* 0x000000260e006986 */ /* 0x0005e2000c10193c */
[----:B------:R-:W-:Y:S01]  /*31f40*/  ISETP.LT.AND P0, PT, R12, UR6, !P0 ;  /* 0x000000060c007c0c */ /* 0x000fe2000c701270 */
[----:B------:R-:W-:Y:S01]  /*31f50*/  ULDC UR6, c[0x0][0x228] ;  /* 0x00008a0000067ab9 */ /* 0x000fe20000000800 */
[----:B------:R-:W-:Y:S01]  /*31f60*/  ISETP.GE.AND P6, PT, R0, UR4, PT ;  /* 0x0000000400007c0c */ /* 0x000fe2000bfc6270 */
[----:B-1----:R-:W-:Y:S01]  /*31f70*/  IMAD.WIDE R18, R3, 0x4, R4 ;  /* 0x0000000403127825 */ /* 0x002fe200078e0204 */
[----:B------:R-:W-:Y:S01]  /*31f80*/  ULDC UR4, c[0x0][0x228] ;  /* 0x00008a0000047ab9 */ /* 0x000fe20000000800 */
[----:B------:R1:W-:Y:S02]  /*31f90*/  @P3 STG.E desc[UR60][R16.64], R34 ;  /* 0x0000002210003986 */ /* 0x0003e4000c10193c */
[----:B------:R-:W-:Y:S01]  /*31fa0*/  VIADD R0, R7, 0x22 ;  /* 0x0000002207007836 */ /* 0x000fe20000000000 */
[----:B------:R-:W-:Y:S01]  /*31fb0*/  ISETP.LT.AND P3, PT, R11, UR4, !P2 ;  /* 0x000000040b007c0c */ /* 0x000fe2000d761270 */
[----:B------:R-:W-:Y:S01]  /*31fc0*/  ULDC UR4, c[0x0][0x22c] ;  /* 0x00008b0000047ab9 */ /* 0x000fe20000000800 */
[----:B------:R3:W-:Y:S01]  /*31fd0*/  @P5 STG.E desc[UR60][R18.64], R91 ;  /* 0x0000005b12005986 */ /* 0x0007e2000c10193c */
[----:B------:R-:W-:Y:S01]  /*31fe0*/  IMAD.WIDE R20, R3, 0x4, R8 ;  /* 0x0000000403147825 */ /* 0x000fe200078e0208 */
[----:B------:R-:W-:Y:S01]  /*31ff0*/  ISETP.GE.AND P5, PT, R0, UR4, PT ;  /* 0x0000000400007c0c */ /* 0x000fe2000bfa6270 */
[----:B------:R-:W-:-:S02]  /*32000*/  ULDC UR4, c[0x0][0x228] ;  /* 0x00008a0000047ab9 */ /* 0x000fc40000000800 */
[----:B------:R-:W-:Y:S01]  /*32010*/  VIADD R3, R3, UR24 ;  /* 0x0000001803037c36 */ /* 0x000fe20008000000 */
[----:B------:R-:W-:Y:S01]  /*32020*/  ISETP.LT.AND P2, PT, R12, UR4, !P2 ;  /* 0x000000040c007c0c */ /* 0x000fe2000d741270 */
[----:B------:R-:W-:Y:S01]  /*32030*/  @P0 STG.E desc[UR60][R20.64], R31 ;  /* 0x0000001f14000986 */ /* 0x000fe2000c10193c */
[----:B------:R-:W-:Y:S01]  /*32040*/  ISETP.LT.AND P0, PT, R11, UR6, !P4 ;  /* 0x000000060b007c0c */ /* 0x000fe2000e701270 */
[----:B--2---:R-:W-:Y:S01]  /*32050*/  IMAD.WIDE R14, R3, 0x4, R4 ;  /* 0x00000004030e7825 */ /* 0x004fe200078e0204 */
[----:B------:R-:W-:Y:S01]  /*32060*/  IADD3 R0, R7, 0x23, RZ ;  /* 0x0000002307007810 */ /* 0x000fe20007ffe0ff */
[----:B------:R-:W-:Y:S01]  /*32070*/  ULDC UR4, c[0x0][0x22c] ;  /* 0x00008b0000047ab9 */ /* 0x000fe20000000800 */
[----:B------:R-:W-:Y:S01]  /*32080*/  ULDC UR6, c[0x0][0x228] ;  /* 0x00008a0000067ab9 */ /* 0x000fe20000000800 */
[C---:B------:R-:W-:Y:S01]  /*32090*/  VIADD R13, R3.reuse, UR24 ;  /* 0x00000018030d7c36 */ /* 0x040fe20008000000 */
[----:B------:R2:W-:Y:S01]  /*320a0*/  @P3 STG.E desc[UR60][R14.64], R39 ;  /* 0x000000270e003986 */ /* 0x0005e2000c10193c */
[----:B------:R-:W-:Y:S01]  /*320b0*/  ISETP.GE.AND P3, PT, R0, UR4, PT ;  /* 0x0000000400007c0c */ /* 0x000fe2000bf66270 */
[----:B-1----:R-:W-:Y:S01]  /*320c0*/  IMAD.WIDE R16, R3, 0x4, R8 ;  /* 0x0000000403107825 */ /* 0x002fe200078e0208 */
[----:B------:R-:W-:-:S03]  /*320d0*/  ULDC UR4, c[0x0][0x228] ;  /* 0x00008a0000047ab9 */ /* 0x000fc60000000800 */
[----:B------:R-:W-:Y:S01]  /*320e0*/  VIADD R0, R7, 0x24 ;  /* 0x0000002407007836 */ /* 0x000fe20000000000 */
[----:B------:R-:W-:Y:S01]  /*320f0*/  ISETP.LT.AND P4, PT, R12, UR4, !P4 ;  /* 0x000000040c007c0c */ /* 0x000fe2000e781270 */
[----:B---3--:R-:W-:Y:S01]  /*32100*/  IMAD.WIDE R18, R13, 0x4, R4 ;  /* 0x000000040d127825 */ /* 0x008fe200078e0204 */
[----:B------:R-:W-:Y:S01]  /*32110*/  ULDC UR4, c[0x0][0x22c] ;  /* 0x00008b0000047ab9 */ /* 0x000fe20000000800 */
[----:B------:R1:W-:Y:S01]  /*32120*/  @P2 STG.E desc[UR60][R16.64], R35 ;  /* 0x0000002310002986 */ /* 0x0003e2000c10193c */
[----:B------:R-:W-:Y:S01]  /*32130*/  ISETP.GE.AND P2, PT, R0, UR4, PT ;  /* 0x0000000400007c0c */ /* 0x000fe2000bf46270 */
[----:B------:R-:W-:Y:S02]  /*32140*/  ULDC UR4, c[0x0][0x228] ;  /* 0x00008a0000047ab9 */ /* 0x000fe40000000800 */
[----:B------:R3:W-:Y:S01]  /*32150*/  @P0 STG.E desc[UR60][R18.64], R100 ;  /* 0x0000006412000986 */ /* 0x0007e2000c10193c */
[----:B------:R-:W-:Y:S01]  /*32160*/  ISETP.LT.AND P0, PT, R11, UR4, !P6 ;  /* 0x000000040b007c0c */ /* 0x000fe2000f701270 */
[C---:B--2---:R-:W-:Y:S01]  /*32170*/  IMAD.WIDE R14, R13.reuse, 0x4, R8 ;  /* 0x000000040d0e7825 */ /* 0x044fe200078e0208 */
[----:B------:R-:W-:Y:S01]  /*32180*/  ULDC UR4, c[0x0][0x228] ;  /* 0x00008a0000047ab9 */ /* 0x000fe20000000800 */
[----:B------:R-:W-:-:S02]  /*32190*/  IADD3 R13, R13, UR24, RZ ;  /* 0x000000180d0d7c10 */ /* 0x000fc4000fffe0ff */
[----:B------:R-:W-:Y:S01]  /*321a0*/  ISETP.LT.AND P6, PT, R12, UR4, !P6 ;  /* 0x000000040c007c0c */ /* 0x000fe2000f7c1270 */
[----:B------:R-:W-:Y:S01]  /*321b0*/  ULDC UR4, c[0x0][0x228] ;  /* 0x00008a0000047ab9 */ /* 0x000fe20000000800 */
[----:B------:R2:W-:Y:S01]  /*321c0*/  @P4 STG.E desc[UR60][R14.64], R92 ;  /* 0x0000005c0e004986 */ /* 0x0005e2000c10193c */
[----:B------:R-:W-:Y:S01]  /*321d0*/  ISETP.LT.AND P4, PT, R11, UR4, !P5 ;  /* 0x000000040b007c0c */ /* 0x000fe2000ef81270 */
[----:B-1----:R-:W-:Y:S01]  /*321e0*/  IMAD.WIDE R16, R13, 0x4, R4 ;  /* 0x000000040d107825 */ /* 0x002fe200078e0204 */
[----:B------:R-:W-:-:S03]  /*321f0*/  ULDC UR4, c[0x0][0x22c] ;  /* 0x00008b0000047ab9 */ /* 0x000fc60000000800 */
[----:B------:R-:W-:Y:S01]  /*32200*/  VIADD R0, R7, 0x25 ;  /* 0x0000002507007836 */ /* 0x000fe20000000000 */
[----:B------:R1:W-:Y:S01]  /*32210*/  @P0 STG.E desc[UR60][R16.64], R40 ;  /* 0x0000002810000986 */ /* 0x0003e2000c10193c */
[C---:B------:R-:W-:Y:S02]  /*32220*/  VIADD R3, R13.reuse, UR24 ;  /* 0x000000180d037c36 */ /* 0x040fe40008000000 */
[----:B---3--:R-:W-:Y:S01]  /*32230*/  IMAD.WIDE R18, R13, 0x4, R8 ;  /* 0x000000040d127825 */ /* 0x008fe200078e0208 */
[----:B------:R-:W-:Y:S01]  /*32240*/  ISETP.GE.AND P0, PT, R0, UR4, PT ;  /* 0x0000000400007c0c */ /* 0x000fe2000bf06270 */
[----:B------:R-:W-:Y:S02]  /*32250*/  ULDC UR4, c[0x0][0x228] ;  /* 0x00008a0000047ab9 */ /* 0x000fe40000000800 */
[----:B------:R-:W-:Y:S01]  /*32260*/  IMAD.WIDE R20, R3, 0x4, R4 ;  /* 0x0000000403147825 */ /* 0x000fe200078e0204 */
[----:B------:R-:W-:Y:S01]  /*32270*/  ISETP.LT.AND P5, PT, R12, UR4, !P5 ;  /* 0x000000040c007c0c */ /* 0x000fe2000efa1270 */
[----:B------:R3:W-:Y:S01]  /*32280*/  @P6 STG.E desc[UR60][R18.64], R96 ;  /* 0x0000006012006986 */ /* 0x0007e2000c10193c */
[----:B------:R-:W-:-:S03]  /*32290*/  ULDC UR4, c[0x0][0x228] ;  /* 0x00008a0000047ab9 */ /* 0x000fc60000000800 */
[----:B------:R4:W-:Y:S01]  /*322a0*/  @P4 STG.E desc[UR60][R20.64], R101 ;  /* 0x0000006514004986 */ /* 0x0009e2000c10193c */
[----:B------:R-:W-:Y:S01]  /*322b0*/  ISETP.LT.AND P4, PT, R11, UR4, !P3 ;  /* 0x000000040b007c0c */ /* 0x000fe2000df81270 */
[----:B--2---:R-:W-:Y:S01]  /*322c0*/  IMAD.WIDE R14, R3, 0x4, R8 ;  /* 0x00000004030e7825 */ /* 0x004fe200078e0208 */
[----:B------:R-:W-:Y:S01]  /*322d0*/  ISETP.LT.AND P3, PT, R12, UR6, !P3 ;  /* 0x000000060c007c0c */ /* 0x000fe2000df61270 */
[----:B------:R-:W-:Y:S01]  /*322e0*/  ULDC UR4, c[0x0][0x22c] ;  /* 0x00008b0000047ab9 */ /* 0x000fe20000000800 */
[----:B------:R-:W-:Y:S01]  /*322f0*/  IADD3 R0, R7, 0x26, RZ ;  /* 0x0000002607007810 */ /* 0x000fe20007ffe0ff */
[----:B------:R-:W-:Y:S01]  /*32300*/  VIADD R13, R3, UR24 ;  /* 0x00000018030d7c36 */ /* 0x000fe20008000000 */
[----:B------:R-:W-:Y:S01]  /*32310*/  ISETP.LT.AND P6, PT, R11, UR8, !P2 ;  /* 0x000000080b007c0c */ /* 0x000fe2000d7c1270 */
[----:B------:R2:W-:Y:S01]  /*32320*/  @P5 STG.E desc[UR60][R14.64], R93 ;  /* 0x0000005d0e005986 */ /* 0x0005e2000c10193c */
[----:B------:R-:W-:Y:S01]  /*32330*/  ISETP.GE.AND P5, PT, R0, UR4, PT ;  /* 0x0000000400007c0c */ /* 0x000fe2000bfa6270 */
[----:B-1----:R-:W-:Y:S01]  /*32340*/  IMAD.WIDE R16, R13, 0x4, R4 ;  /* 0x000000040d107825 */ /* 0x002fe200078e0204 */
[----:B------:R-:W-:Y:S01]  /*32350*/  ULDC UR6, c[0x0][0x228] ;  /* 0x00008a0000067ab9 */ /* 0x000fe20000000800 */
[----:B------:R-:W-:Y:S01]  /*32360*/  IADD3 R0, R7, 0x27, RZ ;  /* 0x0000002707007810 */ /* 0x000fe20007ffe0ff */
        /* <DEDUP_REMOVED lines=9> */
[----:B----4-:R-:W-:Y:S01]  /*32400*/  IMAD.WIDE R20, R3, 0x4, R4 ;  /* 0x0000000403147825 */ /* 0x010fe200078e0204 */
[----:B------:R-:W-:Y:S01]  /*32410*/  ULDC UR6, c[0x0][0x228] ;  /* 0x00008a0000067ab9 */ /* 0x000fe20000000800 */
[----:B------:R-:W-:-:S02]  /*32420*/  ULDC UR8, c[0x0][0x228] ;  /* 0x00008a0000087ab9 */ /* 0x000fc40000000800 */
[----:B--2---:R-:W-:Y:S01]  /*32430*/  IMAD.WIDE R14, R3, 0x4, R8 ;  /* 0x00000004030e7825 */ /* 0x004fe200078e0208 */
[----:B------:R2:W-:Y:S01]  /*32440*/  @P6 STG.E desc[UR60][R20.64], R102 ;  /* 0x0000006614006986 */ /* 0x0005e2000c10193c */
[----:B------:R-:W-:Y:S01]  /*32450*/  ISETP.LT.AND P0, PT, R12, UR6, !P0 ;  /* 0x000000060c007c0c */ /* 0x000fe2000c701270 */
[----:B------:R-:W-:Y:S01]  /*32460*/  ULDC UR4, c[0x0][0x22c] ;  /* 0x00008b0000047ab9 */ /* 0x000fe20000000800 */
[----:B------:R-:W-:Y:S02]  /*32470*/  VIADD R0, R7, 0x28 ;  /* 0x0000002807007836 */ /* 0x000fe40000000000 */
[----:B------:R-:W-:Y:S01]  /*32480*/  VIADD R3, R3, UR24 ;  /* 0x0000001803037c36 */ /* 0x000fe20008000000 */
[----:B------:R-:W-:Y:S01]  /*32490*/  ISETP.LT.AND P6, PT, R11, UR8, !P5 ;  /* 0x000000080b007c0c */ /* 0x000fe2000efc1270 */
[----:B------:R4:W-:Y:S01]  /*324a0*/  @P2 STG.E desc[UR60][R14.64], R94 ;  /* 0x0000005e0e002986 */ /* 0x0009e2000c10193c */
[----:B------:R-:W-:Y:S01]  /*324b0*/  ISETP.GE.AND P2, PT, R0, UR4, PT ;  /* 0x0000000400007c0c */ /* 0x000fe2000bf46270 */
[C---:B-1----:R-:W-:Y:S01]  /*324c0*/  IMAD.WIDE R16, R3.reuse, 0x4, R4 ;  /* 0x0000000403107825 */ /* 0x042fe200078e0204 */
[----:B------:R-:W-:Y:S01]  /*324d0*/  IADD3 R13, R3, UR24, RZ ;  /* 0x00000018030d7c10 */ /* 0x000fe2000fffe0ff */
[----:B------:R-:W-:Y:S01]  /*324e0*/  ULDC UR4, c[0x0][0x22c] ;  /* 0x00008b0000047ab9 */ /* 0x000fe20000000800 */
[----:B------:R-:W-:Y:S01]  /*324f0*/  ULDC UR6, c[0x0][0x228] ;  /* 0x00008a0000067ab9 */ /* 0x000fe20000000800 */
[----:B------:R-:W-:Y:S01]  /*32500*/  VIADD R0, R7, 0x29 ;  /* 0x0000002907007836 */ /* 0x000fe20000000000 */
[----:B------:R1:W-:Y:S01]  /*32510*/  @P3 STG.E desc[UR60][R16.64], R42 ;  /* 0x0000002a10003986 */ /* 0x0003e2000c10193c */
[----:B---3--:R-:W-:Y:S01]  /*32520*/  IMAD.WIDE R18, R3, 0x4, R8 ;  /* 0x0000000403127825 */ /* 0x008fe200078e0208 */
[----:B------:R-:W-:-:S02]  /*32530*/  ULDC UR8, c[0x0][0x228] ;  /* 0x00008a0000087ab9 */ /* 0x000fc40000000800 */
[----:B------:R-:W-:Y:S01]  /*32540*/  ISETP.GE.AND P3, PT, R0, UR4, PT ;  /* 0x0000000400007c0c */ /* 0x000fe2000bf66270 */
[----:B--2---:R-:W-:Y:S01]  /*32550*/  IMAD.WIDE R20, R13, 0x4, R4 ;  /* 0x000000040d147825 */ /* 0x004fe200078e0204 */
[----:B------:R-:W-:Y:S01]  /*32560*/  ULDC UR4, c[0x0][0x228] ;  /* 0x00008a0000047ab9 */ /* 0x000fe20000000800 */
[----:B------:R2:W-:Y:S01]  /*32570*/  @P0 STG.E desc[UR60][R18.64], R98 ;  /* 0x0000006212000986 */ /* 0x0005e2000c10193c */
[----:B------:R-:W-:Y:S01]  /*32580*/  ISETP.LT.AND P5, PT, R12, UR4, !P5 ;  /* 0x000000040c007c0c */ /* 0x000fe2000efa1270 */
[----:B------:R-:W-:Y:S01]  /*32590*/  ULDC UR4, c[0x0][0x228] ;  /* 0x00008a0000047ab9 */ /* 0x000fe20000000800 */
[----:B------:R-:W-:Y:S01]  /*325a0*/  VIADD R0, R7, 0x2a ;  /* 0x0000002a07007836 */ /* 0x000fe20000000000 */
[----:B------:R-:W-:Y:S01]  /*325b0*/  @P6 STG.E desc[UR60][R20.64], R103 ;  /* 0x0000006714006986 */ /* 0x000fe2000c10193c */
[----:B------:R-:W-:Y:S01]  /*325c0*/  ISETP.LT.AND P6, PT, R11, UR4, !P4 ;  /* 0x000000040b007c0c */ /* 0x000fe2000e7c1270 */
[----:B------:R-:W-:Y:S01]  /*325d0*/  ULDC UR4, c[0x0][0x22c] ;  /* 0x00008b0000047ab9 */ /* 0x000fe20000000800 */
[C---:B------:R-:W-:Y:S01]  /*325e0*/  IADD3 R3, R13.reuse, UR24, RZ ;  /* 0x000000180d037c10 */ /* 0x040fe2000fffe0ff */
[----:B----4-:R-:W-:Y:S01]  /*325f0*/  IMAD.WIDE R14, R13, 0x4, R8 ;  /* 0x000000040d0e7825 */ /* 0x010fe200078e0208 */
[----:B------:R-:W-:Y:S01]  /*32600*/  ISETP.GE.AND P0, PT, R0, UR4, PT ;  /* 0x0000000400007c0c */ /* 0x000fe2000bf06270 */
[----:B------:R-:W-:Y:S01]  /*32610*/  ULDC UR4, c[0x0][0x22c] ;  /* 0x00008b0000047ab9 */ /* 0x000fe20000000800 */
[----:B------:R-:W-:Y:S01]  /*32620*/  ISETP.LT.AND P4, PT, R12, UR6, !P4 ;  /* 0x000000060c007c0c */ /* 0x000fe2000e781270 */
[----:B------:R-:W-:Y:S01]  /*32630*/  VIADD R0, R7, 0x2b ;  /* 0x0000002b07007836 */ /* 0x000fe20000000000 */
[----:B------:R-:W-:Y:S01]  /*32640*/  ULDC UR6, c[0x0][0x228] ;  /* 0x00008a0000067ab9 */ /* 0x000fe20000000800 */
[C---:B-1----:R-:W-:Y:S01]  /*32650*/  IMAD.WIDE R16, R3.reuse, 0x4, R4 ;  /* 0x0000000403107825 */ /* 0x042fe200078e0204 */
[----:B------:R1:W-:Y:S02]  /*32660*/  @P5 STG.E desc[UR60][R14.64], R95 ;  /* 0x0000005f0e005986 */ /* 0x0003e4000c10193c */
[----:B------:R-:W-:Y:S01]  /*32670*/  ISETP.GE.AND P5, PT, R0, UR4, PT ;  /* 0x0000000400007c0c */ /* 0x000fe2000bfa6270 */
[----:B------:R-:W-:Y:S01]  /*32680*/  ULDC UR4, c[0x0][0x228] ;  /* 0x00008a0000047ab9 */ /* 0x000fe20000000800 */
[----:B------:R3:W-:Y:S01]  /*32690*/  @P6 STG.E desc[UR60][R16.64], R43 ;  /* 0x0000002b10006986 */ /* 0x0007e2000c10193c */
[----:B--2---:R-:W-:Y:S01]  /*326a0*/  IMAD.WIDE R18, R3, 0x4, R8 ;  /* 0x0000000403127825 */ /* 0x004fe200078e0208 */
[----:B------:R-:W-:Y:S01]  /*326b0*/  ISETP.LT.AND P6, PT, R11, UR4, !P2 ;  /* 0x000000040b007c0c */ /* 0x000fe2000d7c1270 */
[----:B------:R-:W-:Y:S01]  /*326c0*/  ULDC UR4, c[0x0][0x228] ;  /* 0x00008a0000047ab9 */ /* 0x000fe20000000800 */
[----:B------:R-:W-:Y:S01]  /*326d0*/  ISETP.LT.AND P2, PT, R12, UR6, !P2 ;  /* 0x000000060c007c0c */ /* 0x000fe2000d741270 */
[----:B------:R-:W-:Y:S01]  /*326e0*/  VIADD R3, R3, UR24 ;  /* 0x0000001803037c36 */ /* 0x000fe20008000000 */
[----:B------:R2:W-:Y:S01]  /*326f0*/  @P4 STG.E desc[UR60][R18.64], R99 ;  /* 0x0000006312004986 */ /* 0x0005e2000c10193c */
[----:B------:R-:W-:Y:S01]  /*32700*/  ISETP.LT.AND P4, PT, R11, UR4, !P3 ;  /* 0x000000040b007c0c */ /* 0x000fe2000df81270 */
[----:B------:R-:W-:Y:S01]  /*32710*/  ULDC UR6, c[0x0][0x228] ;  /* 0x00008a0000067ab9 */ /* 0x000fe20000000800 */
[----:B-1----:R-:W-:Y:S01]  /*32720*/  IMAD.WIDE R14, R3, 0x4, R4 ;  /* 0x00000004030e7825 */ /* 0x002fe200078e0204 */
[----:B------:R-:W-:Y:S01]  /*32730*/  IADD3 R0, R7, 0x2c, RZ ;  /* 0x0000002c07007810 */ /* 0x000fe20007ffe0ff */
[----:B------:R-:W-:-:S02]  /*32740*/  ULDC UR4, c[0x0][0x22c] ;  /* 0x00008b0000047ab9 */ /* 0x000fc40000000800 */
[C---:B---3--:R-:W-:Y:S01]  /*32750*/  IMAD.WIDE R16, R3.reuse, 0x4, R8 ;  /* 0x0000000403107825 */ /* 0x048fe200078e0208 */
[----:B------:R-:W-:Y:S01]  /*32760*/  ISETP.LT.AND P3, PT, R12, UR6, !P3 ;  /* 0x000000060c007c0c */ /* 0x000fe2000df61270 */
[----:B------:R1:W-:Y:S02]  /*32770*/  @P6 STG.E desc[UR60][R14.64], R156 ;  /* 0x0000009c0e006986 */ /* 0x0003e4000c10193c */
[----:B------:R-:W-:Y:S01]  /*32780*/  VIADD R3, R3, UR24 ;  /* 0x0000001803037c36 */ /* 0x000fe20008000000 */
[----:B------:R-:W-:Y:S01]  /*32790*/  ISETP.GE.AND P6, PT, R0, UR4, PT ;  /* 0x0000000400007c0c */ /* 0x000fe2000bfc6270 */
[----:B------:R-:W-:Y:S01]  /*327a0*/  ULDC UR4, c[0x0][0x228] ;  /* 0x00008a0000047ab9 */ /* 0x000fe20000000800 */
[----:B------:R-:W-:Y:S01]  /*327b0*/  VIADD R0, R7, 0x2d ;  /* 0x0000002d07007836 */ /* 0x000fe20000000000 */
[----:B------:R-:W-:Y:S01]  /*327c0*/  ULDC UR6, c[0x0][0x228] ;  /* 0x00008a0000067ab9 */ /* 0x000fe20000000800 */
[----:B--2---:R-:W-:Y:S01]  /*327d0*/  IMAD.WIDE R18, R3, 0x4, R4 ;  /* 0x0000000403127825 */ /* 0x004fe200078e0204 */
[----:B------:R2:W-:Y:S01]  /*327e0*/  @P2 STG.E desc[UR60][R16.64], R104 ;  /* 0x0000006810002986 */ /* 0x0005e2000c10193c */
[----:B------:R-:W-:Y:S01]  /*327f0*/  ISETP.LT.AND P2, PT, R11, UR4, !P0 ;  /* 0x000000040b007c0c */ /* 0x000fe2000c741270 */
[----:B------:R-:W-:Y:S01]  /*32800*/  ULDC UR4, c[0x0][0x22c] ;  /* 0x00008b0000047ab9 */ /* 0x000fe20000000800 */
[C---:B------:R-:W-:Y:S01]  /*32810*/  IMAD.WIDE R20, R3.reuse, 0x4, R8 ;  /* 0x0000000403147825 */ /* 0x040fe200078e0208 */
[----:B------:R3:W-:Y:S01]  /*32820*/  @P4 STG.E desc[UR60][R18.64], R44 ;  /* 0x0000002c12004986 */ /* 0x0007e2000c10193c */
[----:B------:R-:W-:-:S02]  /*32830*/  IADD3 R3, R3, UR24, RZ ;  /* 0x0000001803037c10 */ /* 0x000fc4000fffe0ff */
[----:B------:R-:W-:Y:S01]  /*32840*/  ISETP.GE.AND P4, PT, R0, UR4, PT ;  /* 0x0000000400007c0c */ /* 0x000fe2000bf86270 */
[----:B------:R-:W-:Y:S02]  /*32850*/  ULDC UR4, c[0x0][0x228] ;  /* 0x00008a0000047ab9 */ /* 0x000fe40000000800 */
[----:B------:R-:W-:Y:S01]  /*32860*/  ISETP.LT.AND P0, PT, R12, UR4, !P0 ;  /* 0x000000040c007c0c */ /* 0x000fe2000c701270 */
[----:B------:R-:W-:Y:S01]  /*32870*/  @P3 STG.E desc[UR60][R20.64], R108 ;  /* 0x0000006c14003986 */ /* 0x000fe2000c10193c */
[----:B-1----:R-:W-:Y:S01]  /*32880*/  IMAD.WIDE R14, R3, 0x4, R4 ;  /* 0x00000004030e7825 */ /* 0x002fe200078e0204 */
[----:B------:R-:W-:Y:S01]  /*32890*/  ISETP.LT.AND P3, PT, R11, UR6, !P5 ;  /* 0x000000060b007c0c */ /* 0x000fe2000ef61270 */
[----:B------:R-:W-:Y:S01]  /*328a0*/  ULDC UR4, c[0x0][0x22c] ;  /* 0x00008b0000047ab9 */ /* 0x000fe20000000800 */
[----:B------:R-:W-:Y:S01]  /*328b0*/  ULDC UR6, c[0x0][0x228] ;  /* 0x00008a0000067ab9 */ /* 0x000fe20000000800 */
[----:B------:R-:W-:Y:S01]  /*328c0*/  VIADD R0, R7, 0x2e ;  /* 0x0000002e07007836 */ /* 0x000fe20000000000 */
[----:B------:R1:W-:Y:S01]  /*328d0*/  @P2 STG.E desc[UR60][R14.64], R157 ;  /* 0x0000009d0e002986 */ /* 0x0003e2000c10193c */
[----:B------:R-:W-:-:S02]  /*328e0*/  VIADD R13, R3, UR24 ;  /* 0x00000018030d7c36 */ /* 0x000fc40008000000 */
[----:B--2---:R-:W-:Y:S01]  /*328f0*/  IMAD.WIDE R16, R3, 0x4, R8 ;  /* 0x0000000403107825 */ /* 0x004fe200078e0208 */
[----:B------:R-:W-:Y:S01]  /*32900*/  ISETP.GE.AND P2, PT, R0, UR4, PT ;  /* 0x0000000400007c0c */ /* 0x000fe2000bf46270 */
[----:B------:R-:W-:Y:S01]  /*32910*/  ULDC UR4, c[0x0][0x228] ;  /* 0x00008a0000047ab9 */ /* 0x000fe20000000800 */
[----:B------:R-:W-:Y:S01]  /*32920*/  IADD3 R0, R7, 0x2f, RZ ;  /* 0x0000002f07007810 */ /* 0x000fe20007ffe0ff */
[----:B---3--:R-:W-:Y:S01]  /*32930*/  IMAD.WIDE R18, R13, 0x4, R4 ;  /* 0x000000040d127825 */ /* 0x008fe200078e0204 */
[----:B------:R-:W-:Y:S01]  /*32940*/  ISETP.LT.AND P5, PT, R12, UR4, !P5 ;  /* 0x000000040c007c0c */ /* 0x000fe2000efa1270 */
[----:B------:R-:W-:Y:S01]  /*32950*/  ULDC UR4, c[0x0][0x22c] ;  /* 0x00008b0000047ab9 */ /* 0x000fe20000000800 */
[----:B------:R2:W-:Y:S01]  /*32960*/  @P0 STG.E desc[UR60][R16.64], R105 ;  /* 0x0000006910000986 */ /* 0x0005e2000c10193c */
[----:B------:R-:W-:Y:S01]  /*32970*/  ISETP.GE.AND P0, PT, R0, UR4, PT ;  /* 0x0000000400007c0c */ /* 0x000fe2000bf06270 */
[----:B------:R-:W-:Y:S02]  /*32980*/  ULDC UR4, c[0x0][0x228] ;  /* 0x00008a0000047ab9 */ /* 0x000fe40000000800 */
        /* <DEDUP_REMOVED lines=10> */
[----:B------:R-:W-:Y:S02]  /*32a30*/  ULDC UR4, c[0x0][0x22c] ;  /* 0x00008b0000047ab9 */ /* 0x000fe40000000800 */
[----:B------:R-:W-:Y:S01]  /*32a40*/  VIADD R0, R7, 0x30 ;  /* 0x0000003007007836 */ /* 0x000fe20000000000 */
[C---:B------:R-:W-:Y:S01]  /*32a50*/  IADD3 R3, R13.reuse, UR24, RZ ;  /* 0x000000180d037c10 */ /* 0x040fe2000fffe0ff */
[----:B------:R2:W-:Y:S01]  /*32a60*/  @P3 STG.E desc[UR60][R16.64], R158 ;  /* 0x0000009e10003986 */ /* 0x0005e2000c10193c */
[----:B---3--:R-:W-:-:S02]  /*32a70*/  IMAD.WIDE R18, R13, 0x4, R8 ;  /* 0x000000040d127825 */ /* 0x008fc400078e0208 */
[----:B------:R-:W-:Y:S01]  /*32a80*/  ISETP.GE.AND P3, PT, R0, UR4, PT ;  /* 0x0000000400007c0c */ /* 0x000fe2000bf66270 */
[----:B------:R-:W-:Y:S01]  /*32a90*/  ULDC UR4, c[0x0][0x228] ;  /* 0x00008a0000047ab9 */ /* 0x000fe20000000800 */
[----:B------:R-:W-:Y:S01]  /*32aa0*/  IMAD.WIDE R20, R3, 0x4, R4 ;  /* 0x0000000403147825 */ /* 0x000fe200078e0204 */
[----:B------:R-:W-:Y:S01]  /*32ab0*/  ISETP.LT.AND P4, PT, R12, UR4, !P4 ;  /* 0x000000040c007c0c */ /* 0x000fe2000e781270 */
[----:B------:R3:W-:Y:S01]  /*32ac0*/  @P6 STG.E desc[UR60][R18.64], R106 ;  /* 0x0000006a12006986 */ /* 0x0007e2000c10193c */
[----:B------:R-:W-:-:S03]  /*32ad0*/  ULDC UR4, c[0x0][0x228] ;  /* 0x00008a0000047ab9 */ /* 0x000fc60000000800 */
[----:B------:R4:W-:Y:S01]  /*32ae0*/  @P5 STG.E desc[UR60][R20.64], R46 ;  /* 0x0000002e14005986 */ /* 0x0009e2000c10193c */
[----:B------:R-:W-:Y:S01]  /*32af0*/  ISETP.LT.AND P5, PT, R11, UR4, !P2 ;  /* 0x000000040b007c0c */ /* 0x000fe2000d7a1270 */
[----:B-1----:R-:W-:Y:S01]  /*32b00*/  IMAD.WIDE R14, R3, 0x4, R8 ;  /* 0x00000004030e7825 */ /* 0x002fe200078e0208 */
[----:B------:R-:W-:Y:S01]  /*32b10*/  ISETP.LT.AND P2, PT, R12, UR6, !P2 ;  /* 0x000000060c007c0c */ /* 0x000fe2000d741270 */
[----:B------:R-:W-:Y:S02]  /*32b20*/  ULDC UR4, c[0x0][0x22c] ;  /* 0x00008b0000047ab9 */ /* 0x000fe40000000800 */
[----:B------:R-:W-:Y:S02]  /*32b30*/  VIADD R0, R7, 0x31 ;  /* 0x0000003107007836 */ /* 0x000fe40000000000 */
[----:B------:R-:W-:Y:S01]  /*32b40*/  VIADD R13, R3, UR24 ;  /* 0x00000018030d7c36 */ /* 0x000fe20008000000 */
[----:B------:R1:W-:Y:S01]  /*32b50*/  @P4 STG.E desc[UR60][R14.64], R110 ;  /* 0x0000006e0e004986 */ /* 0x0003e2000c10193c */
[----:B------:R-:W-:Y:S01]  /*32b60*/  ISETP.LT.AND P6, PT, R11, UR8, !P0 ;  /* 0x000000080b007c0c */ /* 0x000fe2000c7c1270 */
[----:B------:R-:W-:Y:S01]  /*32b70*/  ULDC UR6, c[0x0][0x228] ;  /* 0x00008a0000067ab9 */ /* 0x000fe20000000800 */
[C---:B--2---:R-:W-:Y:S01]  /*32b80*/  IMAD.WIDE R16, R13.reuse, 0x4, R4 ;  /* 0x000000040d107825 */ /* 0x044fe200078e0204 */
[----:B------:R-:W-:Y:S01]  /*32b90*/  ISETP.GE.AND P4, PT, R0, UR4, PT ;  /* 0x0000000400007c0c */ /* 0x000fe2000bf86270 */
[----:B------:R-:W-:Y:S01]  /*32ba0*/  ULDC UR4, c[0x0][0x22c] ;  /* 0x00008b0000047ab9 */ /* 0x000fe20000000800 */
[----:B------:R-:W-:Y:S01]  /*32bb0*/  IADD3 R3, R13, UR24, RZ ;  /* 0x000000180d037c10 */ /* 0x000fe2000fffe0ff */
[----:B------:R-:W-:Y:S01]  /*32bc0*/  VIADD R0, R7, 0x32 ;  /* 0x0000003207007836 */ /* 0x000fe20000000000 */
[----:B------:R-:W-:Y:S01]  /*32bd0*/  ISETP.LT.AND P0, PT, R12, UR6, !P0 ;  /* 0x000000060c007c0c */ /* 0x000fe2000c701270 */
[----:B---3--:R-:W-:Y:S01]  /*32be0*/  IMAD.WIDE R18, R13, 0x4, R8 ;  /* 0x000000040d127825 */ /* 0x008fe200078e0208 */
[----:B------:R2:W-:Y:S01]  /*32bf0*/  @P5 STG.E desc[UR60][R16.64], R159 ;  /* 0x0000009f10005986 */ /* 0x0005e2000c10193c */
[----:B------:R-:W-:Y:S01]  /*32c00*/  ULDC UR6, c[0x0][0x228] ;  /* 0x00008a0000067ab9 */ /* 0x000fe20000000800 */
[----:B------:R-:W-:Y:S01]  /*32c10*/  ISETP.GE.AND P5, PT, R0, UR4, PT ;  /* 0x0000000400007c0c */ /* 0x000fe2000bfa6270 */
[----:B------:R-:W-:Y:S01]  /*32c20*/  ULDC UR4, c[0x0][0x228] ;  /* 0x00008a0000047ab9 */ /* 0x000fe20000000800 */
[----:B------:R3:W-:Y:S01]  /*32c30*/  @P2 STG.E desc[UR60][R18.64], R107 ;  /* 0x0000006b12002986 */ /* 0x0007e2000c10193c */
[----:B----4-:R-:W-:Y:S01]  /*32c40*/  IMAD.WIDE R20, R3, 0x4, R4 ;  /* 0x0000000403147825 */ /* 0x010fe200078e0204 */
[----:B------:R-:W-:Y:S01]  /*32c50*/  ISETP.LT.AND P2, PT, R11, UR4, !P3 ;  /* 0x000000040b007c0c */ /* 0x000fe2000df41270 */
[----:B------:R-:W-:-:S02]  /*32c60*/  ULDC UR8, c[0x0][0x228] ;  /* 0x00008a0000087ab9 */ /* 0x000fc40000000800 */
[C---:B-1----:R-:W-:Y:S01]  /*32c70*/  IMAD.WIDE R14, R3.reuse, 0x4, R8 ;  /* 0x00000004030e7825 */ /* 0x042fe200078e0208 */
[----:B------:R-:W-:Y:S01]  /*32c80*/  IADD3 R3, R3, UR24, RZ ;  /* 0x0000001803037c10 */ /* 0x000fe2000fffe0ff */
[----:B------:R1:W-:Y:S02]  /*32c90*/  @P6 STG.E desc[UR60][R20.64], R47 ;  /* 0x0000002f14006986 */ /* 0x0003e4000c10193c */
[----:B------:R-:W-:Y:S01]  /*32ca0*/  VIADD R0, R7, 0x33 ;  /* 0x0000003307007836 */ /* 0x000fe20000000000 */
[----:B------:R-:W-:Y:S01]  /*32cb0*/  ISETP.LT.AND P3, PT, R12, UR6, !P3 ;  /* 0x000000060c007c0c */ /* 0x000fe2000df61270 */
[----:B------:R-:W-:Y:S01]  /*32cc0*/  ULDC UR4, c[0x0][0x22c] ;  /* 0x00008b0000047ab9 */ /* 0x000fe20000000800 */
[----:B------:R-:W-:Y:S01]  /*32cd0*/  ISETP.LT.AND P6, PT, R11, UR8, !P4 ;  /* 0x000000080b007c0c */ /* 0x000fe2000e7c1270 */
[----:B------:R4:W-:Y:S01]  /*32ce0*/  @P0 STG.E desc[UR60][R14.64], R111 ;  /* 0x0000006f0e000986 */ /* 0x0009e2000c10193c */
[----:B------:R-:W-:Y:S01]  /*32cf0*/  ISETP.GE.AND P0, PT, R0, UR4, PT ;  /* 0x0000000400007c0c */ /* 0x000fe2000bf06270 */
[----:B--2---:R-:W-:Y:S01]  /*32d00*/  IMAD.WIDE R16, R3, 0x4, R4 ;  /* 0x0000000403107825 */ /* 0x004fe200078e0204 */
[----:B------:R-:W-:Y:S01]  /*32d10*/  ULDC UR4, c[0x0][0x22c] ;  /* 0x00008b0000047ab9 */ /* 0x000fe20000000800 */
[----:B------:R-:W-:Y:S01]  /*32d20*/  ULDC UR6, c[0x0][0x228] ;  /* 0x00008a0000067ab9 */ /* 0x000fe20000000800 */
[----:B------:R-:W-:Y:S01]  /*32d30*/  ULDC UR8, c[0x0][0x228] ;  /* 0x00008a0000087ab9 */ /* 0x000fe20000000800 */
[----:B------:R-:W-:-:S02]  /*32d40*/  VIADD R0, R7, 0x34 ;  /* 0x0000003407007836 */ /* 0x000fc40000000000 */
[C---:B------:R-:W-:Y:S01]  /*32d50*/  VIADD R13, R3.reuse, UR24 ;  /* 0x00000018030d7c36 */ /* 0x040fe20008000000 */
[----:B------:R2:W-:Y:S01]  /*32d60*/  @P2 STG.E desc[UR60][R16.64], R164 ;  /* 0x000000a410002986 */ /* 0x0005e2000c10193c */
[----:B---3--:R-:W-:Y:S01]  /*32d70*/  IMAD.WIDE R18, R3, 0x4, R8 ;  /* 0x0000000403127825 */ /* 0x008fe200078e0208 */
[----:B------:R-:W-:Y:S01]  /*32d80*/  ISETP.GE.AND P2, PT, R0, UR4, PT ;  /* 0x0000000400007c0c */ /* 0x000fe2000bf46270 */
[----:B------:R-:W-:Y:S02]  /*32d90*/  ULDC UR4, c[0x0][0x228] ;  /* 0x00008a0000047ab9 */ /* 0x000fe40000000800 */
[----:B-1----:R-:W-:Y:S01]  /*32da0*/  IMAD.WIDE R20, R13, 0x4, R4 ;  /* 0x000000040d147825 */ /* 0x002fe200078e0204 */
[----:B------:R-:W-:Y:S01]  /*32db0*/  ISETP.LT.AND P4, PT, R12, UR4, !P4 ;  /* 0x000000040c007c0c */ /* 0x000fe2000e781270 */
[----:B------:R1:W-:Y:S01]  /*32dc0*/  @P3 STG.E desc[UR60][R18.64], R152 ;  /* 0x0000009812003986 */ /* 0x0003e2000c10193c */
[----:B------:R-:W-:Y:S01]  /*32dd0*/  ULDC UR4, c[0x0][0x228] ;  /* 0x00008a0000047ab9 */ /* 0x000fe20000000800 */
[----:B------:R-:W-:-:S02]  /*32de0*/  IADD3 R0, R7, 0x35, RZ ;  /* 0x0000003507007810 */ /* 0x000fc40007ffe0ff */
[----:B------:R-:W-:Y:S01]  /*32df0*/  @P6 STG.E desc[UR60][R20.64], R48 ;  /* 0x0000003014006986 */ /* 0x000fe2000c10193c */
[----:B------:R-:W-:Y:S01]  /*32e00*/  ISETP.LT.AND P6, PT, R11, UR4, !P5 ;  /* 0x000000040b007c0c */ /* 0x000fe2000efc1270 */
[----:B------:R-:W-:Y:S01]  /*32e10*/  ULDC UR4, c[0x0][0x22c] ;  /* 0x00008b0000047ab9 */ /* 0x000fe20000000800 */
[C---:B------:R-:W-:Y:S01]  /*32e20*/  VIADD R3, R13.reuse, UR24 ;  /* 0x000000180d037c36 */ /* 0x040fe20008000000 */
[----:B------:R-:W-:Y:S01]  /*32e30*/  ISETP.GE.AND P3, PT, R0, UR4, PT ;  /* 0x0000000400007c0c */ /* 0x000fe2000bf66270 */
[----:B----4-:R-:W-:Y:S01]  /*32e40*/  IMAD.WIDE R14, R13, 0x4, R8 ;  /* 0x000000040d0e7825 */ /* 0x010fe200078e0208 */
[----:B------:R-:W-:Y:S01]  /*32e50*/  ISETP.LT.AND P5, PT, R12, UR6, !P5 ;  /* 0x000000060c007c0c */ /* 0x000fe2000efa1270 */
[----:B------:R-:W-:Y:S01]  /*32e60*/  ULDC UR4, c[0x0][0x22c] ;  /* 0x00008b0000047ab9 */ /* 0x000fe20000000800 */
[----:B------:R-:W-:Y:S01]  /*32e70*/  ULDC UR6, c[0x0][0x228] ;  /* 0x00008a0000067ab9 */ /* 0x000fe20000000800 */
[----:B------:R-:W-:Y:S02]  /*32e80*/  VIADD R0, R7, 0x36 ;  /* 0x0000003607007836 */ /* 0x000fe40000000000 */
[C---:B--2---:R-:W-:Y:S01]  /*32e90*/  IMAD.WIDE R16, R3.reuse, 0x4, R4 ;  /* 0x0000000403107825 */ /* 0x044fe200078e0204 */
[----:B------:R2:W-:Y:S02]  /*32ea0*/  @P4 STG.E desc[UR60][R14.64], R112 ;  /* 0x000000700e004986 */ /* 0x0005e4000c10193c */
[----:B------:R-:W-:Y:S01]  /*32eb0*/  ISETP.GE.AND P4, PT, R0, UR4, PT ;  /* 0x0000000400007c0c */ /* 0x000fe2000bf86270 */
[----:B------:R-:W-:Y:S01]  /*32ec0*/  ULDC UR4, c[0x0][0x228] ;  /* 0x00008a0000047ab9 */ /* 0x000fe20000000800 */
[----:B------:R3:W-:Y:S01]  /*32ed0*/  @P6 STG.E desc[UR60][R16.64], R165 ;  /* 0x000000a510006986 */ /* 0x0007e2000c10193c */
[----:B-1----:R-:W-:Y:S01]  /*32ee0*/  IMAD.WIDE R18, R3, 0x4, R8 ;  /* 0x0000000403127825 */ /* 0x002fe200078e0208 */
        /* <DEDUP_REMOVED lines=9> */
[----:B--2---:R-:W-:Y:S01]  /*32f80*/  IMAD.WIDE R14, R3, 0x4, R4 ;  /* 0x00000004030e7825 */ /* 0x004fe200078e0204 */
[----:B------:R-:W-:Y:S01]  /*32f90*/  ISETP.LT.AND P2, PT, R12, UR6, !P2 ;  /* 0x000000060c007c0c */ /* 0x000fe2000d741270 */
[----:B------:R-:W-:-:S02]  /*32fa0*/  ULDC UR6, c[0x0][0x228] ;  /* 0x00008a0000067ab9 */ /* 0x000fc40000000800 */
[C---:B---3--:R-:W-:Y:S01]  /*32fb0*/  IMAD.WIDE R16, R3.reuse, 0x4, R8 ;  /* 0x0000000403107825 */ /* 0x048fe200078e0208 */
[----:B------:R2:W-:Y:S03]  /*32fc0*/  @P6 STG.E desc[UR60][R14.64], R49 ;  /* 0x000000310e006986 */ /* 0x0005e6000c10193c */
[----:B------:R-:W-:Y:S01]  /*32fd0*/  VIADD R3, R3, UR24 ;  /* 0x0000001803037c36 */ /* 0x000fe20008000000 */
[----:B------:R-:W-:Y:S01]  /*32fe0*/  ISETP.GE.AND P6, PT, R0, UR4, PT ;  /* 0x0000000400007c0c */ /* 0x000fe2000bfc6270 */
[----:B------:R-:W-:Y:S02]  /*32ff0*/  ULDC UR4, c[0x0][0x228] ;  /* 0x00008a0000047ab9 */ /* 0x000fe40000000800 */
[----:B-1----:R-:W-:Y:S01]  /*33000*/  IMAD.WIDE R18, R3, 0x4, R4 ;  /* 0x0000000403127825 */ /* 0x002fe200078e0204 */
[----:B------:R1:W-:Y:S01]  /*33010*/  @P0 STG.E desc[UR60][R16.64], R113 ;  /* 0x0000007110000986 */ /* 0x0003e2000c10193c */
[----:B------:R-:W-:-:S02]  /*33020*/  IADD3 R0, R7, 0x38, RZ ;  /* 0x0000003807007810 */ /* 0x000fc40007ffe0ff */
[----:B------:R-:W-:Y:S01]  /*33030*/  ISETP.LT.AND P0, PT, R11, UR4, !P3 ;  /* 0x000000040b007c0c */ /* 0x000fe2000df01270 */
[----:B------:R-:W-:Y:S01]  /*33040*/  ULDC UR4, c[0x0][0x22c] ;  /* 0x00008b0000047ab9 */ /* 0x000fe20000000800 */
[----:B------:R3:W-:Y:S01]  /*33050*/  @P5 STG.E desc[UR60][R18.64], R166 ;  /* 0x000000a612005986 */ /* 0x0007e2000c10193c */
[C---:B------:R-:W-:Y:S01]  /*33060*/  IMAD.WIDE R20, R3.reuse, 0x4, R8 ;  /* 0x0000000403147825 */ /* 0x040fe200078e0208 */
[----:B------:R-:W-:Y:S01]  /*33070*/  ISETP.GE.AND P5, PT, R0, UR4, PT ;  /* 0x0000000400007c0c */ /* 0x000fe2000bfa6270 */
[----:B------:R-:W-:Y:S02]  /*33080*/  ULDC UR4, c[0x0][0x228] ;  /* 0x00008a0000047ab9 */ /* 0x000fe40000000800 */
[----:B------:R-:W-:Y:S01]  /*33090*/  VIADD R3, R3, UR24 ;  /* 0x0000001803037c36 */ /* 0x000fe20008000000 */
[----:B------:R-:W-:Y:S01]  /*330a0*/  ISETP.LT.AND P3, PT, R12, UR4, !P3 ;  /* 0x000000040c007c0c */ /* 0x000fe2000df61270 */
[----:B------:R-:W-:Y:S01]  /*330b0*/  @P2 STG.E desc[UR60][R20.64], R154 ;  /* 0x0000009a14002986 */ /* 0x000fe2000c10193c */
[----:B------:R-:W-:Y:S01]  /*330c0*/  VIADD R0, R7, 0x39 ;  /* 0x0000003907007836 */ /* 0x000fe20000000000 */
[----:B------:R-:W-:Y:S01]  /*330d0*/  ISETP.LT.AND P2, PT, R11, UR6, !P4 ;  /* 0x000000060b007c0c */ /* 0x000fe2000e741270 */
[C---:B--2---:R-:W-:Y:S01]  /*330e0*/  IMAD.WIDE R14, R3.reuse, 0x4, R4 ;  /* 0x00000004030e7825 */ /* 0x044fe200078e0204 */
[----:B------:R-:W-:Y:S01]  /*330f0*/  ULDC UR4, c[0x0][0x22c] ;  /* 0x00008b0000047ab9 */ /* 0x000fe20000000800 */
[C---:B------:R-:W-:Y:S01]  /*33100*/  IADD3 R13, R3.reuse, UR24, RZ ;  /* 0x00000018030d7c10 */ /* 0x040fe2000fffe0ff */
[----:B------:R-:W-:Y:S01]  /*33110*/  ULDC UR6, c[0x0][0x228] ;  /* 0x00008a0000067ab9 */ /* 0x000fe20000000800 */
[----:B-1----:R-:W-:Y:S01]  /*33120*/  IMAD.WIDE R16, R3, 0x4, R8 ;  /* 0x0000000403107825 */ /* 0x002fe200078e0208 */
        /* <DEDUP_REMOVED lines=31> */
[----:B------:R4:W-:Y:S01]  /*33320*/  @P4 STG.E desc[UR60][R20.64], R172 ;  /* 0x000000ac14004986 */ /* 0x0009e2000c10193c */
        /* <DEDUP_REMOVED lines=24> */
[----:B-1----:R-:W-:Y:S01]  /*334b0*/  IMAD.WIDE R14, R3, 0x4, R8 ;  /* 0x00000004030e7825 */ /* 0x002fe200078e0208 */
[----:B------:R1:W-:Y:S01]  /*334c0*/  @P6 STG.E desc[UR60][R20.64], R173 ;  /* 0x000000ad14006986 */ /* 0x0003e2000c10193c */
[----:B------:R-:W-:Y:S01]  /*334d0*/  IADD3 R0, R7, 0x3e, RZ ;  /* 0x0000003e07007810 */ /* 0x000fe20007ffe0ff */
[----:B------:R-:W-:Y:S01]  /*334e0*/  ULDC UR4, c[0x0][0x22c] ;  /* 0x00008b0000047ab9 */ /* 0x000fe20000000800 */
[----:B------:R-:W-:Y:S01]  /*334f0*/  VIADD R3, R3, UR24 ;  /* 0x0000001803037c36 */ /* 0x000fe20008000000 */
[----:B------:R-:W-:Y:S02]  /*33500*/  ISETP.LT.AND P2, PT, R12, UR6, !P2 ;  /* 0x000000060c007c0c */ /* 0x000fe4000d741270 */
        /* <DEDUP_REMOVED lines=13> */
[C---:B------:R-:W-:Y:S01]  /*335e0*/  ISETP.LT.AND P5, PT, R12.reuse, UR4, !P5 ;  /* 0x000000040c007c0c */ /* 0x040fe2000efa1270 */
[----:B------:R1:W-:Y:S01]  /*335f0*/  @P2 STG.E desc[UR60][R18.64], R117 ;  /* 0x0000007512002986 */ /* 0x0003e2000c10193c */
[----:B------:R-:W-:Y:S01]  /*33600*/  ULDC UR4, c[0x0][0x228] ;  /* 0x00008a0000047ab9 */ /* 0x000fe20000000800 */
[----:B------:R-:W-:Y:S01]  /*33610*/  VIADD R0, R7, 0x40 ;  /* 0x0000004007007836 */ /* 0x000fe20000000000 */
[----:B------:R-:W-:Y:S01]  /*33620*/  ULDC UR8, c[0x0][0x228] ;  /* 0x00008a0000087ab9 */ /* 0x000fe20000000800 */
[----:B------:R-:W-:Y:S01]  /*33630*/  @P6 STG.E desc[UR60][R20.64], R174 ;  /* 0x000000ae14006986 */ /* 0x000fe2000c10193c */
[----:B------:R-:W-:Y:S01]  /*33640*/  ISETP.LT.AND P6, PT, R11, UR4, !P4 ;  /* 0x000000040b007c0c */ /* 0x000fe2000e7c1270 */
[----:B------:R-:W-:Y:S01]  /*33650*/  ULDC UR4, c[0x0][0x22c] ;  /* 0x00008b0000047ab9 */ /* 0x000fe20000000800 */
[C---:B------:R-:W-:Y:S01]  /*33660*/  VIADD R3, R13.reuse, UR24 ;  /* 0x000000180d037c36 */ /* 0x040fe20008000000 */
[----:B------:R-:W-:Y:S01]  /*33670*/  ISETP.LT.AND P4, PT, R12, UR6, !P4 ;  /* 0x000000060c007c0c */ /* 0x000fe2000e781270 */
[----:B----4-:R-:W-:Y:S01]  /*33680*/  IMAD.WIDE R14, R13, 0x4, R8 ;  /* 0x000000040d0e7825 */ /* 0x010fe200078e0208 */
        /* <DEDUP_REMOVED lines=84> */
[----:B------:R-:W-:Y:S01]  /*33bd0*/  ULDC UR6, c[0x0][0x228] ;  /* 0x00008a0000067ab9 */ /* 0x000fe20000000800 */
[----:B------:R2:W-:Y:S01]  /*33be0*/  @P4 STG.E desc[UR60][R14.64], R121 ;  /* 0x000000790e004986 */ /* 0x0005e2000c10193c */
[----:B------:R-:W-:Y:S01]  /*33bf0*/  ISETP.GE.AND P4, PT, R0, UR4, PT ;  /* 0x0000000400007c0c */ /* 0x000fe2000bf86270 */
[----:B-1----:R-:W-:Y:S01]  /*33c00*/  IMAD.WIDE R16, R13, 0x4, R4 ;  /* 0x000000040d107825 */ /* 0x002fe200078e0204 */
[----:B------:R-:W-:Y:S01]  /*33c10*/  ISETP.LT.AND P6, PT, R11, UR8, !P2 ;  /* 0x000000080b007c0c */ /* 0x000fe2000d7c1270 */
[----:B------:R-:W-:Y:S01]  /*33c20*/  ULDC UR4, c[0x0][0x22c] ;  /* 0x00008b0000047ab9 */ /* 0x000fe20000000800 */
[----:B------:R-:W-:Y:S01]  /*33c30*/  IADD3 R0, R7, 0x48, RZ ;  /* 0x0000004807007810 */ /* 0x000fe20007ffe0ff */
        /* <DEDUP_REMOVED lines=8> */
[C---:B----4-:R-:W-:Y:S01]  /*33cc0*/  IMAD.WIDE R20, R3.reuse, 0x4, R4 ;  /* 0x0000000403147825 */ /* 0x050fe200078e0204 */
[----:B------:R-:W-:Y:S01]  /*33cd0*/  ULDC UR6, c[0x0][0x228] ;  /* 0x00008a0000067ab9 */ /* 0x000fe20000000800 */
[----:B------:R-:W-:Y:S01]  /*33ce0*/  ULDC UR4, c[0x0][0x22c] ;  /* 0x00008b0000047ab9 */ /* 0x000fe20000000800 */
[----:B------:R-:W-:Y:S01]  /*33cf0*/  ULDC UR8, c[0x0][0x228] ;  /* 0x00008a0000087ab9 */ /* 0x000fe20000000800 */
[----:B--2---:R-:W-:Y:S01]  /*33d00*/  IMAD.WIDE R14, R3, 0x4, R8 ;  /* 0x00000004030e7825 */ /* 0x004fe200078e0208 */
[----:B------:R2:W-:Y:S03]  /*33d10*/  @P6 STG.E desc[UR60][R20.64], R58 ;  /* 0x0000003a14006986 */ /* 0x0005e6000c10193c */
[----:B------:R-:W-:-:S02]  /*33d20*/  VIADD R0, R7, 0x49 ;  /* 0x0000004907007836 */ /* 0x000fc40000000000 */
[----:B------:R-:W-:Y:S01]  /*33d30*/  VIADD R3, R3, UR24 ;  /* 0x0000001803037c36 */ /* 0x000fe20008000000 */
[----:B------:R-:W-:Y:S01]  /*33d40*/  ISETP.LT.AND P0, PT, R12, UR6, !P0 ;  /* 0x000000060c007c0c */ /* 0x000fe2000c701270 */
[----:B------:R4:W-:Y:S01]  /*33d50*/  @P2 STG.E desc[UR60][R14.64], R122 ;  /* 0x0000007a0e002986 */ /* 0x0009e2000c10193c */
[----:B------:R-:W-:Y:S01]  /*33d60*/  ISETP.GE.AND P2, PT, R0, UR4, PT ;  /* 0x0000000400007c0c */ /* 0x000fe2000bf46270 */
[----:B-1----:R-:W-:Y:S01]  /*33d70*/  IMAD.WIDE R16, R3, 0x4, R4 ;  /* 0x0000000403107825 */ /* 0x002fe200078e0204 */
[----:B------:R-:W-:Y:S01]  /*33d80*/  ISETP.LT.AND P6, PT, R11, UR8, !P4 ;  /* 0x000000080b007c0c */ /* 0x000fe2000e7c1270 */
[----:B------:R-:W-:Y:S01]  /*33d90*/  ULDC UR4, c[0x0][0x22c] ;  /* 0x00008b0000047ab9 */ /* 0x000fe20000000800 */
[----:B------:R-:W-:Y:S01]  /*33da0*/  IADD3 R13, R3, UR24, RZ ;  /* 0x00000018030d7c10 */ /* 0x000fe2000fffe0ff */
[----:B------:R-:W-:Y:S01]  /*33db0*/  VIADD R0, R7, 0x4a ;  /* 0x0000004a07007836 */ /* 0x000fe20000000000 */
[----:B------:R1:W-:Y:S01]  /*33dc0*/  @P3 STG.E desc[UR60][R16.64], R183 ;  /* 0x000000b710003986 */ /* 0x0003e2000c10193c */
[----:B---3--:R-:W-:Y:S01]  /*33dd0*/  IMAD.WIDE R18, R3, 0x4, R8 ;  /* 0x0000000403127825 */ /* 0x008fe200078e0208 */
[----:B------:R-:W-:Y:S01]  /*33de0*/  ULDC UR6, c[0x0][0x228] ;  /* 0x00008a0000067ab9 */ /* 0x000fe20000000800 */
[----:B------:R-:W-:Y:S01]  /*33df0*/  ULDC UR8, c[0x0][0x228] ;  /* 0x00008a0000087ab9 */ /* 0x000fe20000000800 */
[----:B------:R-:W-:Y:S01]  /*33e00*/  ISETP.GE.AND P3, PT, R0, UR4, PT ;  /* 0x0000000400007c0c */ /* 0x000fe2000bf66270 */
[----:B------:R-:W-:-:S02]  /*33e10*/  ULDC UR4, c[0x0][0x228] ;  /* 0x00008a0000047ab9 */ /* 0x000fc40000000800 */
[C---:B------:R-:W-:Y:S01]  /*33e20*/  ISETP.LT.AND P4, PT, R12.reuse, UR4, !P4 ;  /* 0x000000040c007c0c */ /* 0x040fe2000e781270 */
[----:B------:R-:W-:Y:S01]  /*33e30*/  ULDC UR4, c[0x0][0x228] ;  /* 0x00008a0000047ab9 */ /* 0x000fe20000000800 */
[----:B--2---:R-:W-:Y:S01]  /*33e40*/  IMAD.WIDE R20, R13, 0x4, R4 ;  /* 0x000000040d147825 */ /* 0x004fe200078e0204 */
[----:B------:R2:W-:Y:S01]  /*33e50*/  @P0 STG.E desc[UR60][R18.64], R171 ;  /* 0x000000ab12000986 */ /* 0x0005e2000c10193c */
[----:B------:R-:W-:Y:S01]  /*33e60*/  ISETP.LT.AND P0, PT, R11, UR4, !P5 ;  /* 0x000000040b007c0c */ /* 0x000fe2000ef01270 */
[----:B------:R-:W-:Y:S01]  /*33e70*/  ULDC UR4, c[0x0][0x22c] ;  /* 0x00008b0000047ab9 */ /* 0x000fe20000000800 */
[----:B------:R-:W-:Y:S01]  /*33e80*/  VIADD R0, R7, 0x4b ;  /* 0x0000004b07007836 */ /* 0x000fe20000000000 */
[C---:B------:R-:W-:Y:S01]  /*33e90*/  IADD3 R3, R13.reuse, UR24, RZ ;  /* 0x000000180d037c10 */ /* 0x040fe2000fffe0ff */
[----:B------:R-:W-:Y:S01]  /*33ea0*/  @P6 STG.E desc[UR60][R20.64], R59 ;  /* 0x0000003b14006986 */ /* 0x000fe2000c10193c */
[----:B----4-:R-:W-:Y:S01]  /*33eb0*/  IMAD.WIDE R14, R13, 0x4, R8 ;  /* 0x000000040d0e7825 */ /* 0x010fe200078e0208 */
[----:B------:R-:W-:Y:S01]  /*33ec0*/  ISETP.LT.AND P5, PT, R12, UR6, !P5 ;  /* 0x000000060c007c0c */ /* 0x000fe2000efa1270 */
[----:B------:R-:W-:Y:S01]  /*33ed0*/  ULDC UR6, c[0x0][0x228] ;  /* 0x00008a0000067ab9 */ /* 0x000fe20000000800 */
[----:B------:R-:W-:Y:S01]  /*33ee0*/  ISETP.GE.AND P6, PT, R0, UR4, PT ;  /* 0x0000000400007c0c */ /* 0x000fe2000bfc6270 */
        /* <DEDUP_REMOVED lines=61> */
[----:B------:R-:W-:Y:S02]  /*342c0*/  VIADD R0, R7, 0x51 ;  /* 0x0000005107007836 */ /* 0x000fe40000000000 */
[----:B--2---:R-:W-:Y:S01]  /*342d0*/  IMAD.WIDE R16, R13, 0x4, R4 ;  /* 0x000000040d107825 */ /* 0x004fe200078e0204 */
[----:B------:R1:W-:Y:S01]  /*342e0*/  @P4 STG.E desc[UR60][R14.64], R178 ;  /* 0x000000b20e004986 */ /* 0x0003e2000c10193c */
[----:B------:R-:W-:Y:S01]  /*342f0*/  ISETP.LT.AND P4, PT, R11, UR4, !P5 ;  /* 0x000000040b007c0c */ /* 0x000fe2000ef81270 */
[----:B------:R-:W-:Y:S02]  /*34300*/  ULDC UR4, c[0x0][0x22c] ;  /* 0x00008b0000047ab9 */ /* 0x000fe40000000800 */
[----:B------:R2:W-:Y:S01]  /*34310*/  @P3 STG.E desc[UR60][R16.64], R62 ;  /* 0x0000003e10003986 */ /* 0x0005e2000c10193c */
[----:B------:R-:W-:Y:S01]  /*34320*/  ISETP.GE.AND P3, PT, R0, UR4, PT ;  /* 0x0000000400007c0c */ /* 0x000fe2000bf66270 */
[----:B------:R-:W-:Y:S01]  /*34330*/  ULDC UR4, c[0x0][0x228] ;  /* 0x00008a0000047ab9 */ /* 0x000fe20000000800 */
[C---:B---3--:R-:W-:Y:S01]  /*34340*/  IMAD.WIDE R18, R13.reuse, 0x4, R8 ;  /* 0x000000040d127825 */ /* 0x048fe200078e0208 */
[----:B------:R-:W-:Y:S01]  /*34350*/  ISETP.LT.AND P5, PT, R12, UR4, !P5 ;  /* 0x000000040c007c0c */ /* 0x000fe2000efa1270 */
[----:B------:R-:W-:Y:S01]  /*34360*/  ULDC UR4, c[0x0][0x228] ;  /* 0x00008a0000047ab9 */ /* 0x000fe20000000800 */
[----:B------:R-:W-:-:S02]  /*34370*/  IADD3 R3, R13, UR24, RZ ;  /* 0x000000180d037c10 */ /* 0x000fc4000fffe0ff */
[----:B------:R3:W-:Y:S01]  /*34380*/  @P0 STG.E desc[UR60][R18.64], R126 ;  /* 0x0000007e12000986 */ /* 0x0007e2000c10193c */
[----:B------:R-:W-:Y:S01]  /*34390*/  ISETP.LT.AND P0, PT, R11, UR4, !P2 ;  /* 0x000000040b007c0c */ /* 0x000fe2000d701270 */
[----:B------:R-:W-:Y:S02]  /*343a0*/  VIADD R0, R7, 0x52 ;  /* 0x0000005207007836 */ /* 0x000fe40000000000 */
[C---:B------:R-:W-:Y:S01]  /*343b0*/  IMAD.WIDE R20, R3.reuse, 0x4, R4 ;  /* 0x0000000403147825 */ /* 0x040fe200078e0204 */
[----:B------:R-:W-:Y:S01]  /*343c0*/  ISETP.LT.AND P2, PT, R12, UR6, !P2 ;  /* 0x000000060c007c0c */ /* 0x000fe2000d741270 */
[----:B------:R-:W-:Y:S01]  /*343d0*/  ULDC UR4, c[0x0][0x22c] ;  /* 0x00008b0000047ab9 */ /* 0x000fe20000000800 */
[----:B------:R-:W-:Y:S01]  /*343e0*/  ULDC UR6, c[0x0][0x228] ;  /* 0x00008a0000067ab9 */ /* 0x000fe20000000800 */
[C---:B-1----:R-:W-:Y:S01]  /*343f0*/  IMAD.WIDE R14, R3.reuse, 0x4, R8 ;  /* 0x00000004030e7825 */ /* 0x042fe200078e0208 */
[----:B------:R1:W-:Y:S03]  /*34400*/  @P4 STG.E desc[UR60][R20.64], R191 ;  /* 0x000000bf14004986 */ /* 0x0003e6000c10193c */
[----:B------:R-:W-:Y:S01]  /*34410*/  VIADD R13, R3, UR24 ;  /* 0x00000018030d7c36 */ /* 0x000fe20008000000 */
[----:B------:R4:W-:Y:S01]  /*34420*/  @P5 STG.E desc[UR60][R14.64], R179 ;  /* 0x000000b30e005986 */ /* 0x0009e2000c10193c */
[----:B------:R-:W-:Y:S01]  /*34430*/  ISETP.GE.AND P5, PT, R0, UR4, PT ;  /* 0x0000000400007c0c */ /* 0x000fe2000bfa6270 */
[----:B------:R-:W-:Y:S01]  /*34440*/  VIADD R0, R7, 0x53 ;  /* 0x0000005307007836 */ /* 0x000fe20000000000 */
[----:B------:R-:W-:Y:S01]  /*34450*/  ISETP.LT.AND P4, PT, R11, UR8, !P6 ;  /* 0x000000080b007c0c */ /* 0x000fe2000f781270 */
[----:B--2---:R-:W-:Y:S01]  /*34460*/  IMAD.WIDE R16, R13, 0x4, R4 ;  /* 0x000000040d107825 */ /* 0x004fe200078e0204 */
[----:B------:R-:W-:Y:S01]  /*34470*/  ISETP.LT.AND P6, PT, R12, UR6, !P6 ;  /* 0x000000060c007c0c */ /* 0x000fe2000f7c1270 */
[----:B------:R-:W-:-:S02]  /*34480*/  ULDC UR4, c[0x0][0x22c] ;  /* 0x00008b0000047ab9 */ /* 0x000fc40000000800 */
[C---:B---3--:R-:W-:Y:S01]  /*34490*/  IMAD.WIDE R18, R13.reuse, 0x4, R8 ;  /* 0x000000040d127825 */ /* 0x048fe200078e0208 */
[----:B------:R-:W-:Y:S01]  /*344a0*/  IADD3 R3, R13, UR24, RZ ;  /* 0x000000180d037c10 */ /* 0x000fe2000fffe0ff */
[----:B------:R2:W-:Y:S01]  /*344b0*/  @P0 STG.E desc[UR60][R16.64], R63 ;  /* 0x0000003f10000986 */ /* 0x0005e2000c10193c */
[----:B------:R-:W-:Y:S01]  /*344c0*/  ISETP.GE.AND P0, PT, R0, UR4, PT ;  /* 0x0000000400007c0c */ /* 0x000fe2000bf06270 */
[----:B------:R-:W-:Y:S01]  /*344d0*/  ULDC UR4, c[0x0][0x228] ;  /* 0x00008a0000047ab9 */ /* 0x000fe20000000800 */
[----:B------:R-:W-:Y:S01]  /*344e0*/  ULDC UR6, c[0x0][0x228] ;  /* 0x00008a0000067ab9 */ /* 0x000fe20000000800 */
[----:B------:R3:W-:Y:S01]  /*344f0*/  @P2 STG.E desc[UR60][R18.64], R127 ;  /* 0x0000007f12002986 */ /* 0x0007e2000c10193c */
[----:B------:R-:W-:Y:S01]  /*34500*/  ISETP.LT.AND P2, PT, R11, UR4, !P3 ;  /* 0x000000040b007c0c */ /* 0x000fe2000df41270 */
[----:B-1----:R-:W-:Y:S01]  /*34510*/  IMAD.WIDE R20, R3, 0x4, R4 ;  /* 0x0000000403147825 */ /* 0x002fe200078e0204 */
[----:B------:R-:W-:Y:S01]  /*34520*/  ULDC UR4, c[0x0][0x22c] ;  /* 0x00008b0000047ab9 */ /* 0x000fe20000000800 */
[----:B------:R-:W-:-:S02]  /*34530*/  ULDC UR8, c[0x0][0x228] ;  /* 0x00008a0000087ab9 */ /* 0x000fc40000000800 */
[C---:B----4-:R-:W-:Y:S01]  /*34540*/  IMAD.WIDE R14, R3.reuse, 0x4, R8 ;  /* 0x00000004030e7825 */ /* 0x050fe200078e0208 */
[----:B------:R-:W-:-:S03]  /*34550*/  IADD3 R3, R3, UR24, RZ ;  /* 0x0000001803037c10 */ /* 0x000fc6000fffe0ff */
[----:B------:R-:W-:Y:S01]  /*34560*/  VIADD R0, R7, 0x54 ;  /* 0x0000005407007836 */ /* 0x000fe20000000000 */
[----:B------:R1:W-:Y:S01]  /*34570*/  @P4 STG.E desc[UR60][R20.64], R192 ;  /* 0x000000c014004986 */ /* 0x0003e2000c10193c */
[----:B------:R-:W-:Y:S01]  /*34580*/  ISETP.LT.AND P3, PT, R12, UR6, !P3 ;  /* 0x000000060c007c0c */ /* 0x000fe2000df61270 */
[----:B--2---:R-:W-:Y:S01]  /*34590*/  IMAD.WIDE R16, R3, 0x4, R4 ;  /* 0x0000000403107825 */ /* 0x004fe200078e0204 */
[----:B------:R-:W-:Y:S01]  /*345a0*/  ISETP.LT.AND P4, PT, R11, UR8, !P5 ;  /* 0x000000080b007c0c */ /* 0x000fe2000ef81270 */
[----:B------:R2:W-:Y:S01]  /*345b0*/  @P6 STG.E desc[UR60][R14.64], R184 ;  /* 0x000000b80e006986 */ /* 0x0005e2000c10193c */
[----:B------:R-:W-:Y:S01]  /*345c0*/  ISETP.GE.AND P6, PT, R0, UR4, PT ;  /* 0x0000000400007c0c */ /* 0x000fe2000bfc6270 */
[----:B------:R-:W-:Y:S01]  /*345d0*/  VIADD R0, R7, 0x55 ;  /* 0x0000005507007836 */ /* 0x000fe20000000000 */
[----:B------:R-:W-:Y:S01]  /*345e0*/  ULDC UR4, c[0x0][0x22c] ;  /* 0x00008b0000047ab9 */ /* 0x000fe20000000800 */
[----:B------:R4:W-:Y:S01]  /*345f0*/  @P2 STG.E desc[UR60][R16.64], R64 ;  /* 0x0000004010002986 */ /* 0x0009e2000c10193c */
[C---:B---3--:R-:W-:Y:S01]  /*34600*/  IMAD.WIDE R18, R3.reuse, 0x4, R8 ;  /* 0x0000000403127825 */ /* 0x048fe200078e0208 */
[----:B------:R-:W-:Y:S01]  /*34610*/  ULDC UR6, c[0x0][0x228] ;  /* 0x00008a0000067ab9 */ /* 0x000fe20000000800 */
[----:B------:R-:W-:Y:S01]  /*34620*/  ISETP.GE.AND P2, PT, R0, UR4, PT ;  /* 0x0000000400007c0c */ /* 0x000fe2000bf46270 */
[----:B------:R-:W-:Y:S01]  /*34630*/  ULDC UR4, c[0x0][0x228] ;  /* 0x00008a0000047ab9 */ /* 0x000fe20000000800 */
[----:B------:R-:W-:Y:S01]  /*34640*/  VIADD R13, R3, UR24 ;  /* 0x00000018030d7c36 */ /* 0x000fe20008000000 */
[----:B------:R-:W-:Y:S01]  /*34650*/  ISETP.LT.AND P5, PT, R12, UR4, !P5 ;  /* 0x000000040c007c0c */ /* 0x000fe2000efa1270 */
[----:B------:R-:W-:Y:S01]  /*34660*/  ULDC UR4, c[0x0][0x228] ;  /* 0x00008a0000047ab9 */ /* 0x000fe20000000800 */
[----:B------:R3:W-:Y:S01]  /*34670*/  @P3 STG.E desc[UR60][R18.64], R128 ;  /* 0x0000008012003986 */ /* 0x0007e2000c10193c */
[----:B-1----:R-:W-:Y:S01]  /*34680*/  IMAD.WIDE R20, R13, 0x4, R4 ;  /* 0x000000040d147825 */ /* 0x002fe200078e0204 */
[----:B------:R-:W-:Y:S01]  /*34690*/  ISETP.LT.AND P3, PT, R11, UR4, !P0 ;  /* 0x000000040b007c0c */ /* 0x000fe2000c761270 */
[----:B------:R-:W-:Y:S01]  /*346a0*/  ULDC UR4, c[0x0][0x22c] ;  /* 0x00008b0000047ab9 */ /* 0x000fe20000000800 */
[----:B------:R-:W-:Y:S01]  /*346b0*/  IADD3 R0, R7, 0x56, RZ ;  /* 0x0000005607007810 */ /* 0x000fe20007ffe0ff */
[C---:B------:R-:W-:Y:S01]  /*346c0*/  VIADD R3, R13.reuse, UR24 ;  /* 0x000000180d037c36 */ /* 0x040fe20008000000 */
[----:B------:R-:W-:Y:S01]  /*346d0*/  @P4 STG.E desc[UR60][R20.64], R193 ;  /* 0x000000c114004986 */ /* 0x000fe2000c10193c */
[----:B--2---:R-:W-:Y:S01]  /*346e0*/  IMAD.WIDE R14, R13, 0x4, R8 ;  /* 0x000000040d0e7825 */ /* 0x004fe200078e0208 */
[----:B------:R-:W-:Y:S01]  /*346f0*/  ISETP.GE.AND P4, PT, R0, UR4, PT ;  /* 0x0000000400007c0c */ /* 0x000fe2000bf86270 */
[----:B------:R-:W-:Y:S01]  /*34700*/  ULDC UR4, c[0x0][0x22c] ;  /* 0x00008b0000047ab9 */ /* 0x000fe20000000800 */
[----:B------:R-:W-:Y:S01]  /*34710*/  ISETP.LT.AND P0, PT, R12, UR6, !P0 ;  /* 0x000000060c007c0c */ /* 0x000fe2000c701270 */
[----:B------:R-:W-:Y:S01]  /*34720*/  VIADD R0, R7, 0x57 ;  /* 0x0000005707007836 */ /* 0x000fe20000000000 */
[----:B------:R-:W-:Y:S01]  /*34730*/  ULDC UR8, c[0x0][0x228] ;  /* 0x00008a0000087ab9 */ /* 0x000fe20000000800 */
[C---:B----4-:R-:W-:Y:S01]  /*34740*/  IMAD.WIDE R16, R3.reuse, 0x4, R4 ;  /* 0x0000000403107825 */ /* 0x050fe200078e0204 */
[----:B------:R1:W-:Y:S01]  /*34750*/  @P5 STG.E desc[UR60][R14.64], R185 ;  /* 0x000000b90e005986 */ /* 0x0003e2000c10193c */
[----:B------:R-:W-:Y:S01]  /*34760*/  ULDC UR6, c[0x0][0x228] ;  /* 0x00008a0000067ab9 */ /* 0x000fe20000000800 */
        /* <DEDUP_REMOVED lines=56> */
[----:B------:R-:W-:Y:S02]  /*34af0*/  ULDC UR4, c[0x0][0x228] ;  /* 0x00008a0000047ab9 */ /* 0x000fe40000000800 */
[----:B--2---:R-:W-:Y:S01]  /*34b00*/  IMAD.WIDE R16, R13, 0x4, R4 ;  /* 0x000000040d107825 */ /* 0x004fe200078e0204 */
[----:B------:R1:W-:Y:S01]  /*34b10*/  @P5 STG.E desc[UR60][R14.64], R131 ;  /* 0x000000830e005986 */ /* 0x0003e2000c10193c */
[----:B------:R-:W-:Y:S02]  /*34b20*/  IADD3 R0, R7, 0x5c, RZ ;  /* 0x0000005c07007810 */ /* 0x000fe40007ffe0ff */
[----:B------:R-:W-:Y:S01]  /*34b30*/  ISETP.LT.AND P5, PT, R11, UR4, !P0 ;  /* 0x000000040b007c0c */ /* 0x000fe2000c7a1270 */
[----:B------:R-:W-:Y:S01]  /*34b40*/  ULDC UR4, c[0x0][0x22c] ;  /* 0x00008b0000047ab9 */ /* 0x000fe20000000800 */
[----:B------:R2:W-:Y:S01]  /*34b50*/  @P2 STG.E desc[UR60][R16.64], R196 ;  /* 0x000000c410002986 */ /* 0x0005e2000c10193c */
[----:B------:R-:W-:Y:S01]  /*34b60*/  ISETP.GE.AND P2, PT, R0, UR4, PT ;  /* 0x0000000400007c0c */ /* 0x000fe2000bf46270 */
[----:B------:R-:W-:Y:S01]  /*34b70*/  ULDC UR4, c[0x0][0x228] ;  /* 0x00008a0000047ab9 */ /* 0x000fe20000000800 */
[C---:B------:R-:W-:Y:S01]  /*34b80*/  VIADD R3, R13.reuse, UR24 ;  /* 0x000000180d037c36 */ /* 0x040fe20008000000 */
[----:B------:R-:W-:Y:S01]  /*34b90*/  ISETP.LT.AND P0, PT, R12, UR4, !P0 ;  /* 0x000000040c007c0c */ /* 0x000fe2000c701270 */
[----:B---3--:R-:W-:Y:S01]  /*34ba0*/  IMAD.WIDE R18, R13, 0x4, R8 ;  /* 0x000000040d127825 */ /* 0x008fe200078e0208 */
[----:B------:R-:W-:-:S03]  /*34bb0*/  ULDC UR4, c[0x0][0x228] ;  /* 0x00008a0000047ab9 */ /* 0x000fc60000000800 */
[----:B------:R-:W-:Y:S01]  /*34bc0*/  IMAD.WIDE R20, R3, 0x4, R4 ;  /* 0x0000000403147825 */ /* 0x000fe200078e0204 */
[----:B------:R3:W-:Y:S01]  /*34bd0*/  @P3 STG.E desc[UR60][R18.64], R216 ;  /* 0x000000d812003986 */ /* 0x0007e2000c10193c */
[----:B------:R-:W-:Y:S01]  /*34be0*/  ISETP.LT.AND P3, PT, R11, UR4, !P6 ;  /* 0x000000040b007c0c */ /* 0x000fe2000f761270 */
[----:B------:R-:W-:Y:S01]  /*34bf0*/  ULDC UR4, c[0x0][0x22c] ;  /* 0x00008b0000047ab9 */ /* 0x000fe20000000800 */
[C---:B------:R-:W-:Y:S01]  /*34c00*/  IADD3 R13, R3.reuse, UR24, RZ ;  /* 0x00000018030d7c10 */ /* 0x040fe2000fffe0ff */
[----:B------:R4:W-:Y:S01]  /*34c10*/  @P5 STG.E desc[UR60][R20.64], R68 ;  /* 0x0000004414005986 */ /* 0x0009e2000c10193c */
[----:B-1----:R-:W-:Y:S01]  /*34c20*/  IMAD.WIDE R14, R3, 0x4, R8 ;  /* 0x00000004030e7825 */ /* 0x002fe200078e0208 */
[----:B------:R-:W-:Y:S01]  /*34c30*/  ISETP.LT.AND P6, PT, R12, UR6, !P6 ;  /* 0x000000060c007c0c */ /* 0x000fe2000f7c1270 */
[----:B------:R-:W-:Y:S01]  /*34c40*/  ULDC UR6, c[0x0][0x228] ;  /* 0x00008a0000067ab9 */ /* 0x000fe20000000800 */
[----:B------:R-:W-:Y:S01]  /*34c50*/  ISETP.LT.AND P5, PT, R11, UR8, !P4 ;  /* 0x000000080b007c0c */ /* 0x000fe2000e7a1270 */
[----:B------:R-:W-:Y:S01]  /*34c60*/  VIADD R0, R7, 0x5d ;  /* 0x0000005d07007836 */ /* 0x000fe20000000000 */
[----:B------:R1:W-:Y:S01]  /*34c70*/  @P0 STG.E desc[UR60][R14.64], R132 ;  /* 0x000000840e000986 */ /* 0x0003e2000c10193c */
[C---:B------:R-:W-:Y:S01]  /*34c80*/  VIADD R3, R13.reuse, UR24 ;  /* 0x000000180d037c36 */ /* 0x040fe20008000000 */
[----:B------:R-:W-:Y:S01]  /*34c90*/  ULDC UR8, c[0x0][0x228] ;  /* 0x00008a0000087ab9 */ /* 0x000fe20000000800 */
[----:B--2---:R-:W-:Y:S01]  /*34ca0*/  IMAD.WIDE R16, R13, 0x4, R4 ;  /* 0x000000040d107825 */ /* 0x004fe200078e0204 */
[----:B------:R-:W-:Y:S01]  /*34cb0*/  ISETP.GE.AND P0, PT, R0, UR4, PT ;  /* 0x0000000400007c0c */ /* 0x000fe2000bf06270 */
[----:B------:R-:W-:-:S02]  /*34cc0*/  ULDC UR4, c[0x0][0x22c] ;  /* 0x00008b0000047ab9 */ /* 0x000fc40000000800 */
[----:B------:R-:W-:Y:S02]  /*34cd0*/  VIADD R0, R7, 0x5e ;  /* 0x0000005e07007836 */ /* 0x000fe40000000000 */
[----:B---3--:R-:W-:Y:S01]  /*34ce0*/  IMAD.WIDE R18, R13, 0x4, R8 ;  /* 0x000000040d127825 */ /* 0x008fe200078e0208 */
[----:B------:R-:W-:Y:S01]  /*34cf0*/  ISETP.LT.AND P4, PT, R12, UR6, !P4 ;  /* 0x000000060c007c0c */ /* 0x000fe2000e781270 */
[----:B------:R2:W-:Y:S02]  /*34d00*/  @P3 STG.E desc[UR60][R16.64], R197 ;  /* 0x000000c510003986 */ /* 0x0005e4000c10193c */
[C---:B----4-:R-:W-:Y:S01]  /*34d10*/  IMAD.WIDE R20, R3.reuse, 0x4, R4 ;  /* 0x0000000403147825 */ /* 0x050fe200078e0204 */
[----:B------:R-:W-:Y:S01]  /*34d20*/  ISETP.GE.AND P3, PT, R0, UR4, PT ;  /* 0x0000000400007c0c */ /* 0x000fe2000bf66270 */
[----:B------:R3:W-:Y:S01]  /*34d30*/  @P6 STG.E desc[UR60][R18.64], R217 ;  /* 0x000000d912006986 */ /* 0x0007e2000c10193c */
[----:B------:R-:W-:Y:S01]  /*34d40*/  ULDC UR4, c[0x0][0x228] ;  /* 0x00008a0000047ab9 */ /* 0x000fe20000000800 */
[----:B-1----:R-:W-:Y:S01]  /*34d50*/  IMAD.WIDE R14, R3, 0x4, R8 ;  /* 0x00000004030e7825 */ /* 0x002fe200078e0208 */
[----:B------:R-:W-:Y:S01]  /*34d60*/  ULDC UR6, c[0x0][0x228] ;  /* 0x00008a0000067ab9 */ /* 0x000fe20000000800 */
[----:B------:R1:W-:Y:S01]  /*34d70*/  @P5 STG.E desc[UR60][R20.64], R69 ;  /* 0x0000004514005986 */ /* 0x0003e2000c10193c */
[----:B------:R-:W-:Y:S01]  /*34d80*/  ISETP.LT.AND P5, PT, R11, UR4, !P2 ;  /* 0x000000040b007c0c */ /* 0x000fe2000d7a1270 */
[----:B------:R-:W-:Y:S01]  /*34d90*/  VIADD R3, R3, UR24 ;  /* 0x0000001803037c36 */ /* 0x000fe20008000000 */
[----:B------:R-:W-:Y:S01]  /*34da0*/  IADD3 R0, R7, 0x5f, RZ ;  /* 0x0000005f07007810 */ /* 0x000fe20007ffe0ff */
[----:B------:R-:W-:Y:S01]  /*34db0*/  ULDC UR4, c[0x0][0x22c] ;  /* 0x00008b0000047ab9 */ /* 0x000fe20000000800 */
[----:B------:R-:W-:Y:S01]  /*34dc0*/  ISETP.LT.AND P2, PT, R12, UR6, !P2 ;  /* 0x000000060c007c0c */ /* 0x000fe2000d741270 */
[----:B------:R4:W-:Y:S01]  /*34dd0*/  @P4 STG.E desc[UR60][R14.64], R133 ;  /* 0x000000850e004986 */ /* 0x0009e2000c10193c */
[----:B--2---:R-:W-:Y:S01]  /*34de0*/  IMAD.WIDE R16, R3, 0x4, R4 ;  /* 0x0000000403107825 */ /* 0x004fe200078e0204 */
[----:B------:R-:W-:Y:S01]  /*34df0*/  ISETP.GE.AND P4, PT, R0, UR4, PT ;  /* 0x0000000400007c0c */ /* 0x000fe2000bf86270 */
[----:B------:R-:W-:Y:S01]  /*34e00*/  ULDC UR4, c[0x0][0x22c] ;  /* 0x00008b0000047ab9 */ /* 0x000fe20000000800 */
[----:B------:R-:W-:-:S02]  /*34e10*/  IADD3 R0, R7, 0x60, RZ ;  /* 0x0000006007007810 */ /* 0x000fc40007ffe0ff */
[----:B------:R-:W-:Y:S01]  /*34e20*/  ISETP.LT.AND P6, PT, R11, UR8, !P0 ;  /* 0x000000080b007c0c */ /* 0x000fe2000c7c1270 */
[C---:B---3--:R-:W-:Y:S01]  /*34e30*/  IMAD.WIDE R18, R3.reuse, 0x4, R8 ;  /* 0x0000000403127825 */ /* 0x048fe200078e0208 */
[----:B------:R2:W-:Y:S01]  /*34e40*/  @P5 STG.E desc[UR60][R16.64], R198 ;  /* 0x000000c610005986 */ /* 0x0005e2000c10193c */
[----:B------:R-:W-:Y:S01]  /*34e50*/  ISETP.GE.AND P5, PT, R0, UR4, PT ;  /* 0x0000000400007c0c */ /* 0x000fe2000bfa6270 */
[----:B------:R-:W-:Y:S01]  /*34e60*/  ULDC UR4, c[0x0][0x228] ;  /* 0x00008a0000047ab9 */ /* 0x000fe20000000800 */
[----:B------:R-:W-:Y:S01]  /*34e70*/  VIADD R13, R3, UR24 ;  /* 0x00000018030d7c36 */ /* 0x000fe20008000000 */
[C---:B------:R-:W-:Y:S01]  /*34e80*/  ISETP.LT.AND P0, PT, R12.reuse, UR4, !P0 ;  /* 0x000000040c007c0c */ /* 0x040fe2000c701270 */
[----:B------:R-:W-:Y:S01]  /*34e90*/  ULDC UR4, c[0x0][0x228] ;  /* 0x00008a0000047ab9 */ /* 0x000fe20000000800 */
[----:B------:R3:W-:Y:S01]  /*34ea0*/  @P2 STG.E desc[UR60][R18.64], R218 ;  /* 0x000000da12002986 */ /* 0x0007e2000c10193c */
[----:B-1----:R-:W-:Y:S01]  /*34eb0*/  IMAD.WIDE R20, R13, 0x4, R4 ;  /* 0x000000040d147825 */ /* 0x002fe200078e0204 */
[----:B------:R-:W-:Y:S01]  /*34ec0*/  ISETP.LT.AND P2, PT, R11, UR4, !P3 ;  /* 0x000000040b007c0c */ /* 0x000fe2000df41270 */
[----:B------:R-:W-:Y:S01]  /*34ed0*/  ULDC UR6, c[0x0][0x228] ;  /* 0x00008a0000067ab9 */ /* 0x000fe20000000800 */
[----:B------:R-:W-:Y:S01]  /*34ee0*/  ULDC UR4, c[0x0][0x22c] ;  /* 0x00008b0000047ab9 */ /* 0x000fe20000000800 */
[----:B------:R-:W-:Y:S01]  /*34ef0*/  VIADD R0, R7, 0x61 ;  /* 0x0000006107007836 */ /* 0x000fe20000000000 */
[----:B------:R-:W-:Y:S01]  /*34f00*/  @P6 STG.E desc[UR60][R20.64], R70 ;  /* 0x0000004614006986 */ /* 0x000fe2000c10193c */
        /* <DEDUP_REMOVED lines=21> */
[----:B-1----:R-:W-:Y:S01]  /*35060*/  IMAD.WIDE R14, R3, 0x4, R4 ;  /* 0x00000004030e7825 */ /* 0x002fe200078e0204 */
[----:B------:R-:W-:Y:S01]  /*35070*/  ULDC UR4, c[0x0][0x22c] ;  /* 0x00008b0000047ab9 */ /* 0x000fe20000000800 */
[----:B------:R-:W-:-:S02]  /*35080*/  ULDC UR8, c[0x0][0x228] ;  /* 0x00008a0000087ab9 */ /* 0x000fc40000000800 */
[C---:B--2---:R-:W-:Y:S01]  /*35090*/  IMAD.WIDE R16, R3.reuse, 0x4, R8 ;  /* 0x0000000403107825 */ /* 0x044fe200078e0208 */
[----:B------:R-:W-:Y:S01]  /*350a0*/  IADD3 R3, R3, UR24, RZ ;  /* 0x0000001803037c10 */ /* 0x000fe2000fffe0ff */
[----:B------:R1:W-:Y:S01]  /*350b0*/  @P2 STG.E desc[UR60][R14.64], R71 ;  /* 0x000000470e002986 */ /* 0x0003e2000c10193c */
[----:B------:R-:W-:Y:S01]  /*350c0*/  ISETP.LT.AND P5, PT, R12, UR6, !P5 ;  /* 0x000000060c007c0c */ /* 0x000fe2000efa1270 */
[----:B------:R-:W-:Y:S01]  /*350d0*/  ULDC UR6, c[0x0][0x228] ;  /* 0x00008a0000067ab9 */ /* 0x000fe20000000800 */
[----:B------:R-:W-:Y:S01]  /*350e0*/  ISETP.GE.AND P2, PT, R0, UR4, PT ;  /* 0x0000000400007c0c */ /* 0x000fe2000bf46270 */
[----:B---3--:R-:W-:Y:S01]  /*350f0*/  IMAD.WIDE R18, R3, 0x4, R4 ;  /* 0x0000000403127825 */ /* 0x008fe200078e0204 */
        /* <DEDUP_REMOVED lines=13> */
[----:B-1----:R-:W-:Y:S01]  /*351d0*/  IMAD.WIDE R14, R3, 0x4, R4 ;  /* 0x00000004030e7825 */ /* 0x002fe200078e0204 */
[----:B------:R-:W-:Y:S01]  /*351e0*/  IADD3 R0, R7, 0x65, RZ ;  /* 0x0000006507007810 */ /* 0x000fe20007ffe0ff */
[----:B------:R-:W-:Y:S01]  /*351f0*/  ULDC UR4, c[0x0][0x22c] ;  /* 0x00008b0000047ab9 */ /* 0x000fe20000000800 */
[----:B------:R-:W-:Y:S01]  /*35200*/  ULDC UR6, c[0x0][0x228] ;  /* 0x00008a0000067ab9 */ /* 0x000fe20000000800 */
[C---:B------:R-:W-:Y:S01]  /*35210*/  VIADD R13, R3.reuse, UR24 ;  /* 0x00000018030d7c36 */ /* 0x040fe20008000000 */
[----:B------:R1:W-:Y:S01]  /*35220*/  @P4 STG.E desc[UR60][R14.64], R72 ;  /* 0x000000480e004986 */ /* 0x0003e2000c10193c */
[----:B------:R-:W-:Y:S01]  /*35230*/  ISETP.GE.AND P4, PT, R0, UR4, PT ;  /* 0x0000000400007c0c */ /* 0x000fe2000bf86270 */
[----:B--2---:R-:W-:Y:S01]  /*35240*/  IMAD.WIDE R16, R3, 0x4, R8 ;  /* 0x0000000403107825 */ /* 0x004fe200078e0208 */
        /* <DEDUP_REMOVED lines=10> */
[C---:B-1----:R-:W-:Y:S01]  /*352f0*/  IMAD.WIDE R14, R13.reuse, 0x4, R8 ;  /* 0x000000040d0e7825 */ /* 0x042fe200078e0208 */
[----:B------:R-:W-:Y:S01]  /*35300*/  ULDC UR4, c[0x0][0x228] ;  /* 0x00008a0000047ab9 */ /* 0x000fe20000000800 */
[----:B------:R-:W-:-:S02]  /*35310*/  IADD3 R13, R13, UR24, RZ ;  /* 0x000000180d0d7c10 */ /* 0x000fc4000fffe0ff */
[----:B------:R-:W-:Y:S01]  /*35320*/  ISETP.LT.AND P2, PT, R12, UR4, !P2 ;  /* 0x000000040c007c0c */ /* 0x000fe2000d741270 */
[----:B------:R-:W-:Y:S01]  /*35330*/  ULDC UR4, c[0x0][0x228] ;  /* 0x00008a0000047ab9 */ /* 0x000fe20000000800 */
[----:B------:R1:W-:Y:S01]  /*35340*/  @P0 STG.E desc[UR60][R14.64], R221 ;  /* 0x000000dd0e000986 */ /* 0x0003e2000c10193c */
[----:B------:R-:W-:Y:S01]  /*35350*/  ISETP.LT.AND P0, PT, R11, UR4, !P3 ;  /* 0x000000040b007c0c */ /* 0x000fe2000df01270 */
[----:B--2---:R-:W-:Y:S01]  /*35360*/  IMAD.WIDE R16, R13, 0x4, R4 ;  /* 0x000000040d107825 */ /* 0x004fe200078e0204 */
        /* <DEDUP_REMOVED lines=13> */
[C---:B------:R-:W-:Y:S01]  /*35440*/  VIADD R13, R3.reuse, UR24 ;  /* 0x00000018030d7c36 */ /* 0x040fe20008000000 */
[----:B------:R-:W-:Y:S01]  /*35450*/  ISETP.LT.AND P4, PT, R12, UR6, !P4 ;  /* 0x000000060c007c0c */ /* 0x000fe2000e781270 */
[----:B-1----:R-:W-:Y:S01]  /*35460*/  IMAD.WIDE R14, R3, 0x4, R8 ;  /* 0x00000004030e7825 */ /* 0x002fe200078e0208 */
[----:B------:R-:W-:Y:S01]  /*35470*/  ISETP.LT.AND P2, PT, R11, UR8, !P6 ;  /* 0x000000080b007c0c */ /* 0x000fe2000f741270 */
[----:B------:R-:W-:Y:S01]  /*35480*/  ULDC UR4, c[0x0][0x22c] ;  /* 0x00008b0000047ab9 */ /* 0x000fe20000000800 */
[----:B------:R-:W-:Y:S01]  /*35490*/  IADD3 R0, R7, 0x68, RZ ;  /* 0x0000006807007810 */ /* 0x000fe20007ffe0ff */
[C---:B------:R-:W-:Y:S01]  /*354a0*/  VIADD R3, R13.reuse, UR24 ;  /* 0x000000180d037c36 */ /* 0x040fe20008000000 */
[----:B------:R1:W-:Y:S01]  /*354b0*/  @P3 STG.E desc[UR60][R14.64], R222 ;  /* 0x000000de0e003986 */ /* 0x0003e2000c10193c */
[----:B--2---:R-:W-:Y:S01]  /*354c0*/  IMAD.WIDE R16, R13, 0x4, R4 ;  /* 0x000000040d107825 */ /* 0x004fe200078e0204 */
[----:B------:R-:W-:Y:S01]  /*354d0*/  ISETP.GE.AND P3, PT, R0, UR4, PT ;  /* 0x0000000400007c0c */ /* 0x000fe2000bf66270 */
[----:B------:R-:W-:Y:S01]  /*354e0*/  ULDC UR6, c[0x0][0x228] ;  /* 0x00008a0000067ab9 */ /* 0x000fe20000000800 */
[----:B------:R-:W-:Y:S01]  /*354f0*/  IADD3 R0, R7, 0x69, RZ ;  /* 0x0000006907007810 */ /* 0x000fe20007ffe0ff */
[----:B---3--:R-:W-:Y:S01]  /*35500*/  IMAD.WIDE R18, R13, 0x4, R8 ;  /* 0x000000040d127825 */ /* 0x008fe200078e0208 */
[----:B------:R-:W-:Y:S01]  /*35510*/  ISETP.LT.AND P6, PT, R12, UR6, !P6 ;  /* 0x000000060c007c0c */ /* 0x000fe2000f7c1270 */
[----:B------:R-:W-:Y:S01]  /*35520*/  ULDC UR4, c[0x0][0x22c] ;  /* 0x00008b0000047ab9 */ /* 0x000fe20000000800 */
[----:B------:R-:W-:Y:S01]  /*35530*/  ULDC UR8, c[0x0][0x228] ;  /* 0x00008a0000087ab9 */ /* 0x000fe20000000800 */
[C---:B----4-:R-:W-:Y:S01]  /*35540*/  IMAD.WIDE R20, R3.reuse, 0x4, R4 ;  /* 0x0000000403147825 */ /* 0x050fe200078e0204 */
[----:B------:R2:W-:Y:S01]  /*35550*/  @P0 STG.E desc[UR60][R16.64], R74 ;  /* 0x0000004a10000986 */ /* 0x0005e2000c10193c */
[----:B------:R-:W-:Y:S01]  /*35560*/  ISETP.GE.AND P0, PT, R0, UR4, PT ;  /* 0x0000000400007c0c */ /* 0x000fe2000bf06270 */
[----:B------:R-:W-:Y:S01]  /*35570*/  ULDC UR4, c[0x0][0x228] ;  /* 0x00008a0000047ab9 */ /* 0x000fe20000000800 */
[----:B-1----:R-:W-:Y:S01]  /*35580*/  IMAD.WIDE R14, R3, 0x4, R8 ;  /* 0x00000004030e7825 */ /* 0x002fe200078e0208 */
[----:B------:R1:W-:Y:S01]  /*35590*/  @P4 STG.E desc[UR60][R18.64], R138 ;  /* 0x0000008a12004986 */ /* 0x0003e2000c10193c */
[----:B------:R-:W-:-:S03]  /*355a0*/  ULDC UR6, c[0x0][0x228] ;  /* 0x00008a0000067ab9 */ /* 0x000fc60000000800 */
[----:B------:R3:W-:Y:S01]  /*355b0*/  @P2 STG.E desc[UR60][R20.64], R203 ;  /* 0x000000cb14002986 */ /* 0x0007e2000c10193c */
[----:B------:R-:W-:Y:S01]  /*355c0*/  ISETP.LT.AND P2, PT, R11, UR4, !P5 ;  /* 0x000000040b007c0c */ /* 0x000fe2000ef41270 */
[----:B------:R-:W-:Y:S01]  /*355d0*/  VIADD R0, R7, 0x6a ;  /* 0x0000006a07007836 */ /* 0x000fe20000000000 */
[----:B------:R-:W-:Y:S01]  /*355e0*/  ISETP.LT.AND P5, PT, R12, UR6, !P5 ;  /* 0x000000060c007c0c */ /* 0x000fe2000efa1270 */
[----:B------:R-:W-:Y:S01]  /*355f0*/  VIADD R3, R3, UR24 ;  /* 0x0000001803037c36 */ /* 0x000fe20008000000 */
[----:B------:R-:W-:Y:S01]  /*35600*/  ULDC UR4, c[0x0][0x22c] ;  /* 0x00008b0000047ab9 */ /* 0x000fe20000000800 */
[----:B------:R-:W-:Y:S01]  /*35610*/  ISETP.LT.AND P4, PT, R11, UR8, !P3 ;  /* 0x000000080b007c0c */ /* 0x000fe2000df81270 */
[----:B------:R4:W-:Y:S01]  /*35620*/  @P6 STG.E desc[UR60][R14.64], R223 ;  /* 0x000000df0e006986 */ /* 0x0009e2000c10193c */
[----:B------:R-:W-:Y:S01]  /*35630*/  ISETP.GE.AND P6, PT, R0, UR4, PT ;  /* 0x0000000400007c0c */ /* 0x000fe2000bfc6270 */
[C---:B--2---:R-:W-:Y:S01]  /*35640*/  IMAD.WIDE R16, R3.reuse, 0x4, R4 ;  /* 0x0000000403107825 */ /* 0x044fe200078e0204 */
[----:B------:R-:W-:Y:S01]  /*35650*/  IADD3 R13, R3, UR24, RZ ;  /* 0x00000018030d7c10 */ /* 0x000fe2000fffe0ff */
[----:B------:R-:W-:Y:S01]  /*35660*/  ULDC UR4, c[0x0][0x22c] ;  /* 0x00008b0000047ab9 */ /* 0x000fe20000000800 */
[----:B------:R-:W-:Y:S01]  /*35670*/  ULDC UR6, c[0x0][0x228] ;  /* 0x00008a0000067ab9 */ /* 0x000fe20000000800 */
[----:B------:R-:W-:Y:S01]  /*35680*/  VIADD R0, R7, 0x6b ;  /* 0x0000006b07007836 */ /* 0x000fe20000000000 */
[----:B------:R2:W-:Y:S01]  /*35690*/  @P2 STG.E desc[UR60][R16.64], R75 ;  /* 0x0000004b10002986 */ /* 0x0005e2000c10193c */
[----:B-1----:R-:W-:Y:S01]  /*356a0*/  IMAD.WIDE R18, R3, 0x4, R8 ;  /* 0x0000000403127825 */ /* 0x002fe200078e0208 */
[----:B------:R-:W-:-:S02]  /*356b0*/  ULDC UR8, c[0x0][0x228] ;  /* 0x00008a0000087ab9 */ /* 0x000fc40000000800 */
[----:B------:R-:W-:Y:S01]  /*356c0*/  ISETP.GE.AND P2, PT, R0, UR4, PT ;  /* 0x0000000400007c0c */ /* 0x000fe2000bf46270 */
[----:B---3--:R-:W-:Y:S01]  /*356d0*/  IMAD.WIDE R20, R13, 0x4, R4 ;  /* 0x000000040d147825 */ /* 0x008fe200078e0204 */
        /* <DEDUP_REMOVED lines=27> */
[----:B------:R-:W-:Y:S01]  /*35890*/  ULDC UR6, c[0x0][0x228] ;  /* 0x00008a0000067ab9 */ /* 0x000fe20000000800 */
[----:B--2---:R-:W-:Y:S01]  /*358a0*/  IMAD.WIDE R14, R3, 0x4, R4 ;  /* 0x00000004030e7825 */ /* 0x004fe200078e0204 */
        /* <DEDUP_REMOVED lines=10> */
[----:B-1----:R-:W-:Y:S01]  /*35950*/  IMAD.WIDE R18, R3, 0x4, R4 ;  /* 0x0000000403127825 */ /* 0x002fe200078e0204 */
        /* <DEDUP_REMOVED lines=10> */
[----:B--2---:R-:W-:Y:S01]  /*35a00*/  IMAD.WIDE R14, R3, 0x4, R4 ;  /* 0x00000004030e7825 */ /* 0x004fe200078e0204 */
[----:B------:R-:W-:Y:S01]  /*35a10*/  ISETP.LT.AND P2, PT, R11, UR6, !P3 ;  /* 0x000000060b007c0c */ /* 0x000fe2000df41270 */
[----:B------:R-:W-:Y:S01]  /*35a20*/  ULDC UR4, c[0x0][0x22c] ;  /* 0x00008b0000047ab9 */ /* 0x000fe20000000800 */
[----:B------:R-:W-:Y:S01]  /*35a30*/  ULDC UR6, c[0x0][0x228] ;  /* 0x00008a0000067ab9 */ /* 0x000fe20000000800 */
[----:B------:R-:W-:Y:S01]  /*35a40*/  VIADD R0, R7, 0x70 ;  /* 0x0000007007007836 */ /* 0x000fe20000000000 */
[----:B------:R2:W-:Y:S01]  /*35a50*/  @P6 STG.E desc[UR60][R14.64], R206 ;  /* 0x000000ce0e006986 */ /* 0x0005e2000c10193c */
[----:B------:R-:W-:-:S02]  /*35a60*/  VIADD R13, R3, UR24 ;  /* 0x00000018030d7c36 */ /* 0x000fc40008000000 */
[----:B-1----:R-:W-:Y:S01]  /*35a70*/  IMAD.WIDE R16, R3, 0x4, R8 ;  /* 0x0000000403107825 */ /* 0x002fe200078e0208 */
        /* <DEDUP_REMOVED lines=11> */
[----:B--2---:R-:W-:Y:S01]  /*35b30*/  IMAD.WIDE R14, R13, 0x4, R8 ;  /* 0x000000040d0e7825 */ /* 0x004fe200078e0208 */
[----:B------:R-:W-:-:S03]  /*35b40*/  ULDC UR4, c[0x0][0x228] ;  /* 0x00008a0000047ab9 */ /* 0x000fc60000000800 */
[----:B------:R-:W-:Y:S01]  /*35b50*/  VIADD R13, R13, UR24 ;  /* 0x000000180d0d7c36 */ /* 0x000fe20008000000 */
[----:B------:R-:W-:Y:S01]  /*35b60*/  ISETP.LT.AND P4, PT, R12, UR4, !P4 ;  /* 0x000000040c007c0c */ /* 0x000fe2000e781270 */
[----:B------:R-:W-:Y:S01]  /*35b70*/  ULDC UR4, c[0x0][0x228] ;  /* 0x00008a0000047ab9 */ /* 0x000fe20000000800 */
[----:B------:R2:W-:Y:S01]  /*35b80*/  @P3 STG.E desc[UR60][R14.64], R142 ;  /* 0x0000008e0e003986 */ /* 0x0005e2000c10193c */
[----:B-1----:R-:W-:Y:S01]  /*35b90*/  IMAD.WIDE R16, R13, 0x4, R4 ;  /* 0x000000040d107825 */ /* 0x002fe200078e0204 */
        /* <DEDUP_REMOVED lines=8> */
[C---:B------:R-:W-:Y:S01]  /*35c20*/  IMAD.WIDE R20, R3.reuse, 0x4, R4 ;  /* 0x0000000403147825 */ /* 0x040fe200078e0204 */
[C---:B------:R-:W-:Y:S01]  /*35c30*/  ISETP.LT.AND P0, PT, R12.reuse, UR4, !P0 ;  /* 0x000000040c007c0c */ /* 0x040fe2000c701270 */
[----:B------:R3:W-:Y:S01]  /*35c40*/  @P4 STG.E desc[UR60][R18.64], R227 ;  /* 0x000000e312004986 */ /* 0x0007e2000c10193c */
[----:B------:R-:W-:Y:S01]  /*35c50*/  ULDC UR4, c[0x0][0x228] ;  /* 0x00008a0000047ab9 */ /* 0x000fe20000000800 */
[----:B------:R-:W-:Y:S02]  /*35c60*/  VIADD R13, R3, UR24 ;  /* 0x00000018030d7c36 */ /* 0x000fe40008000000 */
[----:B------:R4:W-:Y:S01]  /*35c70*/  @P3 STG.E desc[UR60][R20.64], R79 ;  /* 0x0000004f14003986 */ /* 0x0009e2000c10193c */
[----:B------:R-:W-:Y:S01]  /*35c80*/  ISETP.LT.AND P3, PT, R11, UR4, !P6 ;  /* 0x000000040b007c0c */ /* 0x000fe2000f761270 */
[----:B--2---:R-:W-:Y:S01]  /*35c90*/  IMAD.WIDE R14, R3, 0x4, R8 ;  /* 0x00000004030e7825 */ /* 0x004fe200078e0208 */
[----:B------:R-:W-:Y:S01]  /*35ca0*/  ISETP.LT.AND P6, PT, R12, UR6, !P6 ;  /* 0x000000060c007c0c */ /* 0x000fe2000f7c1270 */
[----:B------:R-:W-:Y:S01]  /*35cb0*/  ULDC UR4, c[0x0][0x22c] ;  /* 0x00008b0000047ab9 */ /* 0x000fe20000000800 */
[----:B------:R-:W-:Y:S01]  /*35cc0*/  ISETP.LT.AND P4, PT, R11, UR8, !P5 ;  /* 0x000000080b007c0c */ /* 0x000fe2000ef81270 */
[----:B------:R-:W-:Y:S01]  /*35cd0*/  VIADD R0, R7, 0x73 ;  /* 0x0000007307007836 */ /* 0x000fe20000000000 */
[C---:B------:R-:W-:Y:S01]  /*35ce0*/  IADD3 R3, R13.reuse, UR24, RZ ;  /* 0x000000180d037c10 */ /* 0x040fe2000fffe0ff */
[----:B------:R2:W-:Y:S01]  /*35cf0*/  @P0 STG.E desc[UR60][R14.64], R143 ;  /* 0x0000008f0e000986 */ /* 0x0005e2000c10193c */
[----:B-1----:R-:W-:Y:S01]  /*35d00*/  IMAD.WIDE R16, R13, 0x4, R4 ;  /* 0x000000040d107825 */ /* 0x002fe200078e0204 */
[----:B------:R-:W-:Y:S01]  /*35d10*/  ULDC UR6, c[0x0][0x228] ;  /* 0x00008a0000067ab9 */ /* 0x000fe20000000800 */
[----:B------:R-:W-:Y:S01]  /*35d20*/  ISETP.GE.AND P0, PT, R0, UR4, PT ;  /* 0x0000000400007c0c */ /* 0x000fe2000bf06270 */
[----:B------:R-:W-:Y:S01]  /*35d30*/  ULDC UR4, c[0x0][0x22c] ;  /* 0x00008b0000047ab9 */ /* 0x000fe20000000800 */
[----:B------:R-:W-:Y:S01]  /*35d40*/  VIADD R0, R7, 0x74 ;  /* 0x0000007407007836 */ /* 0x000fe20000000000 */
[----:B------:R-:W-:Y:S01]  /*35d50*/  ULDC UR8, c[0x0][0x228] ;  /* 0x00008a0000087ab9 */ /* 0x000fe20000000800 */
[----:B---3--:R-:W-:Y:S01]  /*35d60*/  IMAD.WIDE R18, R13, 0x4, R8 ;  /* 0x000000040d127825 */ /* 0x008fe200078e0208 */
[----:B------:R1:W-:Y:S03]  /*35d70*/  @P3 STG.E desc[UR60][R16.64], R208 ;  /* 0x000000d010003986 */ /* 0x0003e6000c10193c */
[----:B----4-:R-:W-:Y:S01]  /*35d80*/  IMAD.WIDE R20, R3, 0x4, R4 ;  /* 0x0000000403147825 */ /* 0x010fe200078e0204 */
[----:B------:R-:W-:Y:S01]  /*35d90*/  ISETP.GE.AND P3, PT, R0, UR4, PT ;  /* 0x0000000400007c0c */ /* 0x000fe2000bf66270 */
[----:B------:R3:W-:Y:S01]  /*35da0*/  @P6 STG.E desc[UR60][R18.64], R228 ;  /* 0x000000e412006986 */ /* 0x0007e2000c10193c */
[C---:B------:R-:W-:Y:S01]  /*35db0*/  ISETP.LT.AND P5, PT, R12.reuse, UR6, !P5 ;  /* 0x000000060c007c0c */ /* 0x040fe2000efa1270 */
[----:B------:R-:W-:Y:S01]  /*35dc0*/  ULDC UR4, c[0x0][0x228] ;  /* 0x00008a0000047ab9 */ /* 0x000fe20000000800 */
[----:B------:R-:W-:Y:S01]  /*35dd0*/  ULDC UR6, c[0x0][0x228] ;  /* 0x00008a0000067ab9 */ /* 0x000fe20000000800 */
[----:B------:R4:W-:Y:S01]  /*35de0*/  @P4 STG.E desc[UR60][R20.64], R144 ;  /* 0x0000009014004986 */ /* 0x0009e2000c10193c */
[----:B------:R-:W-:Y:S01]  /*35df0*/  ISETP.LT.AND P4, PT, R11, UR4, !P2 ;  /* 0x000000040b007c0c */ /* 0x000fe2000d781270 */
[C---:B--2---:R-:W-:Y:S01]  /*35e00*/  IMAD.WIDE R14, R3.reuse, 0x4, R8 ;  /* 0x00000004030e7825 */ /* 0x044fe200078e0208 */
[----:B------:R-:W-:Y:S01]  /*35e10*/  ISETP.LT.AND P2, PT, R12, UR6, !P2 ;  /* 0x000000060c007c0c */ /* 0x000fe2000d741270 */
[----:B------:R-:W-:Y:S01]  /*35e20*/  ULDC UR4, c[0x0][0x228] ;  /* 0x00008a0000047ab9 */ /* 0x000fe20000000800 */
[----:B------:R-:W-:Y:S01]  /*35e30*/  IADD3 R3, R3, UR24, RZ ;  /* 0x0000001803037c10 */ /* 0x000fe2000fffe0ff */
[----:B------:R-:W-:Y:S01]  /*35e40*/  ULDC UR6, c[0x0][0x228] ;  /* 0x00008a0000067ab9 */ /* 0x000fe20000000800 */
[----:B------:R-:W-:Y:S01]  /*35e50*/  ISETP.LT.AND P6, PT, R11, UR8, !P0 ;  /* 0x000000080b007c0c */ /* 0x000fe2000c7c1270 */
[----:B------:R-:W-:-:S02]  /*35e60*/  VIADD R0, R7, 0x75 ;  /* 0x0000007507007836 */ /* 0x000fc40000000000 */
[C---:B-1----:R-:W-:Y:S01]  /*35e70*/  IMAD.WIDE R16, R3.reuse, 0x4, R4 ;  /* 0x0000000403107825 */ /* 0x042fe200078e0204 */
[----:B------:R1:W-:Y:S03]  /*35e80*/  @P5 STG.E desc[UR60][R14.64], R80 ;  /* 0x000000500e005986 */ /* 0x0003e6000c10193c */
[C---:B---3--:R-:W-:Y:S01]  /*35e90*/  IMAD.WIDE R18, R3.reuse, 0x4, R8 ;  /* 0x0000000403127825 */ /* 0x048fe200078e0208 */
[C---:B------:R-:W-:Y:S01]  /*35ea0*/  ISETP.LT.AND P0, PT, R12.reuse, UR4, !P0 ;  /* 0x000000040c007c0c */ /* 0x040fe2000c701270 */
[----:B------:R2:W-:Y:S01]  /*35eb0*/  @P4 STG.E desc[UR60][R16.64], R209 ;  /* 0x000000d110004986 */ /* 0x0005e2000c10193c */
[----:B------:R-:W-:Y:S01]  /*35ec0*/  ULDC UR4, c[0x0][0x228] ;  /* 0x00008a0000047ab9 */ /* 0x000fe20000000800 */
[----:B------:R-:W-:Y:S01]  /*35ed0*/  VIADD R13, R3, UR24 ;  /* 0x00000018030d7c36 */ /* 0x000fe20008000000 */
[----:B------:R-:W-:Y:S01]  /*35ee0*/  IADD3 R6, R7, 0x78, RZ ;  /* 0x0000007807067810 */ /* 0x000fe20007ffe0ff */
[----:B------:R3:W-:Y:S01]  /*35ef0*/  @P2 STG.E desc[UR60][R18.64], R229 ;  /* 0x000000e512002986 */ /* 0x0007e2000c10193c */
[----:B------:R-:W-:Y:S01]  /*35f00*/  ISETP.LT.AND P2, PT, R11, UR4, !P3 ;  /* 0x000000040b007c0c */ /* 0x000fe2000df41270 */
[C---:B----4-:R-:W-:Y:S01]  /*35f10*/  IMAD.WIDE R20, R13.reuse, 0x4, R4 ;  /* 0x000000040d147825 */ /* 0x050fe200078e0204 */
[----:B------:R-:W-:Y:S01]  /*35f20*/  ISETP.LT.AND P3, PT, R12, UR6, !P3 ;  /* 0x000000060c007c0c */ /* 0x000fe2000df61270 */
[----:B------:R-:W-:Y:S01]  /*35f30*/  ULDC UR4, c[0x0][0x228] ;  /* 0x00008a0000047ab9 */ /* 0x000fe20000000800 */
[----:B------:R-:W-:Y:S01]  /*35f40*/  ISETP.GE.AND P5, PT, R0, UR23, PT ;  /* 0x0000001700007c0c */ /* 0x000fe2000bfa6270 */
[C---:B-1----:R-:W-:Y:S01]  /*35f50*/  IMAD.WIDE R14, R13.reuse, 0x4, R8 ;  /* 0x000000040d0e7825 */ /* 0x042fe200078e0208 */
[----:B------:R-:W-:Y:S01]  /*35f60*/  IADD3 R13, R13, UR24, RZ ;  /* 0x000000180d0d7c10 */ /* 0x000fe2000fffe0ff */
[----:B------:R1:W-:Y:S01]  /*35f70*/  @P6 STG.E desc[UR60][R20.64], R145 ;  /* 0x0000009114006986 */ /* 0x0003e2000c10193c */
[----:B------:R-:W-:Y:S01]  /*35f80*/  ULDC UR6, c[0x0][0x228] ;  /* 0x00008a0000067ab9 */ /* 0x000fe20000000800 */
[----:B------:R-:W-:Y:S01]  /*35f90*/  VIADD R0, R7, 0x76 ;  /* 0x0000007607007836 */ /* 0x000fe20000000000 */
[----:B------:R-:W-:Y:S01]  /*35fa0*/  ISETP.LT.AND P6, PT, R11, UR4, !P5 ;  /* 0x000000040b007c0c */ /* 0x000fe2000efc1270 */
[----:B--2---:R-:W-:Y:S01]  /*35fb0*/  IMAD.WIDE R16, R13, 0x4, R4 ;  /* 0x000000040d107825 */ /* 0x004fe200078e0204 */
[----:B------:R-:W-:Y:S01]  /*35fc0*/  ULDC UR4, c[0x0][0x228] ;  /* 0x00008a0000047ab9 */ /* 0x000fe20000000800 */
[----:B------:R-:W-:-:S02]  /*35fd0*/  ULDC UR8, c[0x0][0x228] ;  /* 0x00008a0000087ab9 */ /* 0x000fc40000000800 */
[C---:B---3--:R-:W-:Y:S01]  /*35fe0*/  IMAD.WIDE R18, R13.reuse, 0x4, R8 ;  /* 0x000000040d127825 */ /* 0x048fe200078e0208 */
[----:B------:R-:W-:Y:S01]  /*35ff0*/  ISETP.GE.AND P4, PT, R0, UR21, PT ;  /* 0x0000001500007c0c */ /* 0x000fe2000bf86270 */
[----:B------:R2:W-:Y:S01]  /*36000*/  @P0 STG.E desc[UR60][R14.64], R81 ;  /* 0x000000510e000986 */ /* 0x0005e2000c10193c */
[----:B------:R-:W-:Y:S01]  /*36010*/  ISETP.LT.AND P5, PT, R12, UR4, !P5 ;  /* 0x000000040c007c0c */ /* 0x000fe2000efa1270 */
[----:B------:R-:W-:Y:S01]  /*36020*/  ULDC UR4, c[0x0][0x228] ;  /* 0x00008a0000047ab9 */ /* 0x000fe20000000800 */
[----:B------:R-:W-:Y:S01]  /*36030*/  VIADD R3, R13, UR24 ;  /* 0x000000180d037c36 */ /* 0x000fe20008000000 */
[----:B------:R3:W-:Y:S01]  /*36040*/  @P2 STG.E desc[UR60][R16.64], R210 ;  /* 0x000000d210002986 */ /* 0x0007e2000c10193c */
[----:B------:R-:W-:-:S03]  /*36050*/  VIADD R0, R7, 0x77 ;  /* 0x0000007707007836 */ /* 0x000fc60000000000 */
[----:B------:R4:W-:Y:S01]  /*36060*/  @P3 STG.E desc[UR60][R18.64], R230 ;  /* 0x000000e612003986 */ /* 0x0009e2000c10193c */
[----:B------:R-:W-:Y:S01]  /*36070*/  ISETP.LT.AND P3, PT, R11, UR4, !P4 ;  /* 0x000000040b007c0c */ /* 0x000fe2000e761270 */
[C---:B-1----:R-:W-:Y:S01]  /*36080*/  IMAD.WIDE R20, R3.reuse, 0x4, R4 ;  /* 0x0000000403147825 */ /* 0x042fe200078e0204 */
[----:B------:R-:W-:Y:S01]  /*36090*/  ISETP.LT.AND P4, PT, R12, UR6, !P4 ;  /* 0x000000060c007c0c */ /* 0x000fe2000e781270 */
[----:B------:R-:W-:Y:S02]  /*360a0*/  ULDC UR4, c[0x0][0x228] ;  /* 0x00008a0000047ab9 */ /* 0x000fe40000000800 */
[C---:B--2---:R-:W-:Y:S01]  /*360b0*/  IMAD.WIDE R14, R3.reuse, 0x4, R8 ;  /* 0x00000004030e7825 */ /* 0x044fe200078e0208 */
[----:B------:R-:W-:Y:S01]  /*360c0*/  ISETP.GE.AND P0, PT, R0, UR19, PT ;  /* 0x0000001300007c0c */ /* 0x000fe2000bf06270 */
[----:B------:R1:W-:Y:S01]  /*360d0*/  @P6 STG.E desc[UR60][R20.64], R146 ;  /* 0x0000009214006986 */ /* 0x0003e2000c10193c */
[----:B------:R-:W-:Y:S01]  /*360e0*/  ISETP.GE.AND P2, PT, R6, UR17, PT ;  /* 0x0000001106007c0c */ /* 0x000fe2000bf46270 */
[----:B------:R-:W-:Y:S01]  /*360f0*/  VIADD R3, R3, UR24 ;  /* 0x0000001803037c36 */ /* 0x000fe20008000000 */
[----:B------:R-:W-:Y:S01]  /*36100*/  ISETP.LT.AND P6, PT, R11, UR8, !P0 ;  /* 0x000000080b007c0c */ /* 0x000fe2000c7c1270 */
[----:B------:R2:W-:Y:S01]  /*36110*/  @P5 STG.E desc[UR60][R14.64], R82 ;  /* 0x000000520e005986 */ /* 0x0005e2000c10193c */
[----:B------:R-:W-:Y:S01]  /*36120*/  ULDC UR6, c[0x0][0x228] ;  /* 0x00008a0000067ab9 */ /* 0x000fe20000000800 */
[C---:B---3--:R-:W-:Y:S01]  /*36130*/  IMAD.WIDE R16, R3.reuse, 0x4, R4 ;  /* 0x0000000403107825 */ /* 0x048fe200078e0204 */
[----:B------:R-:W-:Y:S01]  /*36140*/  IADD3 R13, R3, UR24, RZ ;  /* 0x00000018030d7c10 */ /* 0x000fe2000fffe0ff */
[----:B------:R-:W-:-:S02]  /*36150*/  ULDC UR8, c[0x0][0x228] ;  /* 0x00008a0000087ab9 */ /* 0x000fc40000000800 */
[----:B----4-:R-:W-:Y:S01]  /*36160*/  IMAD.WIDE R18, R3, 0x4, R8 ;  /* 0x0000000403127825 */ /* 0x010fe200078e0208 */
[C---:B------:R-:W-:Y:S01]  /*36170*/  ISETP.LT.AND P0, PT, R12.reuse, UR10, !P0 ;  /* 0x0000000a0c007c0c */ /* 0x040fe2000c701270 */
[----:B------:R-:W-:Y:S02]  /*36180*/  @P3 STG.E desc[UR60][R16.64], R211 ;  /* 0x000000d310003986 */ /* 0x000fe4000c10193c */
[----:B------:R-:W-:Y:S02]  /*36190*/  VIADD R0, R7, 0x79 ;  /* 0x0000007907007836 */ /* 0x000fe40000000000 */
[----:B------:R-:W-:Y:S01]  /*361a0*/  @P4 STG.E desc[UR60][R18.64], R231 ;  /* 0x000000e712004986 */ /* 0x000fe2000c10193c */
[----:B------:R-:W-:Y:S01]  /*361b0*/  ISETP.LT.AND P4, PT, R11, UR4, !P2 ;  /* 0x000000040b007c0c */ /* 0x000fe2000d781270 */
[C---:B------:R-:W-:Y:S01]  /*361c0*/  IMAD.WIDE R2, R13.reuse, 0x4, R4 ;  /* 0x000000040d027825 */ /* 0x040fe200078e0204 */
[----:B------:R-:W-:Y:S01]  /*361d0*/  ISETP.LT.AND P2, PT, R12, UR6, !P2 ;  /* 0x000000060c007c0c */ /* 0x000fe2000d741270 */
[----:B------:R-:W-:Y:S01]  /*361e0*/  ULDC UR4, c[0x0][0x228] ;  /* 0x00008a0000047ab9 */ /* 0x000fe20000000800 */
[----:B------:R-:W-:Y:S01]  /*361f0*/  ISETP.GE.AND P5, PT, R0, UR15, PT ;  /* 0x0000000f00007c0c */ /* 0x000fe2000bfa6270 */
[----:B-1----:R-:W-:Y:S01]  /*36200*/  IMAD.WIDE R20, R13, 0x4, R8 ;  /* 0x000000040d147825 */ /* 0x002fe200078e0208 */
[----:B------:R1:W-:Y:S01]  /*36210*/  @P6 STG.E desc[UR60][R2.64], R147 ;  /* 0x0000009302006986 */ /* 0x0003e2000c10193c */
[----:B------:R-:W-:-:S02]  /*36220*/  ULDC UR6, c[0x0][0x228] ;  /* 0x00008a0000067ab9 */ /* 0x000fc40000000800 */
[----:B------:R-:W-:Y:S02]  /*36230*/  VIADD R13, R13, UR24 ;  /* 0x000000180d0d7c36 */ /* 0x000fe40008000000 */
[----:B------:R-:W-:Y:S01]  /*36240*/  VIADD R0, R7, 0x7a ;  /* 0x0000007a07007836 */ /* 0x000fe20000000000 */
[----:B------:R-:W-:Y:S01]  /*36250*/  ISETP.LT.AND P6, PT, R11, UR8, !P5 ;  /* 0x000000080b007c0c */ /* 0x000fe2000efc1270 */
[C---:B--2---:R-:W-:Y:S01]  /*36260*/  IMAD.WIDE R14, R13.reuse, 0x4, R8 ;  /* 0x000000040d0e7825 */ /* 0x044fe200078e0208 */
[----:B------:R-:W-:Y:S01]  /*36270*/  ISETP.LT.AND P5, PT, R12, UR4, !P5 ;  /* 0x000000040c007c0c */ /* 0x000fe2000efa1270 */
[----:B------:R2:W-:Y:S01]  /*36280*/  @P0 STG.E desc[UR60][R20.64], R83 ;  /* 0x0000005314000986 */ /* 0x0005e2000c10193c */
[----:B------:R-:W-:Y:S01]  /*36290*/  ISETP.GE.AND P3, PT, R0, UR13, PT ;  /* 0x0000000d00007c0c */ /* 0x000fe2000bf66270 */
[----:B------:R-:W-:Y:S01]  /*362a0*/  ULDC UR4, c[0x0][0x228] ;  /* 0x00008a0000047ab9 */ /* 0x000fe20000000800 */
[----:B-1----:R-:W-:Y:S01]  /*362b0*/  IMAD.WIDE R2, R13, 0x4, R4 ;  /* 0x000000040d027825 */ /* 0x002fe200078e0204 */
[----:B------:R-:W-:Y:S01]  /*362c0*/  IADD3 R0, R7, 0x7b, RZ ;  /* 0x0000007b07007810 */ /* 0x000fe20007ffe0ff */
[----:B------:R-:W-:-:S03]  /*362d0*/  ULDC UR8, c[0x0][0x228] ;  /* 0x00008a0000087ab9 */ /* 0x000fc60000000800 */
[----:B------:R1:W-:Y:S01]  /*362e0*/  @P4 STG.E desc[UR60][R2.64], R236 ;  /* 0x000000ec02004986 */ /* 0x0003e2000c10193c */
[----:B------:R-:W-:Y:S01]  /*362f0*/  ISETP.GE.AND P0, PT, R0, UR11, PT ;  /* 0x0000000b00007c0c */ /* 0x000fe2000bf06270 */
[----:B--2---:R-:W-:Y:S02]  /*36300*/  VIADD R21, R13, UR24 ;  /* 0x000000180d157c36 */ /* 0x004fe40008000000 */
[----:B------:R2:W-:Y:S01]  /*36310*/  @P2 STG.E desc[UR60][R14.64], R212 ;  /* 0x000000d40e002986 */ /* 0x0005e2000c10193c */
[----:B------:R-:W-:Y:S01]  /*36320*/  ISETP.LT.AND P2, PT, R11, UR4, !P3 ;  /* 0x000000040b007c0c */ /* 0x000fe2000df41270 */
[----:B------:R-:W-:Y:S01]  /*36330*/  VIADD R0, R7, 0x7c ;  /* 0x0000007c07007836 */ /* 0x000fe20000000000 */
[----:B------:R-:W-:Y:S01]  /*36340*/  ULDC UR4, c[0x0][0x228] ;  /* 0x00008a0000047ab9 */ /* 0x000fe20000000800 */
[----:B------:R-:W-:-:S04]  /*36350*/  IMAD.WIDE R16, R21, 0x4, R4 ;  /* 0x0000000415107825 */ /* 0x000fc800078e0204 */
[C---:B------:R-:W-:Y:S01]  /*36360*/  IMAD.WIDE R18, R21.reuse, 0x4, R8 ;  /* 0x0000000415127825 */ /* 0x040fe200078e0208 */
[----:B------:R-:W-:Y:S01]  /*36370*/  ISETP.GE.AND P4, PT, R0, UR9, PT ;  /* 0x0000000900007c0c */ /* 0x000fe2000bf86270 */
[----:B------:R3:W-:Y:S01]  /*36380*/  @P6 STG.E desc[UR60][R16.64], R84 ;  /* 0x0000005410006986 */ /* 0x0007e2000c10193c */
[C---:B------:R-:W-:Y:S01]  /*36390*/  ISETP.LT.AND P3, PT, R12.reuse, UR4, !P3 ;  /* 0x000000040c007c0c */ /* 0x040fe2000df61270 */
[----:B------:R-:W-:Y:S01]  /*363a0*/  VIADD R21, R21, UR24 ;  /* 0x0000001815157c36 */ /* 0x000fe20008000000 */
[----:B------:R-:W-:Y:S01]  /*363b0*/  ULDC UR9, c[0x0][0x228] ;  /* 0x00008a0000097ab9 */ /* 0x000fe20000000800 */
[----:B------:R4:W-:Y:S01]  /*363c0*/  @P5 STG.E desc[UR60][R18.64], R24 ;  /* 0x0000001812005986 */ /* 0x0009e2000c10193c */
[----:B------:R-:W-:Y:S01]  /*363d0*/  ISETP.LT.AND P5, PT, R11, UR6, !P0 ;  /* 0x000000060b007c0c */ /* 0x000fe2000c7a1270 */
[----:B-1----:R-:W-:Y:S01]  /*363e0*/  IMAD.WIDE R2, R21, 0x4, R4 ;  /* 0x0000000415027825 */ /* 0x002fe200078e0204 */
[----:B------:R-:W-:Y:S01]  /*363f0*/  ISETP.LT.AND P0, PT, R12, UR8, !P0 ;  /* 0x000000080c007c0c */ /* 0x000fe2000c701270 */
[----:B------:R-:W-:Y:S01]  /*36400*/  ULDC UR4, c[0x0][0x228] ;  /* 0x00008a0000047ab9 */ /* 0x000fe20000000800 */
[----:B------:R-:W-:Y:S01]  /*36410*/  IADD3 R0, R7, 0x7d, RZ ;  /* 0x0000007d07007810 */ /* 0x000fe20007ffe0ff */
[----:B--2---:R-:W-:Y:S01]  /*36420*/  IMAD.WIDE R14, R21, 0x4, R8 ;  /* 0x00000004150e7825 */ /* 0x004fe200078e0208 */
[----:B------:R-:W-:-:S03]  /*36430*/  ISETP.LT.AND P6, PT, R11, UR9, !P4 ;  /* 0x000000090b007c0c */ /* 0x000fc6000e7c1270 */
[----:B---3--:R-:W-:Y:S01]  /*36440*/  VIADD R17, R21, UR24 ;  /* 0x0000001815117c36 */ /* 0x008fe20008000000 */
[----:B------:R-:W-:Y:S01]  /*36450*/  @P2 STG.E desc[UR60][R2.64], R237 ;  /* 0x000000ed02002986 */ /* 0x000fe2000c10193c */
[----:B------:R-:W-:Y:S01]  /*36460*/  ISETP.GE.AND P2, PT, R0, UR7, PT ;  /* 0x0000000700007c0c */ /* 0x000fe2000bf46270 */
[----:B------:R-:W-:Y:S01]  /*36470*/  VIADD R0, R7, 0x7e ;  /* 0x0000007e07007836 */ /* 0x000fe20000000000 */
[----:B------:R-:W-:Y:S01]  /*36480*/  ULDC UR6, c[0x0][0x228] ;  /* 0x00008a0000067ab9 */ /* 0x000fe20000000800 */
[C---:B------:R-:W-:Y:S01]  /*36490*/  IADD3 R13, R17.reuse, UR24, RZ ;  /* 0x00000018110d7c10 */ /* 0x040fe2000fffe0ff */
[C---:B------:R-:W-:Y:S01]  /*364a0*/  IMAD.WIDE R6, R17.reuse, 0x4, R4 ;  /* 0x0000000411067825 */ /* 0x040fe200078e0204 */
[----:B------:R1:W-:Y:S01]  /*364b0*/  @P3 STG.E desc[UR60][R14.64], R213 ;  /* 0x000000d50e003986 */ /* 0x0003e2000c10193c */
[----:B------:R-:W-:Y:S02]  /*364c0*/  ULDC UR7, c[0x0][0x228] ;  /* 0x00008a0000077ab9 */ /* 0x000fe40000000800 */
[----:B------:R-:W-:Y:S01]  /*364d0*/  IMAD.WIDE R16, R17, 0x4, R8 ;  /* 0x0000000411107825 */ /* 0x000fe200078e0208 */
[----:B------:R-:W-:-:S03]  /*364e0*/  ISETP.GE.AND P3, PT, R0, UR5, PT ;  /* 0x0000000500007c0c */ /* 0x000fc6000bf66270 */
[----:B----4-:R-:W-:Y:S01]  /*364f0*/  IMAD.WIDE R18, R13, 0x4, R4 ;  /* 0x000000040d127825 */ /* 0x010fe200078e0204 */
[----:B------:R-:W-:Y:S01]  /*36500*/  @P5 STG.E desc[UR60][R6.64], R85 ;  /* 0x0000005506005986 */ /* 0x000fe2000c10193c */
[----:B------:R-:W-:-:S03]  /*36510*/  ULDC UR5, c[0x0][0x228] ;  /* 0x00008a0000057ab9 */ /* 0x000fc60000000800 */
[----:B------:R2:W-:Y:S01]  /*36520*/  @P0 STG.E desc[UR60][R16.64], R25 ;  /* 0x0000001910000986 */ /* 0x0005e2000c10193c */
[C---:B------:R-:W-:Y:S01]  /*36530*/  ISETP.LT.AND P0, PT, R11.reuse, UR6, !P1 ;  /* 0x000000060b007c0c */ /* 0x040fe2000cf01270 */
[----:B------:R-:W-:Y:S02]  /*36540*/  ULDC UR6, c[0x0][0x228] ;  /* 0x00008a0000067ab9 */ /* 0x000fe40000000800 */
[----:B------:R3:W-:Y:S01]  /*36550*/  @P6 STG.E desc[UR60][R18.64], R238 ;  /* 0x000000ee12006986 */ /* 0x0007e2000c10193c */
[C---:B------:R-:W-:Y:S01]  /*36560*/  ISETP.LT.AND P6, PT, R11.reuse, UR4, !P2 ;  /* 0x000000040b007c0c */ /* 0x040fe2000d7c1270 */
[----:B------:R-:W-:Y:S01]  /*36570*/  ULDC UR4, c[0x0][0x228] ;  /* 0x00008a0000047ab9 */ /* 0x000fe20000000800 */
[----:B------:R-:W-:Y:S01]  /*36580*/  ISETP.LT.AND P5, PT, R11, UR5, !P3 ;  /* 0x000000050b007c0c */ /* 0x000fe2000dfa1270 */
[----:B------:R-:W-:Y:S01]  /*36590*/  VIADD R11, R13, UR24 ;  /* 0x000000180d0b7c36 */ /* 0x000fe20008000000 */
[----:B------:R-:W-:Y:S01]  /*365a0*/  ULDC UR5, c[0x0][0x228] ;  /* 0x00008a0000057ab9 */ /* 0x000fe20000000800 */
[----:B------:R-:W-:-:S02]  /*365b0*/  ISETP.LT.AND P4, PT, R12, UR4, !P4 ;  /* 0x000000040c007c0c */ /* 0x000fc4000e781270 */
[C---:B------:R-:W-:Y:S02]  /*365c0*/  ISETP.LT.AND P2, PT, R12.reuse, UR5, !P2 ;  /* 0x000000050c007c0c */ /* 0x040fe4000d741270 */
[----:B-1----:R-:W-:Y:S02]  /*365d0*/  IADD3 R15, R11, UR24, RZ ;  /* 0x000000180b0f7c10 */ /* 0x002fe4000fffe0ff */
[C---:B------:R-:W-:Y:S02]  /*365e0*/  ISETP.LT.AND P3, PT, R12.reuse, UR6, !P3 ;  /* 0x000000060c007c0c */ /* 0x040fe4000df61270 */
[----:B------:R-:W-:Y:S01]  /*365f0*/  ISETP.LT.AND P1, PT, R12, UR7, !P1 ;  /* 0x000000070c007c0c */ /* 0x000fe2000cf21270 */
[----:B------:R-:W-:-:S04]  /*36600*/  IMAD.WIDE R2, R13, 0x4, R8 ;  /* 0x000000040d027825 */ /* 0x000fc800078e0208 */
[----:B--2---:R-:W-:Y:S02]  /*36610*/  VIADD R17, R15, UR24 ;  /* 0x000000180f117c36 */ /* 0x004fe40008000000 */
[C---:B------:R-:W-:Y:S01]  /*36620*/  IMAD.WIDE R6, R11.reuse, 0x4, R4 ;  /* 0x000000040b067825 */ /* 0x040fe200078e0204 */
[----:B------:R3:W-:Y:S03]  /*36630*/  @P4 STG.E desc[UR60][R2.64], R214 ;  /* 0x000000d602004986 */ /* 0x0007e6000c10193c */
[----:B------:R-:W-:Y:S01]  /*36640*/  IMAD.WIDE R10, R11, 0x4, R8 ;  /* 0x000000040b0a7825 */ /* 0x000fe200078e0208 */
[----:B------:R3:W-:Y:S03]  /*36650*/  @P6 STG.E desc[UR60][R6.64], R86 ;  /* 0x0000005606006986 */ /* 0x0007e6000c10193c */
[C---:B------:R-:W-:Y:S01]  /*36660*/  IMAD.WIDE R12, R15.reuse, 0x4, R4 ;  /* 0x000000040f0c7825 */ /* 0x040fe200078e0204 */
[----:B------:R3:W-:Y:S03]  /*36670*/  @P2 STG.E desc[UR60][R10.64], R26 ;  /* 0x0000001a0a002986 */ /* 0x0007e6000c10193c */
[----:B------:R-:W-:Y:S01]  /*36680*/  IMAD.WIDE R14, R15, 0x4, R8 ;  /* 0x000000040f0e7825 */ /* 0x000fe200078e0208 */
[----:B------:R3:W-:Y:S03]  /*36690*/  @P5 STG.E desc[UR60][R12.64], R239 ;  /* 0x000000ef0c005986 */ /* 0x0007e6000c10193c */
[C---:B------:R-:W-:Y:S01]  /*366a0*/  IMAD.WIDE R4, R17.reuse, 0x4, R4 ;  /* 0x0000000411047825 */ /* 0x040fe200078e0204 */
[----:B------:R3:W-:Y:S04]  /*366b0*/  @P3 STG.E desc[UR60][R14.64], R215 ;  /* 0x000000d70e003986 */ /* 0x0007e8000c10193c */
[----:B------:R3:W-:Y:S01]  /*366c0*/  @P0 STG.E desc[UR60][R4.64], R87 ;  /* 0x0000005704000986 */ /* 0x0007e2000c10193c */
[----:B------:R-:W-:Y:S01]  /*366d0*/  IMAD.WIDE R8, R17, 0x4, R8 ;  /* 0x0000000411087825 */ /* 0x000fe200078e0208 */
[----:B------:R-:W-:Y:S06]  /*366e0*/  @!P1 EXIT ;  /* 0x000000000000994d */ /* 0x000fec0003800000 */
[----:B------:R-:W-:Y:S01]  /*366f0*/  STG.E desc[UR60][R8.64], R27 ;  /* 0x0000001b08007986 */ /* 0x000fe2000c10193c */
[----:B------:R-:W-:Y:S05]  /*36700*/  EXIT ;  /* 0x000000000000794d */ /* 0x000fea0003800000 */
.L_x_2:
[----:B------:R-:W-:-:S00]  /*36710*/  BRA `(.L_x_2) ;  /* 0xfffffffc00fc7947 */ /* 0x000fc0000383ffff */
[----:B------:R-:W-:-:S00]  /*36720*/  NOP ;  /* 0x0000000000007918 */ /* 0x000fc00000000000 */
        /* <DEDUP_REMOVED lines=13> */
.L_x_3:


//--------------------- .nv.shared.matmul_kernel  --------------------------
	.section	.nv.shared.matmul_kernel,"aw",@nobits
	.sectionflags	@""
	.align	16
	.zero		1024


//--------------------- .nv.shared.reserved.0     --------------------------
	.section	.nv.shared.reserved.0,"aw",@nobits
	.weak		__nv_reservedSMEM_offset_0_alias
	.size		__nv_reservedSMEM_offset_0_alias, 0, 0
	.other		__nv_reservedSMEM_offset_0_alias,@"STO_CUDA_RESERVED_SHARED STV_DEFAULT"
__nv_reservedSMEM_offset_0_alias:
	.zero		0


//--------------------- .nv.constant0.matmul_kernel --------------------------
	.section	.nv.constant0.matmul_kernel,"a",@progbits
	.sectionflags	@""
	.align	4
.nv.constant0.matmul_kernel:
	.zero		608


//--------------------- SYMBOLS --------------------------

	.type		.nv.reservedSmem.offset0,@object
	.size		.nv.reservedSmem.offset0,0x4
